	.target	sm_90a

	.elftype	@"ET_EXEC"


//--------------------- .note.nv.tkinfo           --------------------------
	.section	.note.nv.tkinfo,"",@"SHT_NOTE"
	.sectionflags	@"SHF_NOTE_NV_TKINFO"
	.tkinfo
        /*0018*/ 	.word	0x00000002
        /*0030*/ 	.string	""
        /*0030*/ 	.string	"ptxas"
        /*0030*/ 	.string	"Cuda compilation tools, release 13.0, V13.0.88"
        /*0030*/ 	.string	"Build cuda_13.0.r13.0/compiler.36424714_0"
        /*0030*/ 	.string	"-v  -suppress-debug-info  -lineinfo  -arch sm_90a "



//--------------------- .note.nv.cuinfo           --------------------------
	.section	.note.nv.cuinfo,"",@"SHT_NOTE"
	.sectionflags	@"SHF_NOTE_NV_CUINFO"
        /*0018*/ 	.short	0x0002
        /*001a*/ 	.short	0x005a
        /*001c*/ 	.short	0x0082
	.zero		2


//--------------------- .nv.info                  --------------------------
	.section	.nv.info,"",@"SHT_CUDA_INFO"
	.align	4


	//----- nvinfo : EIATTR_REGCOUNT
	.align		4
        /*0000*/ 	.byte	0x04, 0x2f
        /*0002*/ 	.short	(.L_1 - .L_0)
	.align		4
.L_0:
        /*0004*/ 	.word	index@(matmul_kernel)
        /*0008*/ 	.word	0x000000ff


	//----- nvinfo : EIATTR_FRAME_SIZE
	.align		4
.L_1:
        /*000c*/ 	.byte	0x04, 0x11
        /*000e*/ 	.short	(.L_3 - .L_2)
	.align		4
.L_2:
        /*0010*/ 	.word	index@(matmul_kernel)
        /*0014*/ 	.word	0x00002b08


	//----- nvinfo : EIATTR_MIN_STACK_SIZE
	.align		4
.L_3:
        /*0018*/ 	.byte	0x04, 0x12
        /*001a*/ 	.short	(.L_5 - .L_4)
	.align		4
.L_4:
        /*001c*/ 	.word	index@(matmul_kernel)
        /*0020*/ 	.word	0x00002b08
.L_5:


//--------------------- .nv.compat                --------------------------
	.section	.nv.compat,"",@"SHT_CUDA_COMPAT_INFO"
	.align	4
        /*0000*/ 	.byte	0x02, 0x09, 0x01, 0x00, 0x02, 0x02, 0x04, 0x00, 0x02, 0x05, 0x05, 0x00, 0x03, 0x07, 0x01, 0x01
        /*0010*/ 	.byte	0x02, 0x03, 0x00, 0x00, 0x02, 0x06, 0x01, 0x00, 0x04, 0x0b, 0x08, 0x00, 0x00, 0x00, 0x00, 0x00
        /*0020*/ 	.byte	0x00, 0x00, 0x00, 0x00


//--------------------- .nv.info.matmul_kernel    --------------------------
	.section	.nv.info.matmul_kernel,"",@"SHT_CUDA_INFO"
	.sectionflags	@""
	.align	4


	//----- nvinfo : EIATTR_CUDA_API_VERSION
	.align		4
        /*0000*/ 	.byte	0x04, 0x37
        /*0002*/ 	.short	(.L_7 - .L_6)
.L_6:
        /*0004*/ 	.word	0x00000082


	//----- nvinfo : EIATTR_KPARAM_INFO
	.align		4
.L_7:
        /*0008*/ 	.byte	0x04, 0x17
        /*000a*/ 	.short	(.L_9 - .L_8)
.L_8:
        /*000c*/ 	.word	0x00000000
        /*0010*/ 	.short	0x000d
        /*0012*/ 	.short	0x0048
        /*0014*/ 	.byte	0x00, 0xf4, 0x21, 0x00


	//----- nvinfo : EIATTR_KPARAM_INFO
	.align		4
.L_9:
        /*0018*/ 	.byte	0x04, 0x17
        /*001a*/ 	.short	(.L_11 - .L_10)
.L_10:
        /*001c*/ 	.word	0x00000000
        /*0020*/ 	.short	0x000c
        /*0022*/ 	.short	0x0040
        /*0024*/ 	.byte	0x00, 0xf4, 0x21, 0x00


	//----- nvinfo : EIATTR_KPARAM_INFO
	.align		4
.L_11:
        /*0028*/ 	.byte	0x04, 0x17
        /*002a*/ 	.short	(.L_13 - .L_12)
.L_12:
        /*002c*/ 	.word	0x00000000
        /*0030*/ 	.short	0x000b
        /*0032*/ 	.short	0x0038
        /*0034*/ 	.byte	0x00, 0xf0, 0x11, 0x00


	//----- nvinfo : EIATTR_KPARAM_INFO
	.align		4
.L_13:
        /*0038*/ 	.byte	0x04, 0x17
        /*003a*/ 	.short	(.L_15 - .L_14)
.L_14:
        /*003c*/ 	.word	0x00000000
        /*0040*/ 	.short	0x000a
        /*0042*/ 	.short	0x0034
        /*0044*/ 	.byte	0x00, 0xf0, 0x11, 0x00


	//----- nvinfo : EIATTR_KPARAM_INFO
	.align		4
.L_15:
        /*0048*/ 	.byte	0x04, 0x17
        /*004a*/ 	.short	(.L_17 - .L_16)
.L_16:
        /*004c*/ 	.word	0x00000000
        /*0050*/ 	.short	0x0009
        /*0052*/ 	.short	0x0030
        /*0054*/ 	.byte	0x00, 0xf0, 0x11, 0x00


	//----- nvinfo : EIATTR_KPARAM_INFO
	.align		4
.L_17:
        /*0058*/ 	.byte	0x04, 0x17
        /*005a*/ 	.short	(.L_19 - .L_18)
.L_18:
        /*005c*/ 	.word	0x00000000
        /*0060*/ 	.short	0x0008
        /*0062*/ 	.short	0x002c
        /*0064*/ 	.byte	0x00, 0xf0, 0x11, 0x00


	//----- nvinfo : EIATTR_KPARAM_INFO
	.align		4
.L_19:
        /*0068*/ 	.byte	0x04, 0x17
        /*006a*/ 	.short	(.L_21 - .L_20)
.L_20:
        /*006c*/ 	.word	0x00000000
        /*0070*/ 	.short	0x0007
        /*0072*/ 	.short	0x0028
        /*0074*/ 	.byte	0x00, 0xf0, 0x11, 0x00


	//----- nvinfo : EIATTR_KPARAM_INFO
	.align		4
.L_21:
        /*0078*/ 	.byte	0x04, 0x17
        /*007a*/ 	.short	(.L_23 - .L_22)
.L_22:
        /*007c*/ 	.word	0x00000000
        /*0080*/ 	.short	0x0006
        /*0082*/ 	.short	0x0024
        /*0084*/ 	.byte	0x00, 0xf0, 0x11, 0x00


	//----- nvinfo : EIATTR_KPARAM_INFO
	.align		4
.L_23:
        /*0088*/ 	.byte	0x04, 0x17
        /*008a*/ 	.short	(.L_25 - .L_24)
.L_24:
        /*008c*/ 	.word	0x00000000
        /*0090*/ 	.short	0x0005
        /*0092*/ 	.short	0x0020
        /*0094*/ 	.byte	0x00, 0xf0, 0x11, 0x00


	//----- nvinfo : EIATTR_KPARAM_INFO
	.align		4
.L_25:
        /*0098*/ 	.byte	0x04, 0x17
        /*009a*/ 	.short	(.L_27 - .L_26)
.L_26:
        /*009c*/ 	.word	0x00000000
        /*00a0*/ 	.short	0x0004
        /*00a2*/ 	.short	0x001c
        /*00a4*/ 	.byte	0x00, 0xf0, 0x11, 0x00


	//----- nvinfo : EIATTR_KPARAM_INFO
	.align		4
.L_27:
        /*00a8*/ 	.byte	0x04, 0x17
        /*00aa*/ 	.short	(.L_29 - .L_28)
.L_28:
        /*00ac*/ 	.word	0x00000000
        /*00b0*/ 	.short	0x0003
        /*00b2*/ 	.short	0x0018
        /*00b4*/ 	.byte	0x00, 0xf0, 0x11, 0x00


	//----- nvinfo : EIATTR_KPARAM_INFO
	.align		4
.L_29:
        /*00b8*/ 	.byte	0x04, 0x17
        /*00ba*/ 	.short	(.L_31 - .L_30)
.L_30:
        /*00bc*/ 	.word	0x00000000
        /*00c0*/ 	.short	0x0002
        /*00c2*/ 	.short	0x0010
        /*00c4*/ 	.byte	0x00, 0xf4, 0x21, 0x00


	//----- nvinfo : EIATTR_KPARAM_INFO
	.align		4
.L_31:
        /*00c8*/ 	.byte	0x04, 0x17
        /*00ca*/ 	.short	(.L_33 - .L_32)
.L_32:
        /*00cc*/ 	.word	0x00000000
        /*00d0*/ 	.short	0x0001
        /*00d2*/ 	.short	0x0008
        /*00d4*/ 	.byte	0x00, 0xf4, 0x21, 0x00


	//----- nvinfo : EIATTR_KPARAM_INFO
	.align		4
.L_33:
        /*00d8*/ 	.byte	0x04, 0x17
        /*00da*/ 	.short	(.L_35 - .L_34)
.L_34:
        /*00dc*/ 	.word	0x00000000
        /*00e0*/ 	.short	0x0000
        /*00e2*/ 	.short	0x0000
        /*00e4*/ 	.byte	0x00, 0xf4, 0x21, 0x00


	//----- nvinfo : EIATTR_SPARSE_MMA_MASK
	.align		4
.L_35:
        /*00e8*/ 	.byte	0x03, 0x50
        /*00ea*/ 	.short	0x0000


	//----- nvinfo : EIATTR_MAXREG_COUNT
	.align		4
        /*00ec*/ 	.byte	0x03, 0x1b
        /*00ee*/ 	.short	0x00ff


	//----- nvinfo : EIATTR_NUM_BARRIERS
	.align		4
        /*00f0*/ 	.byte	0x02, 0x4c
        /*00f2*/ 	.byte	0x01
	.zero		1


	//----- nvinfo : EIATTR_ANNOTATIONS
	.align		4
        /*00f4*/ 	.byte	0x04, 0x55
        /*00f6*/ 	.short	(.L_37 - .L_36)


	//   ....[0]....
.L_36:
        /*00f8*/ 	.word	0x00000001
        /*00fc*/ 	.byte	0x50, 0x03, 0x00, 0x00, 0x01, 0x00, 0x00, 0x00, 0x10, 0x07, 0x00, 0x00, 0x01, 0x00, 0x00, 0x00
        /* <DEDUP_REMOVED lines=2939> */
        /*b8bc*/ 	.byte	0x90, 0x03, 0x04, 0x00, 0x01, 0x00, 0x00, 0x00, 0xb0, 0x03, 0x04, 0x00


	//----- nvinfo : EIATTR_MERCURY_ISA_VERSION
	.align		4
.L_37:
        /*b8c8*/ 	.byte	0x03, 0x5f
        /*b8ca*/ 	.short	0x0101


	//----- nvinfo : EIATTR_EXIT_INSTR_OFFSETS
	.align		4
        /*b8cc*/ 	.byte	0x04, 0x1c
        /*b8ce*/ 	.short	(.L_39 - .L_38)


	//   ....[0]....
.L_38:
        /*b8d0*/ 	.word	0x00086760


	//   ....[1]....
        /*b8d4*/ 	.word	0x00086780


	//----- nvinfo : EIATTR_REQNTID
	.align		4
.L_39:
        /*b8d8*/ 	.byte	0x04, 0x10
        /*b8da*/ 	.short	(.L_41 - .L_40)
.L_40:
        /*b8dc*/ 	.word	0x00000080
        /*b8e0*/ 	.word	0x00000001
        /*b8e4*/ 	.word	0x00000001


	//----- nvinfo : EIATTR_CBANK_PARAM_SIZE
	.align		4
.L_41:
        /*b8e8*/ 	.byte	0x03, 0x19
        /*b8ea*/ 	.short	0x0050


	//----- nvinfo : EIATTR_PARAM_CBANK
	.align		4
        /*b8ec*/ 	.byte	0x04, 0x0a
        /*b8ee*/ 	.short	(.L_43 - .L_42)
	.align		4
.L_42:
        /*b8f0*/ 	.word	index@(.nv.constant0.matmul_kernel)
        /*b8f4*/ 	.short	0x0210
        /*b8f6*/ 	.short	0x0050


	//----- nvinfo : EIATTR_SW_WAR
	.align		4
.L_43:
        /*b8f8*/ 	.byte	0x04, 0x36
        /*b8fa*/ 	.short	(.L_45 - .L_44)
.L_44:
        /*b8fc*/ 	.word	0x00000008
.L_45:


//--------------------- .nv.callgraph             --------------------------
	.section	.nv.callgraph,"",@"SHT_CUDA_CALLGRAPH"
	.align	4
	.sectionentsize	8
	.align		4
        /*0000*/ 	.word	0x00000000
	.align		4
        /*0004*/ 	.word	0xffffffff
	.align		4
        /*0008*/ 	.word	0x00000000
	.align		4
        /*000c*/ 	.word	0xfffffffe
	.align		4
        /*0010*/ 	.word	0x00000000
	.align		4
        /*0014*/ 	.word	0xfffffffd
	.align		4
        /*0018*/ 	.word	0x00000000
	.align		4
        /*001c*/ 	.word	0xfffffffc


//--------------------- .text.matmul_kernel       --------------------------
	.section	.text.matmul_kernel,"ax",@progbits
	.align	128
        .global         matmul_kernel
        .type           matmul_kernel,@function
        .size           matmul_kernel,(.L_x_3 - matmul_kernel)
        .other          matmul_kernel,@"STO_CUDA_ENTRY STV_DEFAULT"
matmul_kernel:
.text.matmul_kernel:
[----:B------:R-:W1:Y:S08]  /*0000*/  LDC R1, c[0x0][0x28] ;  /* 0x00000a00ff017b82 */ /* 0x000e700000000800 */
[----:B------:R-:W2:Y:S01]  /*0010*/  LDC.64 R234, c[0x0][0x228] ;  /* 0x00008a00ffea7b82 */ /* 0x000ea20000000a00 */
[----:B------:R-:W3:Y:S01]  /*0020*/  S2R R5, SR_CTAID.X ;  /* 0x0000000000057919 */ /* 0x000ee20000002500 */
[----:B------:R-:W-:Y:S01]  /*0030*/  MOV R252, 0x400 ;  /* 0x0000040000fc7802 */ /* 0x000fe20000000f00 */
[----:B-1----:R-:W-:-:S02]  /*0040*/  VIADD R1, R1, 0xffffd4f8 ;  /* 0xffffd4f801017836 */ /* 0x002fc40000000000 */
[----:B--2---:R-:W-:Y:S01]  /*0050*/  VIADD R0, R235, 0x1ff ;  /* 0x000001ffeb007836 */ /* 0x004fe20000000000 */
[----:B------:R-:W-:Y:S02]  /*0060*/  IABS R247, R235 ;  /* 0x000000eb00f77213 */ /* 0x000fe40000000000 */
[----:B------:R-:W-:Y:S02]  /*0070*/  IABS R232, R234 ;  /* 0x000000ea00e87213 */ /* 0x000fe40000000000 */
[----:B------:R-:W-:-:S04]  /*0080*/  SHF.R.S32.HI R3, RZ, 0x1f, R0 ;  /* 0x0000001fff037819 */ /* 0x000fc80000011400 */
[----:B------:R-:W-:Y:S02]  /*0090*/  LEA.HI R3, R3, R0, RZ, 0x9 ;  /* 0x0000000003037211 */ /* 0x000fe400078f48ff */
[----:B---3--:R-:W-:Y:S02]  /*00a0*/  IABS R8, R5 ;  /* 0x0000000500087213 */ /* 0x008fe40000000000 */
[----:B------:R-:W-:-:S05]  /*00b0*/  SHF.R.S32.HI R3, RZ, 0x9, R3 ;  /* 0x00000009ff037819 */ /* 0x000fca0000011403 */
[----:B------:R-:W-:-:S05]  /*00c0*/  IMAD.SHL.U32 R4, R3, 0x4, RZ ;  /* 0x0000000403047824 */ /* 0x000fca00078e00ff */
[-C--:B------:R-:W-:Y:S02]  /*00d0*/  IABS R7, R4.reuse ;  /* 0x0000000400077213 */ /* 0x080fe40000000000 */
[----:B------:R-:W-:Y:S02]  /*00e0*/  IABS R10, R4 ;  /* 0x00000004000a7213 */ /* 0x000fe40000000000 */
[----:B------:R-:W1:Y:S08]  /*00f0*/  I2F.RP R0, R7 ;  /* 0x0000000700007306 */ /* 0x000e700000209400 */
[----:B-1----:R-:W1:Y:S02]  /*0100*/  MUFU.RCP R0, R0 ;  /* 0x0000000000007308 */ /* 0x002e640000001000 */
[----:B-1----:R-:W-:Y:S01]  /*0110*/  VIADD R2, R0, 0xffffffe ;  /* 0x0ffffffe00027836 */ /* 0x002fe20000000000 */
[----:B------:R-:W-:-:S05]  /*0120*/  IADD3 R0, RZ, -R10, RZ ;  /* 0x8000000aff007210 */ /* 0x000fca0007ffe0ff */
[----:B------:R1:W2:Y:S02]  /*0130*/  F2I.FTZ.U32.TRUNC.NTZ R3, R2 ;  /* 0x0000000200037305 */ /* 0x0002a4000021f000 */
[----:B-1----:R-:W-:Y:S02]  /*0140*/  IMAD.MOV.U32 R2, RZ, RZ, RZ ;  /* 0x000000ffff027224 */ /* 0x002fe400078e00ff */
[----:B--2---:R-:W-:-:S04]  /*0150*/  IMAD.MOV R6, RZ, RZ, -R3 ;  /* 0x000000ffff067224 */ /* 0x004fc800078e0a03 */
[----:B------:R-:W-:Y:S02]  /*0160*/  IMAD R9, R6, R7, RZ ;  /* 0x0000000706097224 */ /* 0x000fe400078e02ff */
[----:B------:R-:W-:Y:S02]  /*0170*/  IMAD.MOV.U32 R6, RZ, RZ, R8 ;  /* 0x000000ffff067224 */ /* 0x000fe400078e0008 */
[----:B------:R-:W-:-:S06]  /*0180*/  IMAD.HI.U32 R3, R3, R9, R2 ;  /* 0x0000000903037227 */ /* 0x000fcc00078e0002 */
[----:B------:R-:W-:-:S04]  /*0190*/  IMAD.HI.U32 R3, R3, R6, RZ ;  /* 0x0000000603037227 */ /* 0x000fc800078e00ff */
[----:B------:R-:W-:Y:S02]  /*01a0*/  IMAD R0, R3, R0, R6 ;  /* 0x0000000003007224 */ /* 0x000fe400078e0206 */
[----:B------:R-:W1:Y:S03]  /*01b0*/  I2F.RP R6, R247 ;  /* 0x000000f700067306 */ /* 0x000e660000209400 */
[----:B------:R-:W-:-:S05]  /*01c0*/  ISETP.GT.U32.AND P1, PT, R7, R0, PT ;  /* 0x000000000700720c */ /* 0x000fca0003f24070 */
[----:B-1----:R-:W-:Y:S08]  /*01d0*/  MUFU.RCP R6, R6 ;  /* 0x0000000600067308 */ /* 0x002ff00000001000 */
[----:B------:R-:W-:Y:S02]  /*01e0*/  @!P1 IMAD.IADD R0, R0, 0x1, -R7 ;  /* 0x0000000100009824 */ /* 0x000fe400078e0a07 */
[----:B------:R-:W-:Y:S01]  /*01f0*/  @!P1 VIADD R3, R3, 0x1 ;  /* 0x0000000103039836 */ /* 0x000fe20000000000 */
[----:B------:R-:W-:-:S02]  /*0200*/  ISETP.NE.AND P1, PT, R4, RZ, PT ;  /* 0x000000ff0400720c */ /* 0x000fc40003f25270 */
[----:B------:R-:W-:Y:S02]  /*0210*/  ISETP.GE.U32.AND P0, PT, R0, R7, PT ;  /* 0x000000070000720c */ /* 0x000fe40003f06070 */
[----:B------:R-:W-:Y:S01]  /*0220*/  LOP3.LUT R0, R5, R4, RZ, 0x3c, !PT ;  /* 0x0000000405007212 */ /* 0x000fe200078e3cff */
[----:B------:R-:W1:Y:S03]  /*0230*/  S2R R7, SR_CgaCtaId ;  /* 0x0000000000077919 */ /* 0x000e660000008800 */
[----:B------:R-:W-:Y:S01]  /*0240*/  ISETP.GE.AND P2, PT, R0, RZ, PT ;  /* 0x000000ff0000720c */ /* 0x000fe20003f46270 */
[----:B------:R-:W-:-:S06]  /*0250*/  VIADD R0, R234, 0x7f ;  /* 0x0000007fea007836 */ /* 0x000fcc0000000000 */
[----:B------:R-:W-:-:S04]  /*0260*/  @P0 VIADD R3, R3, 0x1 ;  /* 0x0000000103030836 */ /* 0x000fc80000000000 */
[----:B------:R-:W-:Y:S01]  /*0270*/  IMAD.MOV.U32 R2, RZ, RZ, R3 ;  /* 0x000000ffff027224 */ /* 0x000fe200078e0003 */
[----:B------:R-:W-:-:S03]  /*0280*/  SHF.R.S32.HI R3, RZ, 0x1f, R0 ;  /* 0x0000001fff037819 */ /* 0x000fc60000011400 */
[----:B------:R-:W-:Y:S01]  /*0290*/  @!P2 IMAD.MOV R2, RZ, RZ, -R2 ;  /* 0x000000ffff02a224 */ /* 0x000fe200078e0a02 */
[----:B------:R-:W-:Y:S02]  /*02a0*/  @!P1 LOP3.LUT R2, RZ, R4, RZ, 0x33, !PT ;  /* 0x00000004ff029212 */ /* 0x000fe400078e33ff */
[----:B------:R-:W-:-:S03]  /*02b0*/  LEA.HI R3, R3, R0, RZ, 0x7 ;  /* 0x0000000003037211 */ /* 0x000fc600078f38ff */
[----:B------:R-:W-:Y:S02]  /*02c0*/  IMAD.SHL.U32 R10, R2, 0x4, RZ ;  /* 0x00000004020a7824 */ /* 0x000fe400078e00ff */
[----:B------:R-:W-:-:S03]  /*02d0*/  IMAD.MOV R2, RZ, RZ, -R2 ;  /* 0x000000ffff027224 */ /* 0x000fc600078e0a02 */
[----:B------:R-:W-:Y:S01]  /*02e0*/  LEA.HI.SX32 R3, R3, -R10, 0x19 ;  /* 0x8000000a03037211 */ /* 0x000fe200078fcaff */
[----:B------:R-:W-:Y:S02]  /*02f0*/  IMAD R11, R4, R2, R5 ;  /* 0x00000002040b7224 */ /* 0x000fe400078e0205 */
[----:B------:R-:W-:Y:S01]  /*0300*/  IMAD.MOV.U32 R2, RZ, RZ, RZ ;  /* 0x000000ffff027224 */ /* 0x000fe200078e00ff */
[----:B------:R-:W-:Y:S02]  /*0310*/  VIMNMX R8, R3, 0x4, PT ;  /* 0x0000000403087848 */ /* 0x000fe40003fe0100 */
[----:B-1----:R-:W-:Y:S02]  /*0320*/  LEA R252, R7, R252, 0x18 ;  /* 0x000000fc07fc7211 */ /* 0x002fe400078ec0ff */
[-C--:B------:R-:W-:Y:S02]  /*0330*/  IABS R9, R8.reuse ;  /* 0x0000000800097213 */ /* 0x080fe40000000000 */
[----:B------:R-:W-:Y:S01]  /*0340*/  IABS R4, R8 ;  /* 0x0000000800047213 */ /* 0x000fe20000000000 */
[----:B------:R-:W-:Y:S01]  /*0350*/  STL [R1+0x2930], R252 ;  /* 0x002930fc01007387 */ /* 0x000fe20000100800 */
[----:B------:R-:W1:Y:S08]  /*0360*/  I2F.RP R0, R9 ;  /* 0x0000000900007306 */ /* 0x000e700000209400 */
[----:B-1----:R-:W1:Y:S02]  /*0370*/  MUFU.RCP R0, R0 ;  /* 0x0000000000007308 */ /* 0x002e640000001000 */
[----:B-1----:R-:W-:-:S02]  /*0380*/  IADD3 R3, R0, 0xffffffe, RZ ;  /* 0x0ffffffe00037810 */ /* 0x002fc40007ffe0ff */
[----:B------:R-:W-:-:S04]  /*0390*/  IABS R0, R11 ;  /* 0x0000000b00007213 */ /* 0x000fc80000000000 */
[----:B------:R-:W1:Y:S02]  /*03a0*/  F2I.FTZ.U32.TRUNC.NTZ R3, R3 ;  /* 0x0000000300037305 */ /* 0x000e64000021f000 */
[----:B-1----:R-:W-:-:S04]  /*03b0*/  IMAD.MOV R12, RZ, RZ, -R3 ;  /* 0x000000ffff0c7224 */ /* 0x002fc800078e0a03 */
[----:B------:R-:W-:-:S04]  /*03c0*/  IMAD R5, R12, R9, RZ ;  /* 0x000000090c057224 */ /* 0x000fc800078e02ff */
[----:B------:R-:W-:Y:S02]  /*03d0*/  IMAD.HI.U32 R2, R3, R5, R2 ;  /* 0x0000000503027227 */ /* 0x000fe400078e0002 */
[----:B------:R-:W1:Y:S02]  /*03e0*/  I2F.RP R3, R232 ;  /* 0x000000e800037306 */ /* 0x000e640000209400 */
[----:B------:R-:W-:Y:S02]  /*03f0*/  IMAD.MOV.U32 R5, RZ, RZ, R0 ;  /* 0x000000ffff057224 */ /* 0x000fe400078e0000 */
[----:B------:R-:W-:Y:S02]  /*0400*/  IMAD.MOV R0, RZ, RZ, -R4 ;  /* 0x000000ffff007224 */ /* 0x000fe400078e0a04 */
[----:B------:R-:W-:-:S04]  /*0410*/  IMAD.HI.U32 R2, R2, R5, RZ ;  /* 0x0000000502027227 */ /* 0x000fc800078e00ff */
[----:B------:R-:W-:Y:S02]  /*0420*/  IMAD R0, R2, R0, R5 ;  /* 0x0000000002007224 */ /* 0x000fe400078e0205 */
[----:B------:R-:W-:-:S03]  /*0430*/  VIADD R4, R6, 0xffffffe ;  /* 0x0ffffffe06047836 */ /* 0x000fc60000000000 */
[----:B------:R-:W-:Y:S01]  /*0440*/  ISETP.GT.U32.AND P1, PT, R9, R0, PT ;  /* 0x000000000900720c */ /* 0x000fe20003f24070 */
[----:B-1----:R-:W1:Y:S08]  /*0450*/  MUFU.RCP R3, R3 ;  /* 0x0000000300037308 */ /* 0x002e700000001000 */
[----:B------:R-:W2:Y:S04]  /*0460*/  F2I.FTZ.U32.TRUNC.NTZ R5, R4 ;  /* 0x0000000400057305 */ /* 0x000ea8000021f000 */
[----:B------:R-:W-:Y:S01]  /*0470*/  @!P1 IMAD.IADD R0, R0, 0x1, -R9 ;  /* 0x0000000100009824 */ /* 0x000fe200078e0a09 */
[----:B------:R-:W-:-:S02]  /*0480*/  @!P1 IADD3 R2, R2, 0x1, RZ ;  /* 0x0000000102029810 */ /* 0x000fc40007ffe0ff */
[----:B------:R-:W-:Y:S02]  /*0490*/  ISETP.NE.AND P1, PT, R8, RZ, PT ;  /* 0x000000ff0800720c */ /* 0x000fe40003f25270 */
[----:B------:R-:W-:Y:S02]  /*04a0*/  ISETP.GE.U32.AND P0, PT, R0, R9, PT ;  /* 0x000000090000720c */ /* 0x000fe40003f06070 */
[----:B------:R-:W-:-:S04]  /*04b0*/  LOP3.LUT R0, R11, R8, RZ, 0x3c, !PT ;  /* 0x000000080b007212 */ /* 0x000fc800078e3cff */
[----:B------:R-:W-:Y:S01]  /*04c0*/  ISETP.GE.AND P2, PT, R0, RZ, PT ;  /* 0x000000ff0000720c */ /* 0x000fe20003f46270 */
[----:B-1----:R-:W-:Y:S02]  /*04d0*/  VIADD R0, R3, 0xffffffe ;  /* 0x0ffffffe03007836 */ /* 0x002fe40000000000 */
[----:B--2---:R-:W-:Y:S02]  /*04e0*/  IMAD.MOV R4, RZ, RZ, -R5 ;  /* 0x000000ffff047224 */ /* 0x004fe400078e0a05 */
[----:B------:R-:W1:Y:S02]  /*04f0*/  F2I.FTZ.U32.TRUNC.NTZ R3, R0 ;  /* 0x0000000000037305 */ /* 0x000e64000021f000 */
[----:B------:R-:W-:Y:S02]  /*0500*/  @P0 VIADD R2, R2, 0x1 ;  /* 0x0000000102020836 */ /* 0x000fe40000000000 */
[----:B------:R-:W-:Y:S02]  /*0510*/  IMAD R245, R4, R247, RZ ;  /* 0x000000f704f57224 */ /* 0x000fe400078e02ff */
[----:B------:R-:W-:-:S02]  /*0520*/  IMAD.MOV.U32 R4, RZ, RZ, RZ ;  /* 0x000000ffff047224 */ /* 0x000fc400078e00ff */
[----:B------:R-:W-:Y:S01]  /*0530*/  @!P2 IMAD.MOV R2, RZ, RZ, -R2 ;  /* 0x000000ffff02a224 */ /* 0x000fe200078e0a02 */
[----:B------:R-:W-:Y:S01]  /*0540*/  @!P1 LOP3.LUT R2, RZ, R8, RZ, 0x33, !PT ;  /* 0x00000008ff029212 */ /* 0x000fe200078e33ff */
[----:B------:R-:W-:-:S04]  /*0550*/  IMAD.HI.U32 R245, R5, R245, R4 ;  /* 0x000000f505f57227 */ /* 0x000fc800078e0004 */
[----:B------:R-:W-:Y:S01]  /*0560*/  IMAD.SHL.U32 R6, R2, 0x200, RZ ;  /* 0x0000020002067824 */ /* 0x000fe200078e00ff */
[----:B-1----:R-:W-:Y:S01]  /*0570*/  IADD3 R229, RZ, -R3, RZ ;  /* 0x80000003ffe57210 */ /* 0x002fe20007ffe0ff */
[----:B------:R-:W-:Y:S02]  /*0580*/  IMAD.MOV R227, RZ, RZ, -R2 ;  /* 0x000000ffffe37224 */ /* 0x000fe400078e0a02 */
[C---:B------:R-:W-:Y:S01]  /*0590*/  VIADD R13, R6.reuse, 0x2 ;  /* 0x00000002060d7836 */ /* 0x040fe20000000000 */
[----:B------:R-:W-:Y:S01]  /*05a0*/  IABS R4, R6 ;  /* 0x0000000600047213 */ /* 0x000fe20000000000 */
[----:B------:R-:W-:Y:S02]  /*05b0*/  VIADD R14, R6, 0x1 ;  /* 0x00000001060e7836 */ /* 0x000fe40000000000 */
[----:B------:R-:W-:Y:S01]  /*05c0*/  IMAD R227, R8, R227, R11 ;  /* 0x000000e308e37224 */ /* 0x000fe200078e020b */
[----:B------:R-:W-:Y:S01]  /*05d0*/  IABS R250, R13 ;  /* 0x0000000d00fa7213 */ /* 0x000fe20000000000 */
[----:B------:R-:W-:Y:S01]  /*05e0*/  IMAD.HI.U32 R0, R245, R4, RZ ;  /* 0x00000004f5007227 */ /* 0x000fe200078e00ff */
[----:B------:R-:W-:-:S03]  /*05f0*/  IABS R8, R14 ;  /* 0x0000000e00087213 */ /* 0x000fc60000000000 */
[----:B------:R-:W-:Y:S02]  /*0600*/  IMAD.MOV.U32 R2, RZ, RZ, RZ ;  /* 0x000000ffff027224 */ /* 0x000fe400078e00ff */
[----:B------:R-:W-:Y:S02]  /*0610*/  IMAD R229, R229, R232, RZ ;  /* 0x000000e8e5e57224 */ /* 0x000fe400078e02ff */
[----:B------:R-:W-:Y:S02]  /*0620*/  IMAD.MOV R7, RZ, RZ, -R0 ;  /* 0x000000ffff077224 */ /* 0x000fe400078e0a00 */
[----:B------:R-:W-:-:S04]  /*0630*/  IMAD.HI.U32 R0, R245, R250, RZ ;  /* 0x000000faf5007227 */ /* 0x000fc800078e00ff */
[----:B------:R-:W-:-:S04]  /*0640*/  IMAD.HI.U32 R229, R3, R229, R2 ;  /* 0x000000e503e57227 */ /* 0x000fc800078e0002 */
[----:B------:R-:W-:Y:S02]  /*0650*/  VIADD R9, R6, 0x3 ;  /* 0x0000000306097836 */ /* 0x000fe40000000000 */
[----:B------:R-:W-:-:S04]  /*0660*/  IMAD.HI.U32 R2, R245, R8, RZ ;  /* 0x00000008f5027227 */ /* 0x000fc800078e00ff */
[----:B------:R-:W-:Y:S01]  /*0670*/  VIADD R5, R6, 0x4 ;  /* 0x0000000406057836 */ /* 0x000fe20000000000 */
[----:B------:R-:W-:Y:S01]  /*0680*/  IADD3 R2, -R2, RZ, RZ ;  /* 0x000000ff02027210 */ /* 0x000fe20007ffe1ff */
[----:B------:R-:W-:Y:S02]  /*0690*/  IMAD.MOV R0, RZ, RZ, -R0 ;  /* 0x000000ffff007224 */ /* 0x000fe400078e0a00 */
[C---:B------:R-:W-:Y:S01]  /*06a0*/  VIADD R3, R6.reuse, 0x5 ;  /* 0x0000000506037836 */ /* 0x040fe20000000000 */
[----:B------:R-:W-:Y:S01]  /*06b0*/  IABS R248, R5 ;  /* 0x0000000500f87213 */ /* 0x000fe20000000000 */
[C---:B------:R-:W-:Y:S01]  /*06c0*/  IMAD R7, R247.reuse, R7, R4 ;  /* 0x00000007f7077224 */ /* 0x040fe200078e0204 */
[----:B------:R-:W-:Y:S01]  /*06d0*/  IABS R4, R9 ;  /* 0x0000000900047213 */ /* 0x000fe20000000000 */
[----:B------:R-:W-:Y:S01]  /*06e0*/  IMAD R250, R247, R0, R250 ;  /* 0x00000000f7fa7224 */ /* 0x000fe200078e02fa */
[----:B------:R-:W-:Y:S01]  /*06f0*/  IABS R246, R3 ;  /* 0x0000000300f67213 */ /* 0x000fe20000000000 */
[C---:B------:R-:W-:Y:S01]  /*0700*/  VIADD R5, R6.reuse, 0x6 ;  /* 0x0000000606057836 */ /* 0x040fe20000000000 */
[----:B------:R-:W-:Y:S01]  /*0710*/  STL [R1+0x2a84], R7 ;  /* 0x002a840701007387 */ /* 0x000fe20000100800 */
[----:B------:R-:W-:-:S02]  /*0720*/  VIADD R3, R6, 0x7 ;  /* 0x0000000706037836 */ /* 0x000fc40000000000 */
[----:B------:R-:W-:Y:S01]  /*0730*/  IMAD.HI.U32 R0, R245, R4, RZ ;  /* 0x00000004f5007227 */ /* 0x000fe200078e00ff */
[----:B------:R-:W-:Y:S03]  /*0740*/  STL [R1+0x2a8c], R250 ;  /* 0x002a8cfa01007387 */ /* 0x000fe60000100800 */
[----:B------:R-:W-:Y:S01]  /*0750*/  IMAD R251, R247, R2, R8 ;  /* 0x00000002f7fb7224 */ /* 0x000fe200078e0208 */
[----:B------:R-:W-:Y:S01]  /*0760*/  STL [R1+0x44c], R5 ;  /* 0x00044c0501007387 */ /* 0x000fe20000100800 */
[----:B------:R-:W-:Y:S01]  /*0770*/  IMAD.HI.U32 R2, R245, R248, RZ ;  /* 0x000000f8f5027227 */ /* 0x000fe200078e00ff */
[----:B------:R-:W-:Y:S02]  /*0780*/  IABS R8, R5 ;  /* 0x0000000500087213 */ /* 0x000fe40000000000 */
[----:B------:R1:W-:Y:S01]  /*0790*/  STL [R1+0x448], R3 ;  /* 0x0004480301007387 */ /* 0x0003e20000100800 */
[----:B------:R-:W-:-:S02]  /*07a0*/  IMAD.MOV R249, RZ, RZ, -R0 ;  /* 0x000000fffff97224 */ /* 0x000fc400078e0a00 */
[----:B------:R-:W-:Y:S02]  /*07b0*/  IMAD.MOV R2, RZ, RZ, -R2 ;  /* 0x000000ffff027224 */ /* 0x000fe400078e0a02 */
[----:B------:R-:W-:-:S04]  /*07c0*/  IMAD.HI.U32 R0, R245, R246, RZ ;  /* 0x000000f6f5007227 */ /* 0x000fc800078e00ff */
[C---:B------:R-:W-:Y:S01]  /*07d0*/  IMAD R249, R247.reuse, R249, R4 ;  /* 0x000000f9f7f97224 */ /* 0x040fe200078e0204 */
[----:B-1----:R-:W-:Y:S01]  /*07e0*/  IABS R3, R3 ;  /* 0x0000000300037213 */ /* 0x002fe20000000000 */
[----:B------:R-:W-:Y:S02]  /*07f0*/  IMAD R248, R247, R2, R248 ;  /* 0x00000002f7f87224 */ /* 0x000fe400078e02f8 */
[----:B------:R-:W-:-:S04]  /*0800*/  IMAD.HI.U32 R2, R245, R8, RZ ;  /* 0x00000008f5027227 */ /* 0x000fc800078e00ff */
[----:B------:R-:W-:Y:S01]  /*0810*/  IMAD.MOV.U32 R4, RZ, RZ, R3 ;  /* 0x000000ffff047224 */ /* 0x000fe200078e0003 */
[----:B------:R-:W-:Y:S01]  /*0820*/  IADD3 R3, -R0, RZ, RZ ;  /* 0x000000ff00037210 */ /* 0x000fe20007ffe1ff */
[----:B------:R-:W-:Y:S02]  /*0830*/  VIADD R7, R6, 0x8 ;  /* 0x0000000806077836 */ /* 0x000fe40000000000 */
[----:B------:R-:W-:-:S03]  /*0840*/  IMAD.HI.U32 R0, R245, R4, RZ ;  /* 0x00000004f5007227 */ /* 0x000fc600078e00ff */
[----:B------:R-:W-:Y:S01]  /*0850*/  STL [R1+0x444], R7 ;  /* 0x0004440701007387 */ /* 0x000fe20000100800 */
[----:B------:R-:W-:Y:S02]  /*0860*/  VIADD R5, R6, 0x9 ;  /* 0x0000000906057836 */ /* 0x000fe40000000000 */
[----:B------:R-:W-:Y:S02]  /*0870*/  IMAD.MOV R2, RZ, RZ, -R2 ;  /* 0x000000ffff027224 */ /* 0x000fe400078e0a02 */
[C---:B------:R-:W-:Y:S01]  /*0880*/  IMAD R246, R247.reuse, R3, R246 ;  /* 0x00000003f7f67224 */ /* 0x040fe200078e02f6 */
[----:B------:R-:W-:Y:S01]  /*0890*/  IABS R3, R7 ;  /* 0x0000000700037213 */ /* 0x000fe20000000000 */
[----:B------:R-:W-:Y:S01]  /*08a0*/  IMAD.MOV R0, RZ, RZ, -R0 ;  /* 0x000000ffff007224 */ /* 0x000fe200078e0a00 */
[----:B------:R1:W-:Y:S01]  /*08b0*/  STL [R1+0x440], R5 ;  /* 0x0004400501007387 */ /* 0x0003e20000100800 */
[----:B------:R-:W-:Y:S01]  /*08c0*/  IMAD.IADD R227, R10, 0x1, R227 ;  /* 0x000000010ae37824 */ /* 0x000fe200078e02e3 */
[----:B------:R-:W-:Y:S01]  /*08d0*/  IABS R10, R5 ;  /* 0x00000005000a7213 */ /* 0x000fe20000000000 */
[----:B------:R-:W-:-:S02]  /*08e0*/  IMAD R2, R247, R2, R8 ;  /* 0x00000002f7027224 */ /* 0x000fc400078e0208 */
[----:B------:R-:W-:Y:S02]  /*08f0*/  IMAD R0, R247, R0, R4 ;  /* 0x00000000f7007224 */ /* 0x000fe400078e0204 */
[----:B------:R-:W-:Y:S01]  /*0900*/  IMAD.MOV.U32 R8, RZ, RZ, R3 ;  /* 0x000000ffff087224 */ /* 0x000fe200078e0003 */
[----:B------:R2:W-:Y:S01]  /*0910*/  STL [R1+0x418], R2 ;  /* 0x0004180201007387 */ /* 0x0005e20000100800 */
[C---:B------:R-:W-:Y:S02]  /*0920*/  VIADD R3, R6.reuse, 0xb ;  /* 0x0000000b06037836 */ /* 0x040fe40000000000 */
[C---:B-1----:R-:W-:Y:S02]  /*0930*/  VIADD R5, R6.reuse, 0xa ;  /* 0x0000000a06057836 */ /* 0x042fe40000000000 */
[----:B------:R-:W-:Y:S01]  /*0940*/  VIADD R9, R6, 0xd ;  /* 0x0000000d06097836 */ /* 0x000fe20000000000 */
[----:B------:R-:W-:Y:S02]  /*0950*/  IABS R12, R3 ;  /* 0x00000003000c7213 */ /* 0x000fe40000000000 */
[----:B------:R1:W-:Y:S01]  /*0960*/  STL [R1+0x43c], R5 ;  /* 0x00043c0501007387 */ /* 0x0003e20000100800 */
[----:B------:R-:W-:Y:S01]  /*0970*/  IABS R4, R5 ;  /* 0x0000000500047213 */ /* 0x000fe20000000000 */
[----:B--2---:R-:W-:-:S02]  /*0980*/  IMAD.HI.U32 R2, R245, R10, RZ ;  /* 0x0000000af5027227 */ /* 0x004fc400078e00ff */
[----:B------:R2:W-:Y:S02]  /*0990*/  STL [R1+0x414], R0 ;  /* 0x0004140001007387 */ /* 0x0005e40000100800 */
[----:B------:R-:W-:Y:S02]  /*09a0*/  IMAD.MOV R2, RZ, RZ, -R2 ;  /* 0x000000ffff027224 */ /* 0x000fe400078e0a02 */
[----:B------:R3:W-:Y:S01]  /*09b0*/  STL [R1+0x438], R3 ;  /* 0x0004380301007387 */ /* 0x0007e20000100800 */
[----:B-1----:R-:W-:Y:S01]  /*09c0*/  IADD3 R5, R6, 0xc, RZ ;  /* 0x0000000c06057810 */ /* 0x002fe20007ffe0ff */
[----:B--2---:R-:W-:-:S04]  /*09d0*/  IMAD.HI.U32 R0, R245, R8, RZ ;  /* 0x00000008f5007227 */ /* 0x004fc800078e00ff */
[----:B------:R1:W-:Y:S01]  /*09e0*/  STL [R1+0x1eb4], R5 ;  /* 0x001eb40501007387 */ /* 0x0003e20000100800 */
[----:B---3--:R-:W-:Y:S02]  /*09f0*/  IMAD.MOV R3, RZ, RZ, -R0 ;  /* 0x000000ffff037224 */ /* 0x008fe400078e0a00 */
[----:B------:R-:W-:-:S04]  /*0a00*/  IMAD.HI.U32 R0, R245, R4, RZ ;  /* 0x00000004f5007227 */ /* 0x000fc800078e00ff */
[C---:B------:R-:W-:Y:S01]  /*0a10*/  IMAD R7, R247.reuse, R3, R8 ;  /* 0x00000003f7077224 */ /* 0x040fe200078e0208 */
[----:B-1----:R-:W-:Y:S01]  /*0a20*/  IABS R5, R5 ;  /* 0x0000000500057213 */ /* 0x002fe20000000000 */
[----:B------:R-:W-:Y:S02]  /*0a30*/  IMAD R3, R247, R2, R10 ;  /* 0x00000002f7037224 */ /* 0x000fe400078e020a */
[----:B------:R-:W-:Y:S01]  /*0a40*/  IMAD.HI.U32 R2, R245, R12, RZ ;  /* 0x0000000cf5027227 */ /* 0x000fe200078e00ff */
[----:B------:R1:W-:Y:S03]  /*0a50*/  STL [R1+0x410], R7 ;  /* 0x0004100701007387 */ /* 0x0003e60000100800 */
[----:B------:R-:W-:Y:S01]  /*0a60*/  IMAD.MOV.U32 R8, RZ, RZ, R5 ;  /* 0x000000ffff087224 */ /* 0x000fe200078e0005 */
[----:B------:R2:W-:Y:S01]  /*0a70*/  STL [R1+0x40c], R3 ;  /* 0x00040c0301007387 */ /* 0x0005e20000100800 */
[----:B------:R-:W-:-:S02]  /*0a80*/  VIADD R5, R6, 0xf ;  /* 0x0000000f06057836 */ /* 0x000fc40000000000 */
[----:B------:R-:W-:Y:S01]  /*0a90*/  IMAD.MOV R2, RZ, RZ, -R2 ;  /* 0x000000ffff027224 */ /* 0x000fe200078e0a02 */
[----:B------:R3:W-:Y:S01]  /*0aa0*/  STL [R1+0x1ebc], R9 ;  /* 0x001ebc0901007387 */ /* 0x0007e20000100800 */
[----:B-1----:R-:W-:Y:S02]  /*0ab0*/  VIADD R7, R6, 0xe ;  /* 0x0000000e06077836 */ /* 0x002fe40000000000 */
[----:B------:R-:W-:Y:S02]  /*0ac0*/  IMAD R216, R247, R2, R12 ;  /* 0x00000002f7d87224 */ /* 0x000fe400078e020c */
[----:B--2---:R-:W-:Y:S01]  /*0ad0*/  IMAD.MOV R3, RZ, RZ, -R0 ;  /* 0x000000ffff037224 */ /* 0x004fe200078e0a00 */
[----:B------:R-:W-:Y:S01]  /*0ae0*/  IABS R10, R7 ;  /* 0x00000007000a7213 */ /* 0x000fe20000000000 */
[----:B------:R-:W-:Y:S01]  /*0af0*/  IMAD.HI.U32 R0, R245, R8, RZ ;  /* 0x00000008f5007227 */ /* 0x000fe200078e00ff */
[----:B------:R-:W-:Y:S03]  /*0b00*/  STL [R1+0x1eb8], R7 ;  /* 0x001eb80701007387 */ /* 0x000fe60000100800 */
[C---:B------:R-:W-:Y:S01]  /*0b10*/  IMAD R209, R247.reuse, R3, R4 ;  /* 0x00000003f7d17224 */ /* 0x040fe200078e0204 */
[----:B------:R-:W-:Y:S01]  /*0b20*/  IADD3 R0, -R0, RZ, RZ ;  /* 0x000000ff00007210 */ /* 0x000fe20007ffe1ff */
[----:B------:R1:W-:Y:S01]  /*0b30*/  STL [R1+0x1ec0], R5 ;  /* 0x001ec00501007387 */ /* 0x0003e20000100800 */
[----:B------:R-:W-:Y:S01]  /*0b40*/  IABS R4, R9 ;  /* 0x0000000900047213 */ /* 0x000fe20000000000 */
[C---:B------:R-:W-:Y:S01]  /*0b50*/  VIADD R3, R6.reuse, 0x10 ;  /* 0x0000001006037836 */ /* 0x040fe20000000000 */
[----:B---3--:R-:W-:Y:S01]  /*0b60*/  IADD3 R9, R6, 0x12, RZ ;  /* 0x0000001206097810 */ /* 0x008fe20007ffe0ff */
[----:B------:R-:W-:Y:S01]  /*0b70*/  IMAD R0, R247, R0, R8 ;  /* 0x00000000f7007224 */ /* 0x000fe200078e0208 */
[----:B------:R-:W-:Y:S01]  /*0b80*/  IABS R8, R5 ;  /* 0x0000000500087213 */ /* 0x000fe20000000000 */
[----:B------:R-:W-:Y:S01]  /*0b90*/  IMAD.HI.U32 R2, R245, R10, RZ ;  /* 0x0000000af5027227 */ /* 0x000fe200078e00ff */
[----:B------:R-:W-:-:S02]  /*0ba0*/  IABS R12, R3 ;  /* 0x00000003000c7213 */ /* 0x000fc40000000000 */
[----:B------:R2:W-:Y:S01]  /*0bb0*/  STL [R1+0x400], R0 ;  /* 0x0004000001007387 */ /* 0x0005e20000100800 */
[----:B-1----:R-:W-:Y:S02]  /*0bc0*/  VIADD R5, R6, 0x11 ;  /* 0x0000001106057836 */ /* 0x002fe40000000000 */
[----:B------:R-:W-:Y:S01]  /*0bd0*/  IMAD.MOV R2, RZ, RZ, -R2 ;  /* 0x000000ffff027224 */ /* 0x000fe200078e0a02 */
[----:B------:R1:W-:Y:S04]  /*0be0*/  STL [R1+0x1ec4], R3 ;  /* 0x001ec40301007387 */ /* 0x0003e80000100800 */
[----:B------:R3:W-:Y:S01]  /*0bf0*/  STL [R1+0x1ecc], R5 ;  /* 0x001ecc0501007387 */ /* 0x0007e20000100800 */
[----:B--2---:R-:W-:-:S04]  /*0c00*/  IMAD.HI.U32 R0, R245, R4, RZ ;  /* 0x00000004f5007227 */ /* 0x004fc800078e00ff */
[----:B-1----:R-:W-:Y:S02]  /*0c10*/  IMAD.MOV R3, RZ, RZ, -R0 ;  /* 0x000000ffff037224 */ /* 0x002fe400078e0a00 */
[----:B------:R-:W-:Y:S01]  /*0c20*/  IMAD.HI.U32 R0, R245, R8, RZ ;  /* 0x00000008f5007227 */ /* 0x000fe200078e00ff */
[----:B---3--:R-:W-:-:S03]  /*0c30*/  IABS R5, R5 ;  /* 0x0000000500057213 */ /* 0x008fc60000000000 */
[C---:B------:R-:W-:Y:S02]  /*0c40*/  IMAD R7, R247.reuse, R3, R4 ;  /* 0x00000003f7077224 */ /* 0x040fe400078e0204 */
[----:B------:R-:W-:Y:S02]  /*0c50*/  IMAD R3, R247, R2, R10 ;  /* 0x00000002f7037224 */ /* 0x000fe400078e020a */
[----:B------:R-:W-:Y:S01]  /*0c60*/  IMAD.MOV.U32 R4, RZ, RZ, R5 ;  /* 0x000000ffff047224 */ /* 0x000fe200078e0005 */
[----:B------:R1:W-:Y:S01]  /*0c70*/  STL [R1+0x3fc], R7 ;  /* 0x0003fc0701007387 */ /* 0x0003e20000100800 */
[C---:B------:R-:W-:Y:S02]  /*0c80*/  VIADD R5, R6.reuse, 0x14 ;  /* 0x0000001406057836 */ /* 0x040fe40000000000 */
[----:B------:R-:W-:Y:S01]  /*0c90*/  IMAD.HI.U32 R2, R245, R12, RZ ;  /* 0x0000000cf5027227 */ /* 0x000fe200078e00ff */
[----:B------:R2:W-:Y:S03]  /*0ca0*/  STL [R1+0x3f8], R3 ;  /* 0x0003f80301007387 */ /* 0x0005e60000100800 */
[----:B------:R-:W-:Y:S01]  /*0cb0*/  IMAD.MOV R2, RZ, RZ, -R2 ;  /* 0x000000ffff027224 */ /* 0x000fe200078e0a02 */
[----:B------:R-:W-:Y:S01]  /*0cc0*/  STL [R1+0x1ec8], R9 ;  /* 0x001ec80901007387 */ /* 0x000fe20000100800 */
[----:B-1----:R-:W-:-:S02]  /*0cd0*/  VIADD R7, R6, 0x13 ;  /* 0x0000001306077836 */ /* 0x002fc40000000000 */
[----:B------:R-:W-:Y:S02]  /*0ce0*/  IMAD R205, R247, R2, R12 ;  /* 0x00000002f7cd7224 */ /* 0x000fe400078e020c */
[----:B--2---:R-:W-:Y:S01]  /*0cf0*/  IMAD.MOV R3, RZ, RZ, -R0 ;  /* 0x000000ffff037224 */ /* 0x004fe200078e0a00 */
[----:B------:R-:W-:Y:S01]  /*0d00*/  STL [R1+0x1ed0], R7 ;  /* 0x001ed00701007387 */ /* 0x000fe20000100800 */
[----:B------:R-:W-:Y:S01]  /*0d10*/  IMAD.HI.U32 R0, R245, R4, RZ ;  /* 0x00000004f5007227 */ /* 0x000fe200078e00ff */
[----:B------:R-:W-:-:S03]  /*0d20*/  IABS R10, R7 ;  /* 0x00000007000a7213 */ /* 0x000fc60000000000 */
[----:B------:R-:W-:Y:S01]  /*0d30*/  IMAD R3, R247, R3, R8 ;  /* 0x00000003f7037224 */ /* 0x000fe200078e0208 */
[----:B------:R-:W-:Y:S01]  /*0d40*/  IABS R8, R9 ;  /* 0x0000000900087213 */ /* 0x000fe20000000000 */
[----:B------:R-:W-:Y:S02]  /*0d50*/  IMAD.MOV R0, RZ, RZ, -R0 ;  /* 0x000000ffff007224 */ /* 0x000fe400078e0a00 */
[----:B------:R-:W-:Y:S01]  /*0d60*/  IMAD.HI.U32 R2, R245, R10, RZ ;  /* 0x0000000af5027227 */ /* 0x000fe200078e00ff */
[----:B------:R1:W-:Y:S03]  /*0d70*/  STL [R1+0x3f4], R3 ;  /* 0x0003f40301007387 */ /* 0x0003e60000100800 */
[----:B------:R-:W-:Y:S01]  /*0d80*/  IMAD R206, R247, R0, R4 ;  /* 0x00000000f7ce7224 */ /* 0x000fe200078e0204 */
[----:B------:R2:W-:Y:S01]  /*0d90*/  STL [R1+0x1ed4], R5 ;  /* 0x001ed40501007387 */ /* 0x0005e20000100800 */
[----:B------:R-:W-:Y:S01]  /*0da0*/  IABS R4, R5 ;  /* 0x0000000500047213 */ /* 0x000fe20000000000 */
[----:B------:R-:W-:Y:S01]  /*0db0*/  IMAD.HI.U32 R0, R245, R8, RZ ;  /* 0x00000008f5007227 */ /* 0x000fe200078e00ff */
[----:B------:R-:W-:-:S03]  /*0dc0*/  IADD3 R2, -R2, RZ, RZ ;  /* 0x000000ff02027210 */ /* 0x000fc60007ffe1ff */
[C---:B-1----:R-:W-:Y:S02]  /*0dd0*/  VIADD R3, R6.reuse, 0x15 ;  /* 0x0000001506037836 */ /* 0x042fe40000000000 */
[C---:B------:R-:W-:Y:S02]  /*0de0*/  VIADD R9, R6.reuse, 0x17 ;  /* 0x0000001706097836 */ /* 0x040fe40000000000 */
[C---:B--2---:R-:W-:Y:S01]  /*0df0*/  VIADD R5, R6.reuse, 0x16 ;  /* 0x0000001606057836 */ /* 0x044fe20000000000 */
[----:B------:R1:W-:Y:S01]  /*0e00*/  STL [R1+0x1edc], R3 ;  /* 0x001edc0301007387 */ /* 0x0003e20000100800 */
[----:B------:R-:W-:Y:S01]  /*0e10*/  IABS R12, R3 ;  /* 0x00000003000c7213 */ /* 0x000fe20000000000 */
[----:B------:R-:W-:Y:S02]  /*0e20*/  IMAD R221, R247, R2, R10 ;  /* 0x00000002f7dd7224 */ /* 0x000fe400078e020a */
[----:B------:R2:W-:Y:S01]  /*0e30*/  STL [R1+0x1ed8], R5 ;  /* 0x001ed80501007387 */ /* 0x0005e20000100800 */
[----:B------:R-:W-:-:S02]  /*0e40*/  VIADD R7, R6, 0x18 ;  /* 0x0000001806077836 */ /* 0x000fc40000000000 */
[C---:B------:R-:W-:Y:S01]  /*0e50*/  IMAD.HI.U32 R2, R245.reuse, R12, RZ ;  /* 0x0000000cf5027227 */ /* 0x040fe200078e00ff */
[----:B------:R-:W-:Y:S02]  /*0e60*/  STL [R1+0x1ee0], R9 ;  /* 0x001ee00901007387 */ /* 0x000fe40000100800 */
[----:B------:R-:W-:Y:S01]  /*0e70*/  IABS R10, R7 ;  /* 0x00000007000a7213 */ /* 0x000fe20000000000 */
[----:B-1----:R-:W-:Y:S01]  /*0e80*/  IMAD.MOV R3, RZ, RZ, -R0 ;  /* 0x000000ffff037224 */ /* 0x002fe200078e0a00 */
[----:B------:R-:W-:Y:S01]  /*0e90*/  STL [R1+0x1ee4], R7 ;  /* 0x001ee40701007387 */ /* 0x000fe20000100800 */
[----:B------:R-:W-:Y:S01]  /*0ea0*/  IMAD.HI.U32 R0, R245, R4, RZ ;  /* 0x00000004f5007227 */ /* 0x000fe200078e00ff */
[----:B--2---:R-:W-:-:S03]  /*0eb0*/  IABS R5, R5 ;  /* 0x0000000500057213 */ /* 0x004fc60000000000 */
[----:B------:R-:W-:Y:S02]  /*0ec0*/  IMAD R207, R247, R3, R8 ;  /* 0x00000003f7cf7224 */ /* 0x000fe400078e0208 */
[----:B------:R-:W-:Y:S02]  /*0ed0*/  IMAD.MOV.U32 R8, RZ, RZ, R5 ;  /* 0x000000ffff087224 */ /* 0x000fe400078e0005 */
[----:B------:R-:W-:Y:S02]  /*0ee0*/  IMAD.MOV R3, RZ, RZ, -R0 ;  /* 0x000000ffff037224 */ /* 0x000fe400078e0a00 */
[----:B------:R-:W-:-:S04]  /*0ef0*/  IMAD.HI.U32 R0, R245, R8, RZ ;  /* 0x00000008f5007227 */ /* 0x000fc800078e00ff */
[C---:B------:R-:W-:Y:S01]  /*0f00*/  IMAD R222, R247.reuse, R3, R4 ;  /* 0x00000003f7de7224 */ /* 0x040fe200078e0204 */
[----:B------:R-:W-:Y:S01]  /*0f10*/  IABS R4, R9 ;  /* 0x0000000900047213 */ /* 0x000fe20000000000 */
[----:B------:R-:W-:Y:S01]  /*0f20*/  IMAD.MOV R0, RZ, RZ, -R0 ;  /* 0x000000ffff007224 */ /* 0x000fe200078e0a00 */
[C---:B------:R-:W-:Y:S01]  /*0f30*/  IADD3 R3, R6.reuse, 0x1a, RZ ;  /* 0x0000001a06037810 */ /* 0x040fe20007ffe0ff */
[----:B------:R-:W-:Y:S02]  /*0f40*/  VIADD R5, R6, 0x19 ;  /* 0x0000001906057836 */ /* 0x000fe40000000000 */
[----:B------:R-:W-:Y:S02]  /*0f50*/  IMAD.MOV R2, RZ, RZ, -R2 ;  /* 0x000000ffff027224 */ /* 0x000fe400078e0a02 */
[C---:B------:R-:W-:Y:S01]  /*0f60*/  IMAD R237, R247.reuse, R0, R8 ;  /* 0x00000000f7ed7224 */ /* 0x040fe200078e0208 */
[----:B------:R1:W-:Y:S01]  /*0f70*/  STL [R1+0x1eec], R5 ;  /* 0x001eec0501007387 */ /* 0x0003e20000100800 */
[----:B------:R-:W-:Y:S01]  /*0f80*/  IMAD R223, R247, R2, R12 ;  /* 0x00000002f7df7224 */ /* 0x000fe200078e020c */
[----:B------:R-:W-:Y:S01]  /*0f90*/  IABS R8, R5 ;  /* 0x0000000500087213 */ /* 0x000fe20000000000 */
[----:B------:R-:W-:Y:S01]  /*0fa0*/  IMAD.HI.U32 R0, R245, R4, RZ ;  /* 0x00000004f5007227 */ /* 0x000fe200078e00ff */
[----:B------:R2:W-:Y:S01]  /*0fb0*/  STL [R1+0x1ee8], R3 ;  /* 0x001ee80301007387 */ /* 0x0005e20000100800 */
[----:B------:R-:W-:-:S02]  /*0fc0*/  IABS R12, R3 ;  /* 0x00000003000c7213 */ /* 0x000fc40000000000 */
[----:B------:R-:W-:-:S04]  /*0fd0*/  IMAD.HI.U32 R2, R245, R10, RZ ;  /* 0x0000000af5027227 */ /* 0x000fc800078e00ff */
[----:B-1----:R-:W-:Y:S02]  /*0fe0*/  VIADD R5, R6, 0x1b ;  /* 0x0000001b06057836 */ /* 0x002fe40000000000 */
[----:B------:R-:W-:Y:S02]  /*0ff0*/  IMAD.MOV R2, RZ, RZ, -R2 ;  /* 0x000000ffff027224 */ /* 0x000fe400078e0a02 */
[----:B--2---:R-:W-:Y:S01]  /*1000*/  IMAD.MOV R3, RZ, RZ, -R0 ;  /* 0x000000ffff037224 */ /* 0x004fe200078e0a00 */
[----:B------:R1:W-:Y:S01]  /*1010*/  STL [R1+0x1ef0], R5 ;  /* 0x001ef00501007387 */ /* 0x0003e20000100800 */
[----:B------:R-:W-:-:S04]  /*1020*/  IMAD.HI.U32 R0, R245, R8, RZ ;  /* 0x00000008f5007227 */ /* 0x000fc800078e00ff */
[C---:B------:R-:W-:Y:S02]  /*1030*/  IMAD R238, R247.reuse, R3, R4 ;  /* 0x00000003f7ee7224 */ /* 0x040fe400078e0204 */
[----:B------:R-:W-:Y:S02]  /*1040*/  IMAD R3, R247, R2, R10 ;  /* 0x00000002f7037224 */ /* 0x000fe400078e020a */
[----:B------:R-:W-:Y:S01]  /*1050*/  IMAD.HI.U32 R2, R245, R12, RZ ;  /* 0x0000000cf5027227 */ /* 0x000fe200078e00ff */
[----:B-1----:R-:W-:Y:S02]  /*1060*/  IABS R5, R5 ;  /* 0x0000000500057213 */ /* 0x002fe40000000000 */
[----:B------:R1:W-:Y:S01]  /*1070*/  STL [R1+0x3d0], R3 ;  /* 0x0003d00301007387 */ /* 0x0003e20000100800 */
[----:B------:R-:W-:Y:S01]  /*1080*/  VIADD R9, R6, 0x1c ;  /* 0x0000001c06097836 */ /* 0x000fe20000000000 */
[----:B------:R-:W-:Y:S01]  /*1090*/  IADD3 R2, -R2, RZ, RZ ;  /* 0x000000ff02027210 */ /* 0x000fe20007ffe1ff */
[----:B------:R-:W-:-:S02]  /*10a0*/  IMAD.MOV.U32 R4, RZ, RZ, R5 ;  /* 0x000000ffff047224 */ /* 0x000fc400078e0005 */
[C---:B------:R-:W-:Y:S01]  /*10b0*/  VIADD R7, R6.reuse, 0x1d ;  /* 0x0000001d06077836 */ /* 0x040fe20000000000 */
[----:B------:R2:W-:Y:S01]  /*10c0*/  STL [R1+0x1ef4], R9 ;  /* 0x001ef40901007387 */ /* 0x0005e20000100800 */
[----:B------:R-:W-:Y:S02]  /*10d0*/  IMAD R2, R247, R2, R12 ;  /* 0x00000002f7027224 */ /* 0x000fe400078e020c */
[----:B------:R-:W-:Y:S01]  /*10e0*/  VIADD R5, R6, 0x1e ;  /* 0x0000001e06057836 */ /* 0x000fe20000000000 */
[----:B------:R-:W-:Y:S01]  /*10f0*/  STL [R1+0x1efc], R7 ;  /* 0x001efc0701007387 */ /* 0x000fe20000100800 */
[----:B-1----:R-:W-:Y:S01]  /*1100*/  IMAD.MOV R3, RZ, RZ, -R0 ;  /* 0x000000ffff037224 */ /* 0x002fe200078e0a00 */
[----:B------:R-:W-:Y:S01]  /*1110*/  IABS R10, R7 ;  /* 0x00000007000a7213 */ /* 0x000fe20000000000 */
[----:B------:R-:W-:-:S04]  /*1120*/  IMAD.HI.U32 R0, R245, R4, RZ ;  /* 0x00000004f5007227 */ /* 0x000fc800078e00ff */
[----:B------:R-:W-:Y:S02]  /*1130*/  IMAD.MOV R0, RZ, RZ, -R0 ;  /* 0x000000ffff007224 */ /* 0x000fe400078e0a00 */
[C---:B------:R-:W-:Y:S01]  /*1140*/  IMAD R3, R247.reuse, R3, R8 ;  /* 0x00000003f7037224 */ /* 0x040fe200078e0208 */
[----:B------:R-:W-:Y:S01]  /*1150*/  IABS R8, R9 ;  /* 0x0000000900087213 */ /* 0x000fe20000000000 */
[----:B------:R-:W-:Y:S01]  /*1160*/  IMAD R0, R247, R0, R4 ;  /* 0x00000000f7007224 */ /* 0x000fe200078e0204 */
[----:B------:R-:W-:Y:S01]  /*1170*/  IABS R4, R5 ;  /* 0x0000000500047213 */ /* 0x000fe20000000000 */
[C---:B--2---:R-:W-:Y:S01]  /*1180*/  VIADD R9, R6.reuse, 0x21 ;  /* 0x0000002106097836 */ /* 0x044fe20000000000 */
[----:B------:R1:W-:Y:S04]  /*1190*/  STL [R1+0x3cc], R3 ;  /* 0x0003cc0301007387 */ /* 0x0003e80000100800 */
[----:B------:R2:W-:Y:S04]  /*11a0*/  STL [R1+0x3c8], R2 ;  /* 0x0003c80201007387 */ /* 0x0005e80000100800 */
[----:B------:R3:W-:Y:S01]  /*11b0*/  STL [R1+0x1ef8], R5 ;  /* 0x001ef80501007387 */ /* 0x0007e20000100800 */
[----:B-1----:R-:W-:-:S03]  /*11c0*/  VIADD R3, R6, 0x1f ;  /* 0x0000001f06037836 */ /* 0x002fc60000000000 */
[----:B------:R1:W-:Y:S01]  /*11d0*/  STL [R1+0x3c4], R0 ;  /* 0x0003c40001007387 */ /* 0x0003e20000100800 */
[C---:B--2---:R-:W-:Y:S01]  /*11e0*/  IMAD.HI.U32 R2, R245.reuse, R10, RZ ;  /* 0x0000000af5027227 */ /* 0x044fe200078e00ff */
[----:B------:R-:W-:Y:S02]  /*11f0*/  IABS R12, R3 ;  /* 0x00000003000c7213 */ /* 0x000fe40000000000 */
[----:B------:R2:W-:Y:S01]  /*1200*/  STL [R1+0x1f00], R3 ;  /* 0x001f000301007387 */ /* 0x0005e20000100800 */
[----:B---3--:R-:W-:Y:S02]  /*1210*/  VIADD R5, R6, 0x20 ;  /* 0x0000002006057836 */ /* 0x008fe40000000000 */
[----:B------:R-:W-:Y:S02]  /*1220*/  IMAD.MOV R2, RZ, RZ, -R2 ;  /* 0x000000ffff027224 */ /* 0x000fe400078e0a02 */
[----:B-1----:R-:W-:Y:S01]  /*1230*/  IMAD.HI.U32 R0, R245, R8, RZ ;  /* 0x00000008f5007227 */ /* 0x002fe200078e00ff */
[----:B------:R1:W-:Y:S03]  /*1240*/  STL [R1+0x1f04], R5 ;  /* 0x001f040501007387 */ /* 0x0003e60000100800 */
[----:B--2---:R-:W-:-:S02]  /*1250*/  IMAD.MOV R3, RZ, RZ, -R0 ;  /* 0x000000ffff037224 */ /* 0x004fc400078e0a00 */
        /* <DEDUP_REMOVED lines=8> */
[----:B------:R-:W-:-:S02]  /*12e0*/  IMAD.MOV R2, RZ, RZ, -R2 ;  /* 0x000000ffff027224 */ /* 0x000fc400078e0a02 */
[C---:B------:R-:W-:Y:S01]  /*12f0*/  VIADD R5, R6.reuse, 0x23 ;  /* 0x0000002306057836 */ /* 0x040fe20000000000 */
[----:B------:R3:W-:Y:S01]  /*1300*/  STL [R1+0x1f0c], R9 ;  /* 0x001f0c0901007387 */ /* 0x0007e20000100800 */
[----:B------:R-:W-:Y:S02]  /*1310*/  IMAD R2, R247, R2, R12 ;  /* 0x00000002f7027224 */ /* 0x000fe400078e020c */
[----:B-1----:R-:W-:Y:S01]  /*1320*/  VIADD R7, R6, 0x22 ;  /* 0x0000002206077836 */ /* 0x002fe20000000000 */
[----:B--2---:R-:W-:Y:S01]  /*1330*/  IADD3 R3, -R0, RZ, RZ ;  /* 0x000000ff00037210 */ /* 0x004fe20007ffe1ff */
[----:B------:R-:W-:-:S03]  /*1340*/  IMAD.HI.U32 R0, R245, R8, RZ ;  /* 0x00000008f5007227 */ /* 0x000fc600078e00ff */
[----:B------:R-:W-:Y:S01]  /*1350*/  STL [R1+0x1f08], R7 ;  /* 0x001f080701007387 */ /* 0x000fe20000100800 */
[----:B------:R-:W-:Y:S01]  /*1360*/  IABS R10, R7 ;  /* 0x00000007000a7213 */ /* 0x000fe20000000000 */
[----:B------:R-:W-:Y:S02]  /*1370*/  IMAD.MOV R0, RZ, RZ, -R0 ;  /* 0x000000ffff007224 */ /* 0x000fe400078e0a00 */
[C---:B------:R-:W-:Y:S01]  /*1380*/  IMAD R3, R247.reuse, R3, R4 ;  /* 0x00000003f7037224 */ /* 0x040fe200078e0204 */
[----:B------:R-:W-:Y:S01]  /*1390*/  IABS R4, R9 ;  /* 0x0000000900047213 */ /* 0x000fe20000000000 */
[----:B------:R-:W-:Y:S01]  /*13a0*/  IMAD R0, R247, R0, R8 ;  /* 0x00000000f7007224 */ /* 0x000fe200078e0208 */
[----:B------:R-:W-:Y:S01]  /*13b0*/  IABS R8, R5 ;  /* 0x0000000500087213 */ /* 0x000fe20000000000 */
[C---:B---3--:R-:W-:Y:S01]  /*13c0*/  VIADD R9, R6.reuse, 0x26 ;  /* 0x0000002606097836 */ /* 0x048fe20000000000 */
        /* <DEDUP_REMOVED lines=10> */
[C---:B-1----:R-:W-:Y:S01]  /*1470*/  IMAD.HI.U32 R0, R245.reuse, R4, RZ ;  /* 0x00000004f5007227 */ /* 0x042fe200078e00ff */
[----:B------:R1:W-:Y:S04]  /*1480*/  STL [R1+0x1f1c], R5 ;  /* 0x001f1c0501007387 */ /* 0x0003e80000100800 */
[----:B--2---:R-:W-:Y:S01]  /*1490*/  IADD3 R3, -R0, RZ, RZ ;  /* 0x000000ff00037210 */ /* 0x004fe20007ffe1ff */
        /* <DEDUP_REMOVED lines=8> */
[----:B------:R-:W-:Y:S01]  /*1520*/  IMAD.MOV R2, RZ, RZ, -R2 ;  /* 0x000000ffff027224 */ /* 0x000fe200078e0a02 */
[----:B------:R-:W-:-:S02]  /*1530*/  IADD3 R5, R6, 0x28, RZ ;  /* 0x0000002806057810 */ /* 0x000fc40007ffe0ff */
[----:B------:R3:W-:Y:S01]  /*1540*/  STL [R1+0x1f18], R9 ;  /* 0x001f180901007387 */ /* 0x0007e20000100800 */
[----:B------:R-:W-:Y:S02]  /*1550*/  IMAD R2, R247, R2, R12 ;  /* 0x00000002f7027224 */ /* 0x000fe400078e020c */
[----:B-1----:R-:W-:Y:S02]  /*1560*/  VIADD R7, R6, 0x27 ;  /* 0x0000002706077836 */ /* 0x002fe40000000000 */
[----:B--2---:R-:W-:Y:S02]  /*1570*/  IMAD.MOV R3, RZ, RZ, -R0 ;  /* 0x000000ffff037224 */ /* 0x004fe400078e0a00 */
[----:B------:R-:W-:Y:S01]  /*1580*/  IMAD.HI.U32 R0, R245, R4, RZ ;  /* 0x00000004f5007227 */ /* 0x000fe200078e00ff */
[----:B------:R-:W-:Y:S01]  /*1590*/  STL [R1+0x1f20], R7 ;  /* 0x001f200701007387 */ /* 0x000fe20000100800 */
[----:B------:R-:W-:Y:S02]  /*15a0*/  IABS R10, R7 ;  /* 0x00000007000a7213 */ /* 0x000fe40000000000 */
[----:B------:R-:W-:-:S02]  /*15b0*/  IMAD.MOV R0, RZ, RZ, -R0 ;  /* 0x000000ffff007224 */ /* 0x000fc400078e0a00 */
        /* <DEDUP_REMOVED lines=28> */
[----:B------:R-:W-:Y:S01]  /*1780*/  STL [R1+0x1f30], R9 ;  /* 0x001f300901007387 */ /* 0x000fe20000100800 */
[----:B-1----:R-:W-:Y:S02]  /*1790*/  IADD3 R7, R6, 0x2c, RZ ;  /* 0x0000002c06077810 */ /* 0x002fe40007ffe0ff */
        /* <DEDUP_REMOVED lines=13> */
[----:B------:R-:W-:-:S04]  /*1870*/  IMAD.HI.U32 R0, R245, R4, RZ ;  /* 0x00000004f5007227 */ /* 0x000fc800078e00ff */
[C---:B-1----:R-:W-:Y:S02]  /*1880*/  VIADD R3, R6.reuse, 0x2e ;  /* 0x0000002e06037836 */ /* 0x042fe40000000000 */
[----:B------:R-:W-:Y:S02]  /*1890*/  IMAD.MOV R2, RZ, RZ, -R2 ;  /* 0x000000ffff027224 */ /* 0x000fe400078e0a02 */
[C---:B--2---:R-:W-:Y:S01]  /*18a0*/  VIADD R5, R6.reuse, 0x2f ;  /* 0x0000002f06057836 */ /* 0x044fe20000000000 */
[----:B------:R1:W-:Y:S01]  /*18b0*/  STL [R1+0x1f38], R3 ;  /* 0x001f380301007387 */ /* 0x0003e20000100800 */
[----:B------:R-:W-:Y:S01]  /*18c0*/  IABS R12, R3 ;  /* 0x00000003000c7213 */ /* 0x000fe20000000000 */
[----:B------:R-:W-:Y:S02]  /*18d0*/  VIADD R9, R6, 0x30 ;  /* 0x0000003006097836 */ /* 0x000fe40000000000 */
[----:B------:R2:W-:Y:S01]  /*18e0*/  STL [R1+0x1f40], R5 ;  /* 0x001f400501007387 */ /* 0x0005e20000100800 */
[----:B-1----:R-:W-:-:S02]  /*18f0*/  IMAD.MOV R3, RZ, RZ, -R0 ;  /* 0x000000ffff037224 */ /* 0x002fc400078e0a00 */
[----:B------:R-:W-:Y:S01]  /*1900*/  IMAD.HI.U32 R0, R245, R8, RZ ;  /* 0x00000008f5007227 */ /* 0x000fe200078e00ff */
[----:B--2---:R-:W-:-:S03]  /*1910*/  IABS R5, R5 ;  /* 0x0000000500057213 */ /* 0x004fc60000000000 */
[C---:B------:R-:W-:Y:S02]  /*1920*/  IMAD R7, R247.reuse, R3, R4 ;  /* 0x00000003f7077224 */ /* 0x040fe400078e0204 */
[----:B------:R-:W-:Y:S01]  /*1930*/  IMAD R3, R247, R2, R10 ;  /* 0x00000002f7037224 */ /* 0x000fe200078e020a */
[----:B------:R-:W-:Y:S01]  /*1940*/  MOV R4, R5 ;  /* 0x0000000500047202 */ /* 0x000fe20000000f00 */
[----:B------:R-:W-:Y:S01]  /*1950*/  IMAD.HI.U32 R2, R245, R12, RZ ;  /* 0x0000000cf5027227 */ /* 0x000fe200078e00ff */
[----:B------:R1:W-:Y:S03]  /*1960*/  STL [R1+0x384], R7 ;  /* 0x0003840701007387 */ /* 0x0003e60000100800 */
[----:B------:R-:W-:Y:S01]  /*1970*/  IMAD.MOV R2, RZ, RZ, -R2 ;  /* 0x000000ffff027224 */ /* 0x000fe200078e0a02 */
[----:B------:R2:W-:Y:S01]  /*1980*/  STL [R1+0x380], R3 ;  /* 0x0003800301007387 */ /* 0x0005e20000100800 */
[----:B------:R-:W-:-:S02]  /*1990*/  VIADD R5, R6, 0x32 ;  /* 0x0000003206057836 */ /* 0x000fc40000000000 */
[----:B------:R-:W-:Y:S01]  /*19a0*/  IMAD R2, R247, R2, R12 ;  /* 0x00000002f7027224 */ /* 0x000fe200078e020c */
[----:B------:R3:W-:Y:S01]  /*19b0*/  STL [R1+0x1f44], R9 ;  /* 0x001f440901007387 */ /* 0x0007e20000100800 */
[----:B-1----:R-:W-:Y:S02]  /*19c0*/  VIADD R7, R6, 0x31 ;  /* 0x0000003106077836 */ /* 0x002fe40000000000 */
[----:B--2---:R-:W-:-:S03]  /*19d0*/  IMAD.MOV R3, RZ, RZ, -R0 ;  /* 0x000000ffff037224 */ /* 0x004fc600078e0a00 */
[----:B------:R-:W-:Y:S01]  /*19e0*/  STL [R1+0x1f4c], R7 ;  /* 0x001f4c0701007387 */ /* 0x000fe20000100800 */
[----:B------:R-:W-:Y:S01]  /*19f0*/  IMAD.HI.U32 R0, R245, R4, RZ ;  /* 0x00000004f5007227 */ /* 0x000fe200078e00ff */
[----:B------:R-:W-:-:S03]  /*1a00*/  IABS R10, R7 ;  /* 0x00000007000a7213 */ /* 0x000fc60000000000 */
        /* <DEDUP_REMOVED lines=14> */
[----:B---3--:R-:W-:Y:S01]  /*1af0*/  IADD3 R5, R6, 0x34, RZ ;  /* 0x0000003406057810 */ /* 0x008fe20007ffe0ff */
[----:B------:R-:W-:Y:S02]  /*1b00*/  IMAD.MOV R2, RZ, RZ, -R2 ;  /* 0x000000ffff027224 */ /* 0x000fe400078e0a02 */
[----:B-1----:R-:W-:Y:S02]  /*1b10*/  IMAD.HI.U32 R0, R245, R8, RZ ;  /* 0x00000008f5007227 */ /* 0x002fe400078e00ff */
[----:B------:R1:W-:Y:S02]  /*1b20*/  STL [R1+0x1f54], R5 ;  /* 0x001f540501007387 */ /* 0x0003e40000100800 */
        /* <DEDUP_REMOVED lines=13> */
[----:B-1----:R-:W-:Y:S02]  /*1c00*/  VIADD R7, R6, 0x36 ;  /* 0x0000003606077836 */ /* 0x002fe40000000000 */
[----:B--2---:R-:W-:Y:S02]  /*1c10*/  IMAD.MOV R3, RZ, RZ, -R0 ;  /* 0x000000ffff037224 */ /* 0x004fe400078e0a00 */
[----:B------:R-:W-:Y:S01]  /*1c20*/  IMAD.HI.U32 R0, R245, R8, RZ ;  /* 0x00000008f5007227 */ /* 0x000fe200078e00ff */
[----:B------:R-:W-:Y:S01]  /*1c30*/  STL [R1+0x1f58], R7 ;  /* 0x001f580701007387 */ /* 0x000fe20000100800 */
[----:B------:R-:W-:-:S02]  /*1c40*/  IABS R10, R7 ;  /* 0x00000007000a7213 */ /* 0x000fc40000000000 */
[C---:B------:R-:W-:Y:S01]  /*1c50*/  IMAD R3, R247.reuse, R3, R4 ;  /* 0x00000003f7037224 */ /* 0x040fe200078e0204 */
[----:B------:R-:W-:Y:S02]  /*1c60*/  IADD3 R0, -R0, RZ, RZ ;  /* 0x000000ff00007210 */ /* 0x000fe40007ffe1ff */
[----:B------:R-:W-:Y:S02]  /*1c70*/  IABS R4, R9 ;  /* 0x0000000900047213 */ /* 0x000fe40000000000 */
[----:B------:R1:W-:Y:S01]  /*1c80*/  STL [R1+0x368], R3 ;  /* 0x0003680301007387 */ /* 0x0003e20000100800 */
[----:B------:R-:W-:Y:S01]  /*1c90*/  IMAD R0, R247, R0, R8 ;  /* 0x00000000f7007224 */ /* 0x000fe200078e0208 */
[----:B------:R-:W-:Y:S02]  /*1ca0*/  IABS R8, R5 ;  /* 0x0000000500087213 */ /* 0x000fe40000000000 */
[----:B------:R2:W-:Y:S01]  /*1cb0*/  STL [R1+0x364], R2 ;  /* 0x0003640201007387 */ /* 0x0005e20000100800 */
[----:B---3--:R-:W-:-:S03]  /*1cc0*/  IADD3 R9, R6, 0x3a, RZ ;  /* 0x0000003a06097810 */ /* 0x008fc60007ffe0ff */
        /* <DEDUP_REMOVED lines=26> */
[----:B------:R-:W-:Y:S01]  /*1e70*/  IABS R10, R7 ;  /* 0x00000007000a7213 */ /* 0x000fe20000000000 */
[----:B------:R-:W-:Y:S02]  /*1e80*/  STL [R1+0x1f70], R7 ;  /* 0x001f700701007387 */ /* 0x000fe40000100800 */
        /* <DEDUP_REMOVED lines=14> */
[----:B---3--:R-:W-:Y:S01]  /*1f70*/  VIADD R5, R6, 0x3e ;  /* 0x0000003e06057836 */ /* 0x008fe20000000000 */
[----:B------:R-:W-:Y:S01]  /*1f80*/  IADD3 R2, -R2, RZ, RZ ;  /* 0x000000ff02027210 */ /* 0x000fe20007ffe1ff */
[----:B-1----:R-:W-:-:S03]  /*1f90*/  IMAD.HI.U32 R0, R245, R8, RZ ;  /* 0x00000008f5007227 */ /* 0x002fc600078e00ff */
[----:B------:R1:W-:Y:S01]  /*1fa0*/  STL [R1+0x1f78], R5 ;  /* 0x001f780501007387 */ /* 0x0003e20000100800 */
[----:B--2---:R-:W-:Y:S02]  /*1fb0*/  IMAD.MOV R3, RZ, RZ, -R0 ;  /* 0x000000ffff037224 */ /* 0x004fe400078e0a00 */
        /* <DEDUP_REMOVED lines=26> */
[----:B-1----:R-:W-:-:S03]  /*2160*/  IADD3 R3, R6, 0x42, RZ ;  /* 0x0000004206037810 */ /* 0x002fc60007ffe0ff */
        /* <DEDUP_REMOVED lines=17> */
[----:B------:R-:W-:Y:S01]  /*2280*/  IADD3 R2, -R2, RZ, RZ ;  /* 0x000000ff02027210 */ /* 0x000fe20007ffe1ff */
[----:B------:R-:W-:-:S02]  /*2290*/  VIADD R5, R6, 0x46 ;  /* 0x0000004606057836 */ /* 0x000fc40000000000 */
[----:B------:R3:W-:Y:S01]  /*22a0*/  STL [R1+0x1fb4], R9 ;  /* 0x001fb40901007387 */ /* 0x0007e20000100800 */
[----:B-1----:R-:W-:Y:S02]  /*22b0*/  VIADD R7, R6, 0x45 ;  /* 0x0000004506077836 */ /* 0x002fe40000000000 */
[----:B------:R-:W-:Y:S02]  /*22c0*/  IMAD R2, R247, R2, R12 ;  /* 0x00000002f7027224 */ /* 0x000fe400078e020c */
[----:B--2---:R-:W-:Y:S01]  /*22d0*/  IMAD.MOV R3, RZ, RZ, -R0 ;  /* 0x000000ffff037224 */ /* 0x004fe200078e0a00 */
[----:B------:R1:W-:Y:S01]  /*22e0*/  STL [R1+0x1fc8], R7 ;  /* 0x001fc80701007387 */ /* 0x0003e20000100800 */
[----:B------:R-:W-:Y:S01]  /*22f0*/  IMAD.HI.U32 R0, R245, R4, RZ ;  /* 0x00000004f5007227 */ /* 0x000fe200078e00ff */
[----:B------:R-:W-:-:S03]  /*2300*/  IABS R10, R7 ;  /* 0x00000007000a7213 */ /* 0x000fc60000000000 */
[C---:B------:R-:W-:Y:S01]  /*2310*/  IMAD R3, R247.reuse, R3, R8 ;  /* 0x00000003f7037224 */ /* 0x040fe200078e0208 */
[----:B------:R-:W-:Y:S01]  /*2320*/  IABS R8, R9 ;  /* 0x0000000900087213 */ /* 0x000fe20000000000 */
[----:B------:R-:W-:Y:S02]  /*2330*/  IMAD.MOV R0, RZ, RZ, -R0 ;  /* 0x000000ffff007224 */ /* 0x000fe400078e0a00 */
[C---:B---3--:R-:W-:Y:S01]  /*2340*/  VIADD R9, R6.reuse, 0x49 ;  /* 0x0000004906097836 */ /* 0x048fe20000000000 */
[----:B------:R2:W-:Y:S01]  /*2350*/  STL [R1+0x32c], R3 ;  /* 0x00032c0301007387 */ /* 0x0005e20000100800 */
[----:B------:R-:W-:Y:S01]  /*2360*/  IMAD R211, R247, R0, R4 ;  /* 0x00000000f7d37224 */ /* 0x000fe200078e0204 */
[----:B------:R-:W-:Y:S01]  /*2370*/  IABS R4, R5 ;  /* 0x0000000500047213 */ /* 0x000fe20000000000 */
[----:B------:R-:W-:Y:S01]  /*2380*/  IMAD.HI.U32 R0, R245, R8, RZ ;  /* 0x00000008f5007227 */ /* 0x000fe200078e00ff */
[----:B------:R3:W-:Y:S03]  /*2390*/  STL [R1+0x328], R2 ;  /* 0x0003280201007387 */ /* 0x0007e60000100800 */
[C---:B-1----:R-:W-:Y:S01]  /*23a0*/  VIADD R7, R6.reuse, 0x4a ;  /* 0x0000004a06077836 */ /* 0x042fe20000000000 */
[----:B------:R1:W-:Y:S01]  /*23b0*/  STL [R1+0x1fd0], R5 ;  /* 0x001fd00501007387 */ /* 0x0003e20000100800 */
[----:B--2---:R-:W-:-:S02]  /*23c0*/  VIADD R3, R6, 0x47 ;  /* 0x0000004706037836 */ /* 0x004fc40000000000 */
[----:B---3--:R-:W-:-:S03]  /*23d0*/  IMAD.HI.U32 R2, R245, R10, RZ ;  /* 0x0000000af5027227 */ /* 0x008fc600078e00ff */
[----:B------:R2:W-:Y:S01]  /*23e0*/  STL [R1+0x1fcc], R3 ;  /* 0x001fcc0301007387 */ /* 0x0005e20000100800 */
[----:B------:R-:W-:Y:S01]  /*23f0*/  IABS R12, R3 ;  /* 0x00000003000c7213 */ /* 0x000fe20000000000 */
[----:B-1----:R-:W-:Y:S02]  /*2400*/  VIADD R5, R6, 0x48 ;  /* 0x0000004806057836 */ /* 0x002fe40000000000 */
[----:B------:R-:W-:-:S03]  /*2410*/  IMAD.MOV R2, RZ, RZ, -R2 ;  /* 0x000000ffff027224 */ /* 0x000fc600078e0a02 */
[----:B------:R1:W-:Y:S01]  /*2420*/  STL [R1+0x1fd4], R5 ;  /* 0x001fd40501007387 */ /* 0x0003e20000100800 */
[----:B--2---:R-:W-:Y:S02]  /*2430*/  IMAD.MOV R3, RZ, RZ, -R0 ;  /* 0x000000ffff037224 */ /* 0x004fe400078e0a00 */
[----:B------:R-:W-:-:S04]  /*2440*/  IMAD.HI.U32 R0, R245, R4, RZ ;  /* 0x00000004f5007227 */ /* 0x000fc800078e00ff */
[C---:B------:R-:W-:Y:S01]  /*2450*/  IMAD R233, R247.reuse, R3, R8 ;  /* 0x00000003f7e97224 */ /* 0x040fe200078e0208 */
[----:B-1----:R-:W-:Y:S01]  /*2460*/  IABS R5, R5 ;  /* 0x0000000500057213 */ /* 0x002fe20000000000 */
[----:B------:R-:W-:Y:S01]  /*2470*/  IMAD R3, R247, R2, R10 ;  /* 0x00000002f7037224 */ /* 0x000fe200078e020a */
[----:B------:R-:W-:Y:S01]  /*2480*/  IABS R10, R7 ;  /* 0x00000007000a7213 */ /* 0x000fe20000000000 */
[----:B------:R-:W-:-:S03]  /*2490*/  IMAD.HI.U32 R2, R245, R12, RZ ;  /* 0x0000000cf5027227 */ /* 0x000fc600078e00ff */
[----:B------:R1:W-:Y:S01]  /*24a0*/  STL [R1+0x31c], R3 ;  /* 0x00031c0301007387 */ /* 0x0003e20000100800 */
[----:B------:R-:W-:Y:S02]  /*24b0*/  IMAD.MOV.U32 R8, RZ, RZ, R5 ;  /* 0x000000ffff087224 */ /* 0x000fe400078e0005 */
[----:B------:R-:W-:Y:S01]  /*24c0*/  IMAD.MOV R2, RZ, RZ, -R2 ;  /* 0x000000ffff027224 */ /* 0x000fe200078e0a02 */
[----:B------:R2:W-:Y:S01]  /*24d0*/  STL [R1+0x1fe0], R9 ;  /* 0x001fe00901007387 */ /* 0x0005e20000100800 */
[----:B------:R-:W-:Y:S02]  /*24e0*/  VIADD R5, R6, 0x4b ;  /* 0x0000004b06057836 */ /* 0x000fe40000000000 */
[----:B------:R-:W-:Y:S01]  /*24f0*/  IMAD R2, R247, R2, R12 ;  /* 0x00000002f7027224 */ /* 0x000fe200078e020c */
[----:B------:R-:W-:Y:S01]  /*2500*/  STL [R1+0x1ff0], R7 ;  /* 0x001ff00701007387 */ /* 0x000fe20000100800 */
[----:B-1----:R-:W-:Y:S01]  /*2510*/  IADD3 R3, -R0, RZ, RZ ;  /* 0x000000ff00037210 */ /* 0x002fe20007ffe1ff */
        /* <DEDUP_REMOVED lines=66> */
[----:B------:R-:W-:Y:S01]  /*2940*/  STL [R1+0x2040], R9 ;  /* 0x0020400901007387 */ /* 0x000fe20000100800 */
[----:B-1----:R-:W-:Y:S01]  /*2950*/  IADD3 R7, R6, 0x54, RZ ;  /* 0x0000005406077810 */ /* 0x002fe20007ffe0ff */
[----:B--2---:R-:W-:-:S04]  /*2960*/  IMAD.MOV R3, RZ, RZ, -R0 ;  /* 0x000000ffff037224 */ /* 0x004fc800078e0a00 */
[----:B------:R1:W-:Y:S01]  /*2970*/  STL [R1+0x2034], R7 ;  /* 0x0020340701007387 */ /* 0x0003e20000100800 */
[----:B------:R-:W-:Y:S01]  /*2980*/  IMAD.HI.U32 R0, R245, R8, RZ ;  /* 0x00000008f5007227 */ /* 0x000fe200078e00ff */
[----:B------:R-:W-:-:S03]  /*2990*/  IABS R10, R7 ;  /* 0x00000007000a7213 */ /* 0x000fc60000000000 */
[----:B------:R-:W-:Y:S02]  /*29a0*/  IMAD.MOV R0, RZ, RZ, -R0 ;  /* 0x000000ffff007224 */ /* 0x000fe400078e0a00 */
[C---:B------:R-:W-:Y:S01]  /*29b0*/  IMAD R214, R247.reuse, R3, R4 ;  /* 0x00000003f7d67224 */ /* 0x040fe200078e0204 */
[----:B------:R-:W-:Y:S01]  /*29c0*/  IABS R4, R9 ;  /* 0x0000000900047213 */ /* 0x000fe20000000000 */
[C---:B------:R-:W-:Y:S01]  /*29d0*/  IMAD R0, R247.reuse, R0, R8 ;  /* 0x00000000f7007224 */ /* 0x040fe200078e0208 */
[----:B------:R-:W-:Y:S01]  /*29e0*/  IABS R8, R5 ;  /* 0x0000000500087213 */ /* 0x000fe20000000000 */
[----:B-1----:R-:W-:Y:S02]  /*29f0*/  IMAD R7, R247, R2, R12 ;  /* 0x00000002f7077224 */ /* 0x002fe400078e020c */
[C---:B------:R-:W-:Y:S02]  /*2a00*/  VIADD R3, R6.reuse, 0x56 ;  /* 0x0000005606037836 */ /* 0x040fe40000000000 */
[----:B------:R-:W-:Y:S01]  /*2a10*/  IMAD.HI.U32 R2, R245, R10, RZ ;  /* 0x0000000af5027227 */ /* 0x000fe200078e00ff */
[----:B------:R-:W-:Y:S02]  /*2a20*/  STL [R1+0x2a88], R7 ;  /* 0x002a880701007387 */ /* 0x000fe40000100800 */
[----:B------:R-:W-:Y:S01]  /*2a30*/  IABS R12, R3 ;  /* 0x00000003000c7213 */ /* 0x000fe20000000000 */
[----:B------:R-:W-:Y:S01]  /*2a40*/  IMAD.MOV R2, RZ, RZ, -R2 ;  /* 0x000000ffff027224 */ /* 0x000fe200078e0a02 */
[----:B------:R1:W-:Y:S01]  /*2a50*/  STL [R1+0x2064], R5 ;  /* 0x0020640501007387 */ /* 0x0003e20000100800 */
[----:B------:R-:W-:-:S03]  /*2a60*/  VIADD R9, R6, 0x58 ;  /* 0x0000005806097836 */ /* 0x000fc60000000000 */
[----:B------:R2:W-:Y:S04]  /*2a70*/  STL [R1+0x2e8], R0 ;  /* 0x0002e80001007387 */ /* 0x0005e80000100800 */
[----:B------:R3:W-:Y:S01]  /*2a80*/  STL [R1+0x2070], R3 ;  /* 0x0020700301007387 */ /* 0x0007e20000100800 */
[----:B-1----:R-:W-:Y:S02]  /*2a90*/  VIADD R5, R6, 0x57 ;  /* 0x0000005706057836 */ /* 0x002fe40000000000 */
[----:B--2---:R-:W-:-:S03]  /*2aa0*/  IMAD.HI.U32 R0, R245, R4, RZ ;  /* 0x00000004f5007227 */ /* 0x004fc600078e00ff */
[----:B------:R1:W-:Y:S01]  /*2ab0*/  STL [R1+0x206c], R5 ;  /* 0x00206c0501007387 */ /* 0x0003e20000100800 */
[----:B---3--:R-:W-:Y:S02]  /*2ac0*/  IMAD.MOV R3, RZ, RZ, -R0 ;  /* 0x000000ffff037224 */ /* 0x008fe400078e0a00 */
[----:B------:R-:W-:-:S04]  /*2ad0*/  IMAD.HI.U32 R0, R245, R8, RZ ;  /* 0x00000008f5007227 */ /* 0x000fc800078e00ff */
[C---:B------:R-:W-:Y:S01]  /*2ae0*/  IMAD R7, R247.reuse, R3, R4 ;  /* 0x00000003f7077224 */ /* 0x040fe200078e0204 */
[----:B-1----:R-:W-:Y:S01]  /*2af0*/  IABS R5, R5 ;  /* 0x0000000500057213 */ /* 0x002fe20000000000 */
[----:B------:R-:W-:Y:S02]  /*2b00*/  IMAD R3, R247, R2, R10 ;  /* 0x00000002f7037224 */ /* 0x000fe400078e020a */
[----:B------:R-:W-:Y:S01]  /*2b10*/  IMAD.HI.U32 R2, R245, R12, RZ ;  /* 0x0000000cf5027227 */ /* 0x000fe200078e00ff */
[----:B------:R-:W-:Y:S01]  /*2b20*/  MOV R4, R5 ;  /* 0x0000000500047202 */ /* 0x000fe20000000f00 */
[----:B------:R1:W-:Y:S02]  /*2b30*/  STL [R1+0x2e4], R7 ;  /* 0x0002e40701007387 */ /* 0x0003e40000100800 */
[----:B------:R-:W-:Y:S02]  /*2b40*/  IMAD.MOV R2, RZ, RZ, -R2 ;  /* 0x000000ffff027224 */ /* 0x000fe400078e0a02 */
        /* <DEDUP_REMOVED lines=39> */
[----:B------:R-:W-:Y:S02]  /*2dc0*/  IMAD R2, R247, R2, R12 ;  /* 0x00000002f7027224 */ /* 0x000fe400078e020c */
[----:B-1----:R-:W-:Y:S02]  /*2dd0*/  VIADD R7, R6, 0x5e ;  /* 0x0000005e06077836 */ /* 0x002fe40000000000 */
[----:B--2---:R-:W-:Y:S02]  /*2de0*/  IMAD.MOV R3, RZ, RZ, -R0 ;  /* 0x000000ffff037224 */ /* 0x004fe400078e0a00 */
[----:B------:R-:W-:Y:S01]  /*2df0*/  IMAD.HI.U32 R0, R245, R8, RZ ;  /* 0x00000008f5007227 */ /* 0x000fe200078e00ff */
[----:B------:R1:W-:Y:S01]  /*2e00*/  STL [R1+0x20c8], R7 ;  /* 0x0020c80701007387 */ /* 0x0003e20000100800 */
[----:B------:R-:W-:-:S02]  /*2e10*/  IABS R10, R7 ;  /* 0x00000007000a7213 */ /* 0x000fc40000000000 */
[C---:B------:R-:W-:Y:S01]  /*2e20*/  IMAD R3, R247.reuse, R3, R4 ;  /* 0x00000003f7037224 */ /* 0x040fe200078e0204 */
[----:B------:R-:W-:Y:S02]  /*2e30*/  IADD3 R0, -R0, RZ, RZ ;  /* 0x000000ff00007210 */ /* 0x000fe40007ffe1ff */
[----:B------:R-:W-:Y:S02]  /*2e40*/  IABS R4, R9 ;  /* 0x0000000900047213 */ /* 0x000fe40000000000 */
[----:B------:R2:W-:Y:S01]  /*2e50*/  STL [R1+0x2c8], R3 ;  /* 0x0002c80301007387 */ /* 0x0005e20000100800 */
[----:B------:R-:W-:Y:S01]  /*2e60*/  IMAD R0, R247, R0, R8 ;  /* 0x00000000f7007224 */ /* 0x000fe200078e0208 */
[----:B------:R-:W-:Y:S01]  /*2e70*/  IABS R8, R5 ;  /* 0x0000000500087213 */ /* 0x000fe20000000000 */
[C---:B-1----:R-:W-:Y:S01]  /*2e80*/  VIADD R7, R6.reuse, 0x63 ;  /* 0x0000006306077836 */ /* 0x042fe20000000000 */
[----:B------:R1:W-:Y:S01]  /*2e90*/  STL [R1+0x2c4], R2 ;  /* 0x0002c40201007387 */ /* 0x0003e20000100800 */
[----:B------:R-:W-:-:S03]  /*2ea0*/  IADD3 R9, R6, 0x62, RZ ;  /* 0x0000006206097810 */ /* 0x000fc60007ffe0ff */
[----:B------:R3:W-:Y:S01]  /*2eb0*/  STL [R1+0x20c0], R5 ;  /* 0x0020c00501007387 */ /* 0x0007e20000100800 */
[----:B--2---:R-:W-:-:S03]  /*2ec0*/  VIADD R3, R6, 0x60 ;  /* 0x0000006006037836 */ /* 0x004fc60000000000 */
[----:B------:R2:W-:Y:S01]  /*2ed0*/  STL [R1+0x2c0], R0 ;  /* 0x0002c00001007387 */ /* 0x0005e20000100800 */
[C---:B-1----:R-:W-:Y:S01]  /*2ee0*/  IMAD.HI.U32 R2, R245.reuse, R10, RZ ;  /* 0x0000000af5027227 */ /* 0x042fe200078e00ff */
[----:B------:R-:W-:Y:S02]  /*2ef0*/  IABS R12, R3 ;  /* 0x00000003000c7213 */ /* 0x000fe40000000000 */
[----:B------:R1:W-:Y:S01]  /*2f00*/  STL [R1+0x20e4], R3 ;  /* 0x0020e40301007387 */ /* 0x0003e20000100800 */
[----:B---3--:R-:W-:Y:S02]  /*2f10*/  VIADD R5, R6, 0x61 ;  /* 0x0000006106057836 */ /* 0x008fe40000000000 */
[----:B------:R-:W-:Y:S02]  /*2f20*/  IMAD.MOV R2, RZ, RZ, -R2 ;  /* 0x000000ffff027224 */ /* 0x000fe400078e0a02 */
[C---:B--2---:R-:W-:Y:S01]  /*2f30*/  IMAD.HI.U32 R0, R245.reuse, R4, RZ ;  /* 0x00000004f5007227 */ /* 0x044fe200078e00ff */
[----:B------:R2:W-:Y:S03]  /*2f40*/  STL [R1+0x20f4], R5 ;  /* 0x0020f40501007387 */ /* 0x0005e60000100800 */
[----:B-1----:R-:W-:Y:S01]  /*2f50*/  IMAD.MOV R3, RZ, RZ, -R0 ;  /* 0x000000ffff037224 */ /* 0x002fe200078e0a00 */
[----:B------:R1:W-:Y:S01]  /*2f60*/  STL [R1+0x20f0], R9 ;  /* 0x0020f00901007387 */ /* 0x0003e20000100800 */
[----:B------:R-:W-:-:S03]  /*2f70*/  IMAD.HI.U32 R0, R245, R8, RZ ;  /* 0x00000008f5007227 */ /* 0x000fc600078e00ff */
[----:B------:R-:W-:Y:S01]  /*2f80*/  STL [R1+0x210c], R7 ;  /* 0x00210c0701007387 */ /* 0x000fe20000100800 */
[C---:B------:R-:W-:Y:S01]  /*2f90*/  IMAD R210, R247.reuse, R3, R4 ;  /* 0x00000003f7d27224 */ /* 0x040fe200078e0204 */
[----:B--2---:R-:W-:Y:S01]  /*2fa0*/  IABS R5, R5 ;  /* 0x0000000500057213 */ /* 0x004fe20000000000 */
[----:B------:R-:W-:Y:S01]  /*2fb0*/  IMAD R231, R247, R2, R10 ;  /* 0x00000002f7e77224 */ /* 0x000fe200078e020a */
[----:B------:R-:W-:Y:S01]  /*2fc0*/  IABS R10, R7 ;  /* 0x00000007000a7213 */ /* 0x000fe20000000000 */
[----:B------:R-:W-:-:S04]  /*2fd0*/  IMAD.HI.U32 R2, R245, R12, RZ ;  /* 0x0000000cf5027227 */ /* 0x000fc800078e00ff */
[----:B------:R-:W-:Y:S02]  /*2fe0*/  IMAD.MOV.U32 R4, RZ, RZ, R5 ;  /* 0x000000ffff047224 */ /* 0x000fe400078e0005 */
[----:B------:R-:W-:Y:S02]  /*2ff0*/  IMAD.MOV R3, RZ, RZ, -R0 ;  /* 0x000000ffff037224 */ /* 0x000fe400078e0a00 */
[----:B------:R-:W-:-:S04]  /*3000*/  IMAD.HI.U32 R0, R245, R4, RZ ;  /* 0x00000004f5007227 */ /* 0x000fc800078e00ff */
[----:B------:R-:W-:Y:S02]  /*3010*/  IMAD.MOV R2, RZ, RZ, -R2 ;  /* 0x000000ffff027224 */ /* 0x000fe400078e0a02 */
[----:B------:R-:W-:Y:S02]  /*3020*/  IMAD.MOV R0, RZ, RZ, -R0 ;  /* 0x000000ffff007224 */ /* 0x000fe400078e0a00 */
[C---:B------:R-:W-:Y:S01]  /*3030*/  IMAD R3, R247.reuse, R3, R8 ;  /* 0x00000003f7037224 */ /* 0x040fe200078e0208 */
[----:B------:R-:W-:Y:S01]  /*3040*/  IABS R8, R9 ;  /* 0x0000000900087213 */ /* 0x000fe20000000000 */
[C---:B------:R-:W-:Y:S02]  /*3050*/  IMAD R2, R247.reuse, R2, R12 ;  /* 0x00000002f7027224 */ /* 0x040fe400078e020c */
[----:B------:R-:W-:Y:S01]  /*3060*/  VIADD R5, R6, 0x64 ;  /* 0x0000006406057836 */ /* 0x000fe20000000000 */
[----:B------:R2:W-:Y:S01]  /*3070*/  STL [R1+0x2b4], R3 ;  /* 0x0002b40301007387 */ /* 0x0005e20000100800 */
[----:B------:R-:W-:-:S02]  /*3080*/  IMAD R0, R247, R0, R4 ;  /* 0x00000000f7007224 */ /* 0x000fc400078e0204 */
[----:B-1----:R-:W-:Y:S01]  /*3090*/  VIADD R9, R6, 0x67 ;  /* 0x0000006706097836 */ /* 0x002fe20000000000 */
[----:B------:R1:W-:Y:S01]  /*30a0*/  STL [R1+0x2b0], R2 ;  /* 0x0002b00201007387 */ /* 0x0003e20000100800 */
[----:B------:R-:W-:-:S03]  /*30b0*/  IABS R4, R5 ;  /* 0x0000000500047213 */ /* 0x000fc60000000000 */
[----:B------:R3:W-:Y:S01]  /*30c0*/  STL [R1+0x211c], R5 ;  /* 0x00211c0501007387 */ /* 0x0007e20000100800 */
[----:B--2---:R-:W-:-:S03]  /*30d0*/  VIADD R3, R6, 0x65 ;  /* 0x0000006506037836 */ /* 0x004fc60000000000 */
[----:B------:R2:W-:Y:S01]  /*30e0*/  STL [R1+0x2ac], R0 ;  /* 0x0002ac0001007387 */ /* 0x0005e20000100800 */
[C---:B-1----:R-:W-:Y:S01]  /*30f0*/  IMAD.HI.U32 R2, R245.reuse, R10, RZ ;  /* 0x0000000af5027227 */ /* 0x042fe200078e00ff */
[----:B------:R-:W-:Y:S02]  /*3100*/  IABS R12, R3 ;  /* 0x00000003000c7213 */ /* 0x000fe40000000000 */
[----:B------:R1:W-:Y:S01]  /*3110*/  STL [R1+0x2110], R3 ;  /* 0x0021100301007387 */ /* 0x0003e20000100800 */
[----:B---3--:R-:W-:Y:S01]  /*3120*/  VIADD R5, R6, 0x66 ;  /* 0x0000006606057836 */ /* 0x008fe20000000000 */
[----:B------:R-:W-:Y:S01]  /*3130*/  IADD3 R2, -R2, RZ, RZ ;  /* 0x000000ff02027210 */ /* 0x000fe20007ffe1ff */
[----:B--2---:R-:W-:-:S03]  /*3140*/  IMAD.HI.U32 R0, R245, R8, RZ ;  /* 0x00000008f5007227 */ /* 0x004fc600078e00ff */
[----:B------:R2:W-:Y:S01]  /*3150*/  STL [R1+0x2124], R5 ;  /* 0x0021240501007387 */ /* 0x0005e20000100800 */
[----:B-1----:R-:W-:Y:S02]  /*3160*/  IMAD.MOV R3, RZ, RZ, -R0 ;  /* 0x000000ffff037224 */ /* 0x002fe400078e0a00 */
[----:B------:R-:W-:-:S04]  /*3170*/  IMAD.HI.U32 R0, R245, R4, RZ ;  /* 0x00000004f5007227 */ /* 0x000fc800078e00ff */
[C---:B------:R-:W-:Y:S01]  /*3180*/  IMAD R7, R247.reuse, R3, R8 ;  /* 0x00000003f7077224 */ /* 0x040fe200078e0208 */
[----:B--2---:R-:W-:Y:S01]  /*3190*/  IABS R5, R5 ;  /* 0x0000000500057213 */ /* 0x004fe20000000000 */
        /* <DEDUP_REMOVED lines=43> */
[----:B------:R-:W-:Y:S01]  /*3450*/  STL [R1+0x2184], R9 ;  /* 0x0021840901007387 */ /* 0x000fe20000100800 */
[----:B-1----:R-:W-:Y:S02]  /*3460*/  VIADD R7, R6, 0x6d ;  /* 0x0000006d06077836 */ /* 0x002fe40000000000 */
        /* <DEDUP_REMOVED lines=12> */
[----:B------:R-:W-:Y:S01]  /*3530*/  IMAD.HI.U32 R0, R245, R8, RZ ;  /* 0x00000008f5007227 */ /* 0x000fe200078e00ff */
[----:B------:R-:W-:-:S03]  /*3540*/  IABS R4, R5 ;  /* 0x0000000500047213 */ /* 0x000fc60000000000 */
[----:B------:R-:W-:Y:S02]  /*3550*/  IMAD.MOV R2, RZ, RZ, -R2 ;  /* 0x000000ffff027224 */ /* 0x000fe400078e0a02 */
[C---:B-1----:R-:W-:Y:S02]  /*3560*/  VIADD R3, R6.reuse, 0x6f ;  /* 0x0000006f06037836 */ /* 0x042fe40000000000 */
[----:B--2---:R-:W-:-:S03]  /*3570*/  VIADD R5, R6, 0x70 ;  /* 0x0000007006057836 */ /* 0x004fc60000000000 */
[----:B------:R1:W-:Y:S01]  /*3580*/  STL [R1+0x219c], R3 ;  /* 0x00219c0301007387 */ /* 0x0003e20000100800 */
[----:B------:R-:W-:-:S03]  /*3590*/  IABS R12, R3 ;  /* 0x00000003000c7213 */ /* 0x000fc60000000000 */
[----:B------:R2:W-:Y:S01]  /*35a0*/  STL [R1+0x2198], R5 ;  /* 0x0021980501007387 */ /* 0x0005e20000100800 */
[----:B-1----:R-:W-:Y:S02]  /*35b0*/  IMAD.MOV R3, RZ, RZ, -R0 ;  /* 0x000000ffff037224 */ /* 0x002fe400078e0a00 */
[----:B------:R-:W-:Y:S01]  /*35c0*/  IMAD.HI.U32 R0, R245, R4, RZ ;  /* 0x00000004f5007227 */ /* 0x000fe200078e00ff */
[----:B--2---:R-:W-:-:S03]  /*35d0*/  IABS R5, R5 ;  /* 0x0000000500057213 */ /* 0x004fc60000000000 */
[C---:B------:R-:W-:Y:S02]  /*35e0*/  IMAD R7, R247.reuse, R3, R8 ;  /* 0x00000003f7077224 */ /* 0x040fe400078e0208 */
[----:B------:R-:W-:Y:S02]  /*35f0*/  IMAD R3, R247, R2, R10 ;  /* 0x00000002f7037224 */ /* 0x000fe400078e020a */
[----:B------:R-:W-:Y:S01]  /*3600*/  IMAD.HI.U32 R2, R245, R12, RZ ;  /* 0x0000000cf5027227 */ /* 0x000fe200078e00ff */
[----:B------:R1:W-:Y:S03]  /*3610*/  STL [R1+0x280], R7 ;  /* 0x0002800701007387 */ /* 0x0003e60000100800 */
[----:B------:R-:W-:Y:S01]  /*3620*/  IMAD.MOV.U32 R10, RZ, RZ, R5 ;  /* 0x000000ffff0a7224 */ /* 0x000fe200078e0005 */
[----:B------:R2:W-:Y:S01]  /*3630*/  STL [R1+0x27c], R3 ;  /* 0x00027c0301007387 */ /* 0x0005e20000100800 */
[----:B------:R-:W-:-:S02]  /*3640*/  VIADD R8, R6, 0x71 ;  /* 0x0000007106087836 */ /* 0x000fc40000000000 */
[----:B------:R-:W-:Y:S02]  /*3650*/  IMAD.MOV R2, RZ, RZ, -R2 ;  /* 0x000000ffff027224 */ /* 0x000fe400078e0a02 */
[C---:B------:R-:W-:Y:S01]  /*3660*/  VIADD R5, R6.reuse, 0x74 ;  /* 0x0000007406057836 */ /* 0x040fe20000000000 */
[----:B------:R3:W-:Y:S01]  /*3670*/  STL [R1+0x21a8], R8 ;  /* 0x0021a80801007387 */ /* 0x0007e20000100800 */
[----:B-1----:R-:W-:Y:S02]  /*3680*/  VIADD R7, R6, 0x72 ;  /* 0x0000007206077836 */ /* 0x002fe40000000000 */
[----:B------:R-:W-:Y:S01]  /*3690*/  IMAD R2, R247, R2, R12 ;  /* 0x00000002f7027224 */ /* 0x000fe200078e020c */
[----:B--2---:R-:W-:Y:S01]  /*36a0*/  IADD3 R3, -R0, RZ, RZ ;  /* 0x000000ff00037210 */ /* 0x004fe20007ffe1ff */
[----:B------:R-:W-:Y:S01]  /*36b0*/  IMAD.HI.U32 R0, R245, R10, RZ ;  /* 0x0000000af5007227 */ /* 0x000fe200078e00ff */
[----:B------:R1:W-:Y:S01]  /*36c0*/  STL [R1+0x21c0], R7 ;  /* 0x0021c00701007387 */ /* 0x0003e20000100800 */
[----:B------:R-:W-:-:S02]  /*36d0*/  IADD3 R12, R6, 0xa3, RZ ;  /* 0x000000a3060c7810 */ /* 0x000fc40007ffe0ff */
[----:B------:R-:W-:Y:S01]  /*36e0*/  IMAD R3, R247, R3, R4 ;  /* 0x00000003f7037224 */ /* 0x000fe200078e0204 */
[----:B------:R-:W-:Y:S02]  /*36f0*/  IABS R4, R8 ;  /* 0x0000000800047213 */ /* 0x000fe40000000000 */
[----:B---3--:R-:W-:Y:S02]  /*3700*/  IABS R8, R7 ;  /* 0x0000000700087213 */ /* 0x008fe40000000000 */
[----:B------:R2:W-:Y:S01]  /*3710*/  STL [R1+0x278], R3 ;  /* 0x0002780301007387 */ /* 0x0005e20000100800 */
[----:B-1----:R-:W-:-:S03]  /*3720*/  VIADD R7, R6, 0x73 ;  /* 0x0000007306077836 */ /* 0x002fc60000000000 */
[----:B------:R1:W-:Y:S04]  /*3730*/  STL [R1+0x274], R2 ;  /* 0x0002740201007387 */ /* 0x0003e80000100800 */
[----:B------:R3:W-:Y:S01]  /*3740*/  STL [R1+0x21d4], R7 ;  /* 0x0021d40701007387 */ /* 0x0007e20000100800 */
[----:B--2---:R-:W-:Y:S02]  /*3750*/  IMAD.MOV R3, RZ, RZ, -R0 ;  /* 0x000000ffff037224 */ /* 0x004fe400078e0a00 */
[----:B------:R-:W-:Y:S01]  /*3760*/  IMAD.MOV.U32 R0, RZ, RZ, R4 ;  /* 0x000000ffff007224 */ /* 0x000fe200078e0004 */
[----:B------:R-:W-:Y:S01]  /*3770*/  IABS R4, R7 ;  /* 0x0000000700047213 */ /* 0x000fe20000000000 */
[----:B-1----:R-:W-:Y:S01]  /*3780*/  IMAD R2, R247, R3, R10 ;  /* 0x00000003f7027224 */ /* 0x002fe200078e020a */
[----:B------:R-:W-:Y:S01]  /*3790*/  IABS R10, R5 ;  /* 0x00000005000a7213 */ /* 0x000fe20000000000 */
[----:B------:R-:W-:Y:S01]  /*37a0*/  IMAD.HI.U32 R3, R245, R8, RZ ;  /* 0x00000008f5037227 */ /* 0x000fe200078e00ff */
[----:B---3--:R-:W-:-:S02]  /*37b0*/  IADD3 R7, R6, 0x75, RZ ;  /* 0x0000007506077810 */ /* 0x008fc40007ffe0ff */
[----:B------:R1:W-:Y:S01]  /*37c0*/  STL [R1+0x270], R2 ;  /* 0x0002700201007387 */ /* 0x0003e20000100800 */
[----:B------:R-:W-:Y:S01]  /*37d0*/  IMAD.MOV R9, RZ, RZ, -R3 ;  /* 0x000000ffff097224 */ /* 0x000fe200078e0a03 */
[----:B------:R-:W-:Y:S02]  /*37e0*/  IABS R11, R7 ;  /* 0x00000007000b7213 */ /* 0x000fe40000000000 */
[----:B------:R2:W-:Y:S01]  /*37f0*/  STL [R1+0x21d0], R5 ;  /* 0x0021d00501007387 */ /* 0x0005e20000100800 */
[----:B------:R-:W-:-:S03]  /*3800*/  IMAD.HI.U32 R3, R245, R4, RZ ;  /* 0x00000004f5037227 */ /* 0x000fc600078e00ff */
[----:B------:R3:W-:Y:S01]  /*3810*/  STL [R1+0x21c4], R7 ;  /* 0x0021c40701007387 */ /* 0x0007e20000100800 */
[----:B------:R-:W-:Y:S02]  /*3820*/  IMAD.MOV R3, RZ, RZ, -R3 ;  /* 0x000000ffff037224 */ /* 0x000fe400078e0a03 */
[----:B-1----:R-:W-:-:S04]  /*3830*/  IMAD.HI.U32 R2, R245, R0, RZ ;  /* 0x00000000f5027227 */ /* 0x002fc800078e00ff */
[----:B--2---:R-:W-:Y:S02]  /*3840*/  IMAD.MOV R5, RZ, RZ, -R2 ;  /* 0x000000ffff057224 */ /* 0x004fe400078e0a02 */
[----:B------:R-:W-:Y:S02]  /*3850*/  IMAD.MOV.U32 R2, RZ, RZ, R10 ;  /* 0x000000ffff027224 */ /* 0x000fe400078e000a */
[C---:B------:R-:W-:Y:S02]  /*3860*/  IMAD R5, R247.reuse, R5, R0 ;  /* 0x00000005f7057224 */ /* 0x040fe400078e0200 */
[----:B---3--:R-:W-:Y:S02]  /*3870*/  IMAD R7, R247, R9, R8 ;  /* 0x00000009f7077224 */ /* 0x008fe400078e0208 */
[----:B------:R-:W-:Y:S01]  /*3880*/  IMAD.MOV.U32 R0, RZ, RZ, R11 ;  /* 0x000000ffff007224 */ /* 0x000fe200078e000b */
[----:B------:R1:W-:Y:S01]  /*3890*/  STL [R1+0x26c], R5 ;  /* 0x00026c0501007387 */ /* 0x0003e20000100800 */
[----:B------:R-:W-:-:S02]  /*38a0*/  VIADD R10, R6, 0x76 ;  /* 0x00000076060a7836 */ /* 0x000fc40000000000 */
[----:B------:R-:W-:Y:S01]  /*38b0*/  IMAD.HI.U32 R8, R245, R0, RZ ;  /* 0x00000000f5087227 */ /* 0x000fe200078e00ff */
[----:B------:R2:W-:Y:S02]  /*38c0*/  STL [R1+0x268], R7 ;  /* 0x0002680701007387 */ /* 0x0005e40000100800 */
[----:B------:R-:W-:Y:S01]  /*38d0*/  IABS R9, R10 ;  /* 0x0000000a00097213 */ /* 0x000fe20000000000 */
[----:B------:R-:W-:Y:S01]  /*38e0*/  IMAD R3, R247, R3, R4 ;  /* 0x00000003f7037224 */ /* 0x000fe200078e0204 */
[----:B------:R3:W-:Y:S01]  /*38f0*/  STL [R1+0x21ec], R10 ;  /* 0x0021ec0a01007387 */ /* 0x0007e20000100800 */
[----:B------:R-:W-:Y:S02]  /*3900*/  IMAD.MOV R4, RZ, RZ, -R8 ;  /* 0x000000ffff047224 */ /* 0x000fe400078e0a08 */
[----:B-1----:R-:W-:-:S04]  /*3910*/  IMAD.HI.U32 R5, R245, R2, RZ ;  /* 0x00000002f5057227 */ /* 0x002fc800078e00ff */
[C---:B--2---:R-:W-:Y:S01]  /*3920*/  VIADD R7, R6.reuse, 0x77 ;  /* 0x0000007706077836 */ /* 0x044fe20000000000 */
[----:B------:R-:W-:Y:S01]  /*3930*/  IADD3 R5, -R5, RZ, RZ ;  /* 0x000000ff05057210 */ /* 0x000fe20007ffe1ff */
[C---:B------:R-:W-:Y:S02]  /*3940*/  VIADD R8, R6.reuse, 0x78 ;  /* 0x0000007806087836 */ /* 0x040fe40000000000 */
[C---:B------:R-:W-:Y:S01]  /*3950*/  IMAD R0, R247.reuse, R4, R0 ;  /* 0x00000004f7007224 */ /* 0x040fe200078e0200 */
[----:B------:R-:W-:Y:S01]  /*3960*/  STL [R1+0x21fc], R7 ;  /* 0x0021fc0701007387 */ /* 0x000fe20000100800 */
[----:B------:R-:W-:Y:S02]  /*3970*/  IMAD R2, R247, R5, R2 ;  /* 0x00000005f7027224 */ /* 0x000fe400078e0202 */
[----:B---3--:R-:W-:Y:S01]  /*3980*/  IMAD.HI.U32 R10, R245, R9, RZ ;  /* 0x00000009f50a7227 */ /* 0x008fe200078e00ff */
[----:B------:R1:W-:Y:S03]  /*3990*/  STL [R1+0x264], R3 ;  /* 0x0002640301007387 */ /* 0x0003e60000100800 */
[----:B------:R-:W-:Y:S01]  /*39a0*/  IMAD.MOV R10, RZ, RZ, -R10 ;  /* 0x000000ffff0a7224 */ /* 0x000fe200078e0a0a */
[----:B------:R2:W-:Y:S01]  /*39b0*/  STL [R1+0x260], R2 ;  /* 0x0002600201007387 */ /* 0x0005e20000100800 */
[----:B------:R-:W-:-:S03]  /*39c0*/  VIADD R11, R6, 0xa4 ;  /* 0x000000a4060b7836 */ /* 0x000fc60000000000 */
[----:B------:R3:W-:Y:S01]  /*39d0*/  STL [R1+0x2200], R8 ;  /* 0x0022000801007387 */ /* 0x0007e20000100800 */
[----:B-1----:R-:W-:Y:S01]  /*39e0*/  IABS R3, R7 ;  /* 0x0000000700037213 */ /* 0x002fe20000000000 */
[----:B------:R-:W-:Y:S02]  /*39f0*/  VIADD R7, R6, 0x79 ;  /* 0x0000007906077836 */ /* 0x000fe40000000000 */
[----:B------:R1:W-:Y:S01]  /*3a00*/  STL [R1+0x25c], R0 ;  /* 0x00025c0001007387 */ /* 0x0003e20000100800 */
[----:B--2---:R-:W-:Y:S01]  /*3a10*/  IABS R2, R8 ;  /* 0x0000000800027213 */ /* 0x004fe20000000000 */
[----:B------:R-:W-:Y:S02]  /*3a20*/  IMAD.HI.U32 R5, R245, R3, RZ ;  /* 0x00000003f5057227 */ /* 0x000fe400078e00ff */
[----:B------:R2:W-:Y:S01]  /*3a30*/  STL [R1+0x2220], R7 ;  /* 0x0022200701007387 */ /* 0x0005e20000100800 */
[----:B------:R-:W-:Y:S01]  /*3a40*/  IABS R4, R7 ;  /* 0x0000000700047213 */ /* 0x000fe20000000000 */
[----:B------:R-:W-:-:S02]  /*3a50*/  IMAD.MOV R5, RZ, RZ, -R5 ;  /* 0x000000ffff057224 */ /* 0x000fc400078e0a05 */
[----:B---3--:R-:W-:-:S04]  /*3a60*/  IMAD.HI.U32 R8, R245, R2, RZ ;  /* 0x00000002f5087227 */ /* 0x008fc800078e00ff */
[C---:B-1----:R-:W-:Y:S02]  /*3a70*/  VIADD R0, R6.reuse, 0x7a ;  /* 0x0000007a06007836 */ /* 0x042fe40000000000 */
[C---:B--2---:R-:W-:Y:S01]  /*3a80*/  IMAD R7, R247.reuse, R10, R9 ;  /* 0x0000000af7077224 */ /* 0x044fe200078e0209 */
[----:B------:R-:W-:Y:S01]  /*3a90*/  IADD3 R9, R6, 0x7b, RZ ;  /* 0x0000007b06097810 */ /* 0x000fe20007ffe0ff */
[----:B------:R-:W-:Y:S01]  /*3aa0*/  IMAD R3, R247, R5, R3 ;  /* 0x00000005f7037224 */ /* 0x000fe200078e0203 */
[----:B------:R1:W-:Y:S01]  /*3ab0*/  STL [R1+0x2224], R0 ;  /* 0x0022240001007387 */ /* 0x0003e20000100800 */
[----:B------:R-:W-:-:S03]  /*3ac0*/  IMAD.HI.U32 R5, R245, R4, RZ ;  /* 0x00000004f5057227 */ /* 0x000fc600078e00ff */
[----:B------:R2:W-:Y:S01]  /*3ad0*/  STL [R1+0x258], R7 ;  /* 0x0002580701007387 */ /* 0x0005e20000100800 */
[----:B------:R-:W-:Y:S02]  /*3ae0*/  IMAD.MOV R8, RZ, RZ, -R8 ;  /* 0x000000ffff087224 */ /* 0x000fe400078e0a08 */
[----:B------:R-:W-:Y:S01]  /*3af0*/  IMAD.MOV R5, RZ, RZ, -R5 ;  /* 0x000000ffff057224 */ /* 0x000fe200078e0a05 */
[----:B------:R3:W-:Y:S01]  /*3b00*/  STL [R1+0x254], R3 ;  /* 0x0002540301007387 */ /* 0x0007e20000100800 */
[C---:B------:R-:W-:Y:S01]  /*3b10*/  IMAD R204, R247.reuse, R8, R2 ;  /* 0x00000008f7cc7224 */ /* 0x040fe200078e0202 */
[----:B-1----:R-:W-:Y:S01]  /*3b20*/  IABS R0, R0 ;  /* 0x0000000000007213 */ /* 0x002fe20000000000 */
[----:B------:R-:W-:Y:S01]  /*3b30*/  IMAD R4, R247, R5, R4 ;  /* 0x00000005f7047224 */ /* 0x000fe200078e0204 */
[----:B------:R1:W-:Y:S01]  /*3b40*/  STL [R1+0x2218], R9 ;  /* 0x0022180901007387 */ /* 0x0003e20000100800 */
[----:B--2---:R-:W-:Y:S02]  /*3b50*/  VIADD R7, R6, 0x7c ;  /* 0x0000007c06077836 */ /* 0x004fe40000000000 */
[----:B---3--:R-:W-:-:S03]  /*3b60*/  IMAD.HI.U32 R3, R245, R0, RZ ;  /* 0x00000000f5037227 */ /* 0x008fc600078e00ff */
[----:B------:R-:W-:Y:S01]  /*3b70*/  IABS R2, R7 ;  /* 0x0000000700027213 */ /* 0x000fe20000000000 */
[----:B------:R2:W-:Y:S01]  /*3b80*/  STL [R1+0x2230], R7 ;  /* 0x0022300701007387 */ /* 0x0005e20000100800 */
[----:B-1----:R-:W-:Y:S01]  /*3b90*/  IABS R9, R9 ;  /* 0x0000000900097213 */ /* 0x002fe20000000000 */
[----:B------:R-:W-:Y:S02]  /*3ba0*/  IMAD.MOV R3, RZ, RZ, -R3 ;  /* 0x000000ffff037224 */ /* 0x000fe400078e0a03 */
[----:B------:R1:W-:Y:S01]  /*3bb0*/  STL [R1+0x24c], R4 ;  /* 0x00024c0401007387 */ /* 0x0003e20000100800 */
[----:B------:R-:W-:-:S04]  /*3bc0*/  IMAD.HI.U32 R5, R245, R2, RZ ;  /* 0x00000002f5057227 */ /* 0x000fc800078e00ff */
[----:B------:R-:W-:Y:S01]  /*3bd0*/  IMAD R0, R247, R3, R0 ;  /* 0x00000003f7007224 */ /* 0x000fe200078e0200 */
[----:B------:R-:W-:Y:S01]  /*3be0*/  IADD3 R5, -R5, RZ, RZ ;  /* 0x000000ff05057210 */ /* 0x000fe20007ffe1ff */
[----:B--2---:R-:W-:Y:S02]  /*3bf0*/  VIADD R7, R6, 0x7d ;  /* 0x0000007d06077836 */ /* 0x004fe40000000000 */
[----:B------:R-:W-:-:S03]  /*3c00*/  IMAD.HI.U32 R10, R245, R9, RZ ;  /* 0x00000009f50a7227 */ /* 0x000fc600078e00ff */
[----:B------:R-:W-:Y:S01]  /*3c10*/  IABS R3, R7 ;  /* 0x0000000700037213 */ /* 0x000fe20000000000 */
[----:B------:R2:W-:Y:S01]  /*3c20*/  STL [R1+0x221c], R7 ;  /* 0x00221c0701007387 */ /* 0x0005e20000100800 */
[----:B-1----:R-:W-:Y:S02]  /*3c30*/  VIADD R4, R6, 0x7e ;  /* 0x0000007e06047836 */ /* 0x002fe40000000000 */
[----:B------:R-:W-:Y:S01]  /*3c40*/  IMAD.MOV R10, RZ, RZ, -R10 ;  /* 0x000000ffff0a7224 */ /* 0x000fe200078e0a0a */
[----:B------:R1:W-:Y:S01]  /*3c50*/  STL [R1+0x248], R0 ;  /* 0x0002480001007387 */ /* 0x0003e20000100800 */
[----:B------:R-:W-:-:S03]  /*3c60*/  IMAD.HI.U32 R8, R245, R3, RZ ;  /* 0x00000003f5087227 */ /* 0x000fc600078e00ff */
[----:B------:R3:W-:Y:S01]  /*3c70*/  STL [R1+0x2214], R4 ;  /* 0x0022140401007387 */ /* 0x0007e20000100800 */
[C---:B------:R-:W-:Y:S02]  /*3c80*/  IMAD R2, R247.reuse, R5, R2 ;  /* 0x00000005f7027224 */ /* 0x040fe400078e0202 */
[C---:B--2---:R-:W-:Y:S02]  /*3c90*/  IMAD R7, R247.reuse, R10, R9 ;  /* 0x0000000af7077224 */ /* 0x044fe400078e0209 */
[----:B------:R-:W-:Y:S02]  /*3ca0*/  IMAD.MOV R8, RZ, RZ, -R8 ;  /* 0x000000ffff087224 */ /* 0x000fe400078e0a08 */
[C---:B-1----:R-:W-:Y:S02]  /*3cb0*/  VIADD R0, R6.reuse, 0x7f ;  /* 0x0000007f06007836 */ /* 0x042fe40000000000 */
[----:B------:R-:W-:Y:S01]  /*3cc0*/  VIADD R9, R6, 0x80 ;  /* 0x0000008006097836 */ /* 0x000fe20000000000 */
[----:B---3--:R-:W-:Y:S01]  /*3cd0*/  IABS R4, R4 ;  /* 0x0000000400047213 */ /* 0x008fe20000000000 */
[----:B------:R-:W-:Y:S01]  /*3ce0*/  IMAD R3, R247, R8, R3 ;  /* 0x00000008f7037224 */ /* 0x000fe200078e0203 */
[----:B------:R1:W-:Y:S03]  /*3cf0*/  STL [R1+0x2234], R0 ;  /* 0x0022340001007387 */ /* 0x0003e60000100800 */
[----:B------:R-:W-:Y:S01]  /*3d00*/  IMAD.HI.U32 R5, R245, R4, RZ ;  /* 0x00000004f5057227 */ /* 0x000fe200078e00ff */
[----:B------:R2:W-:Y:S03]  /*3d10*/  STL [R1+0x244], R7 ;  /* 0x0002440701007387 */ /* 0x0005e60000100800 */
[----:B------:R-:W-:Y:S01]  /*3d20*/  IMAD.MOV R5, RZ, RZ, -R5 ;  /* 0x000000ffff057224 */ /* 0x000fe200078e0a05 */
[----:B------:R3:W-:Y:S01]  /*3d30*/  STL [R1+0x240], R2 ;  /* 0x0002400201007387 */ /* 0x0007e20000100800 */
[----:B-1----:R-:W-:-:S02]  /*3d40*/  IABS R0, R0 ;  /* 0x0000000000007213 */ /* 0x002fc40000000000 */
[----:B------:R-:W-:Y:S01]  /*3d50*/  IMAD R4, R247, R5, R4 ;  /* 0x00000005f7047224 */ /* 0x000fe200078e0204 */
[----:B------:R1:W-:Y:S01]  /*3d60*/  STL [R1+0x220c], R9 ;  /* 0x00220c0901007387 */ /* 0x0003e20000100800 */
[----:B--2---:R-:W-:Y:S02]  /*3d70*/  VIADD R7, R6, 0x81 ;  /* 0x0000008106077836 */ /* 0x004fe40000000000 */
[----:B---3--:R-:W-:-:S03]  /*3d80*/  IMAD.HI.U32 R2, R245, R0, RZ ;  /* 0x00000000f5027227 */ /* 0x008fc600078e00ff */
[----:B------:R-:W-:Y:S01]  /*3d90*/  STL [R1+0x267c], R7 ;  /* 0x00267c0701007387 */ /* 0x000fe20000100800 */
[----:B-1----:R-:W-:-:S03]  /*3da0*/  IABS R9, R9 ;  /* 0x0000000900097213 */ /* 0x002fc60000000000 */
[----:B------:R1:W-:Y:S01]  /*3db0*/  STL [R1+0x23c], R3 ;  /* 0x00023c0301007387 */ /* 0x0003e20000100800 */
[----:B------:R-:W-:Y:S02]  /*3dc0*/  IMAD.MOV R2, RZ, RZ, -R2 ;  /* 0x000000ffff027224 */ /* 0x000fe400078e0a02 */
[----:B------:R-:W-:Y:S01]  /*3dd0*/  IMAD.HI.U32 R10, R245, R9, RZ ;  /* 0x00000009f50a7227 */ /* 0x000fe200078e00ff */
[----:B------:R2:W-:Y:S03]  /*3de0*/  STL [R1+0x238], R4 ;  /* 0x0002380401007387 */ /* 0x0005e60000100800 */
[----:B------:R-:W-:Y:S01]  /*3df0*/  IMAD R0, R247, R2, R0 ;  /* 0x00000002f7007224 */ /* 0x000fe200078e0200 */
[----:B-1----:R-:W-:Y:S01]  /*3e00*/  IABS R3, R7 ;  /* 0x0000000700037213 */ /* 0x002fe20000000000 */
[----:B------:R-:W-:Y:S02]  /*3e10*/  VIADD R7, R6, 0x82 ;  /* 0x0000008206077836 */ /* 0x000fe40000000000 */
[----:B------:R-:W-:-:S02]  /*3e20*/  IMAD.MOV R10, RZ, RZ, -R10 ;  /* 0x000000ffff0a7224 */ /* 0x000fc400078e0a0a */
[C---:B------:R-:W-:Y:S01]  /*3e30*/  IMAD.HI.U32 R5, R245.reuse, R3, RZ ;  /* 0x00000003f5057227 */ /* 0x040fe200078e00ff */
[----:B------:R-:W-:Y:S01]  /*3e40*/  IABS R2, R7 ;  /* 0x0000000700027213 */ /* 0x000fe20000000000 */
[----:B------:R1:W-:Y:S02]  /*3e50*/  STL [R1+0x2678], R7 ;  /* 0x0026780701007387 */ /* 0x0003e40000100800 */
[----:B--2---:R-:W-:Y:S02]  /*3e60*/  VIADD R4, R6, 0x83 ;  /* 0x0000008306047836 */ /* 0x004fe40000000000 */
[----:B------:R2:W-:Y:S01]  /*3e70*/  STL [R1+0x234], R0 ;  /* 0x0002340001007387 */ /* 0x0005e20000100800 */
[----:B------:R-:W-:Y:S02]  /*3e80*/  IMAD.MOV R5, RZ, RZ, -R5 ;  /* 0x000000ffff057224 */ /* 0x000fe400078e0a05 */
[----:B------:R-:W-:Y:S01]  /*3e90*/  IMAD.HI.U32 R8, R245, R2, RZ ;  /* 0x00000002f5087227 */ /* 0x000fe200078e00ff */
[----:B------:R3:W-:Y:S03]  /*3ea0*/  STL [R1+0x2674], R4 ;  /* 0x0026740401007387 */ /* 0x0007e60000100800 */
[----:B-1----:R-:W-:-:S02]  /*3eb0*/  IMAD R7, R247, R10, R9 ;  /* 0x0000000af7077224 */ /* 0x002fc400078e0209 */
[C---:B------:R-:W-:Y:S01]  /*3ec0*/  IMAD R3, R247.reuse, R5, R3 ;  /* 0x00000005f7037224 */ /* 0x040fe200078e0203 */
[C---:B--2---:R-:W-:Y:S01]  /*3ed0*/  IADD3 R0, R6.reuse, 0x84, RZ ;  /* 0x0000008406007810 */ /* 0x044fe20007ffe0ff */
[----:B------:R-:W-:Y:S02]  /*3ee0*/  IMAD.MOV R8, RZ, RZ, -R8 ;  /* 0x000000ffff087224 */ /* 0x000fe400078e0a08 */
[C---:B------:R-:W-:Y:S01]  /*3ef0*/  VIADD R9, R6.reuse, 0x85 ;  /* 0x0000008506097836 */ /* 0x040fe20000000000 */
[----:B---3--:R-:W-:Y:S01]  /*3f00*/  IABS R4, R4 ;  /* 0x0000000400047213 */ /* 0x008fe20000000000 */
[----:B------:R1:W-:Y:S01]  /*3f10*/  STL [R1+0x2670], R0 ;  /* 0x0026700001007387 */ /* 0x0003e20000100800 */
[----:B------:R-:W-:Y:S01]  /*3f20*/  IMAD R2, R247, R8, R2 ;  /* 0x00000008f7027224 */ /* 0x000fe200078e0202 */
[----:B------:R-:W-:Y:S02]  /*3f30*/  IADD3 R8, R6, 0x87, RZ ;  /* 0x0000008706087810 */ /* 0x000fe40007ffe0ff */
[----:B------:R2:W-:Y:S01]  /*3f40*/  STL [R1+0x230], R7 ;  /* 0x0002300701007387 */ /* 0x0005e20000100800 */
[----:B------:R-:W-:-:S03]  /*3f50*/  IMAD.HI.U32 R5, R245, R4, RZ ;  /* 0x00000004f5057227 */ /* 0x000fc600078e00ff */
[----:B------:R3:W-:Y:S01]  /*3f60*/  STL [R1+0x22c], R3 ;  /* 0x00022c0301007387 */ /* 0x0007e20000100800 */
[----:B------:R-:W-:Y:S01]  /*3f70*/  IMAD.MOV R5, RZ, RZ, -R5 ;  /* 0x000000ffff057224 */ /* 0x000fe200078e0a05 */
[----:B-1----:R-:W-:Y:S02]  /*3f80*/  IABS R0, R0 ;  /* 0x0000000000007213 */ /* 0x002fe40000000000 */
[----:B------:R1:W-:Y:S01]  /*3f90*/  STL [R1+0x266c], R9 ;  /* 0x00266c0901007387 */ /* 0x0003e20000100800 */
[----:B------:R-:W-:Y:S02]  /*3fa0*/  IMAD R236, R247, R5, R4 ;  /* 0x00000005f7ec7224 */ /* 0x000fe400078e0204 */
[----:B--2---:R-:W-:Y:S02]  /*3fb0*/  VIADD R7, R6, 0x86 ;  /* 0x0000008606077836 */ /* 0x004fe40000000000 */
[----:B---3--:R-:W-:-:S03]  /*3fc0*/  IMAD.HI.U32 R3, R245, R0, RZ ;  /* 0x00000000f5037227 */ /* 0x008fc600078e00ff */
[----:B------:R-:W-:Y:S01]  /*3fd0*/  STL [R1+0x2668], R7 ;  /* 0x0026680701007387 */ /* 0x000fe20000100800 */
[----:B------:R-:W-:Y:S01]  /*3fe0*/  IMAD.MOV R3, RZ, RZ, -R3 ;  /* 0x000000ffff037224 */ /* 0x000fe200078e0a03 */
[----:B-1----:R-:W-:Y:S02]  /*3ff0*/  IABS R9, R9 ;  /* 0x0000000900097213 */ /* 0x002fe40000000000 */
[----:B------:R1:W-:Y:S01]  /*4000*/  STL [R1+0x228], R2 ;  /* 0x0002280201007387 */ /* 0x0003e20000100800 */
[----:B------:R-:W-:Y:S01]  /*4010*/  IMAD R217, R247, R3, R0 ;  /* 0x00000003f7d97224 */ /* 0x000fe200078e0200 */
[----:B------:R-:W-:Y:S01]  /*4020*/  IABS R3, R8 ;  /* 0x0000000800037213 */ /* 0x000fe20000000000 */
[----:B------:R-:W-:Y:S01]  /*4030*/  IMAD.HI.U32 R10, R245, R9, RZ ;  /* 0x00000009f50a7227 */ /* 0x000fe200078e00ff */
[----:B------:R2:W-:Y:S03]  /*4040*/  STL [R1+0x2664], R8 ;  /* 0x0026640801007387 */ /* 0x0005e60000100800 */
[C---:B------:R-:W-:Y:S01]  /*4050*/  VIADD R0, R6.reuse, 0x89 ;  /* 0x0000008906007836 */ /* 0x040fe20000000000 */
[----:B-1----:R-:W-:Y:S01]  /*4060*/  IABS R2, R7 ;  /* 0x0000000700027213 */ /* 0x002fe20000000000 */
[----:B------:R-:W-:-:S02]  /*4070*/  VIADD R7, R6, 0x88 ;  /* 0x0000008806077836 */ /* 0x000fc40000000000 */
[----:B------:R-:W-:Y:S02]  /*4080*/  IMAD.MOV R10, RZ, RZ, -R10 ;  /* 0x000000ffff0a7224 */ /* 0x000fe400078e0a0a */
[C---:B------:R-:W-:Y:S01]  /*4090*/  IMAD.HI.U32 R5, R245.reuse, R2, RZ ;  /* 0x00000002f5057227 */ /* 0x040fe200078e00ff */
[----:B------:R-:W-:Y:S01]  /*40a0*/  IABS R4, R7 ;  /* 0x0000000700047213 */ /* 0x000fe20000000000 */
[----:B------:R-:W-:Y:S02]  /*40b0*/  STL [R1+0x2660], R7 ;  /* 0x0026600701007387 */ /* 0x000fe40000100800 */
[----:B------:R-:W-:Y:S02]  /*40c0*/  IMAD.MOV R5, RZ, RZ, -R5 ;  /* 0x000000ffff057224 */ /* 0x000fe400078e0a05 */
[----:B--2---:R-:W-:Y:S01]  /*40d0*/  IMAD.HI.U32 R8, R245, R3, RZ ;  /* 0x00000003f5087227 */ /* 0x004fe200078e00ff */
[----:B------:R1:W-:Y:S03]  /*40e0*/  STL [R1+0x265c], R0 ;  /* 0x00265c0001007387 */ /* 0x0003e60000100800 */
[----:B------:R-:W-:-:S02]  /*40f0*/  IMAD R2, R247, R5, R2 ;  /* 0x00000005f7027224 */ /* 0x000fc400078e0202 */
[----:B------:R-:W-:Y:S02]  /*4100*/  IMAD.MOV R8, RZ, RZ, -R8 ;  /* 0x000000ffff087224 */ /* 0x000fe400078e0a08 */
[----:B------:R-:W-:Y:S01]  /*4110*/  IMAD R228, R247, R10, R9 ;  /* 0x0000000af7e47224 */ /* 0x000fe200078e0209 */
[----:B------:R2:W-:Y:S01]  /*4120*/  STL [R1+0x218], R2 ;  /* 0x0002180201007387 */ /* 0x0005e20000100800 */
[----:B------:R-:W-:Y:S01]  /*4130*/  IMAD.HI.U32 R5, R245, R4, RZ ;  /* 0x00000004f5057227 */ /* 0x000fe200078e00ff */
[----:B-1----:R-:W-:-:S03]  /*4140*/  IABS R0, R0 ;  /* 0x0000000000007213 */ /* 0x002fc60000000000 */
[C---:B------:R-:W-:Y:S01]  /*4150*/  VIADD R9, R6.reuse, 0x8a ;  /* 0x0000008a06097836 */ /* 0x040fe20000000000 */
[----:B------:R-:W-:Y:S01]  /*4160*/  IADD3 R5, -R5, RZ, RZ ;  /* 0x000000ff05057210 */ /* 0x000fe20007ffe1ff */
[----:B------:R-:W-:Y:S02]  /*4170*/  VIADD R7, R6, 0x8b ;  /* 0x0000008b06077836 */ /* 0x000fe40000000000 */
[----:B------:R-:W-:Y:S01]  /*4180*/  IMAD R3, R247, R8, R3 ;  /* 0x00000008f7037224 */ /* 0x000fe200078e0203 */
[----:B------:R1:W-:Y:S01]  /*4190*/  STL [R1+0x2658], R9 ;  /* 0x0026580901007387 */ /* 0x0003e20000100800 */
[----:B--2---:R-:W-:-:S03]  /*41a0*/  IMAD.HI.U32 R2, R245, R0, RZ ;  /* 0x00000000f5027227 */ /* 0x004fc600078e00ff */
[----:B------:R-:W-:Y:S01]  /*41b0*/  STL [R1+0x2654], R7 ;  /* 0x0026540701007387 */ /* 0x000fe20000100800 */
[----:B------:R-:W-:Y:S02]  /*41c0*/  IMAD.MOV R2, RZ, RZ, -R2 ;  /* 0x000000ffff027224 */ /* 0x000fe400078e0a02 */
[C---:B------:R-:W-:Y:S01]  /*41d0*/  IMAD R4, R247.reuse, R5, R4 ;  /* 0x00000005f7047224 */ /* 0x040fe200078e0204 */
[----:B------:R2:W-:Y:S01]  /*41e0*/  STL [R1+0x214], R3 ;  /* 0x0002140301007387 */ /* 0x0005e20000100800 */
[----:B------:R-:W-:Y:S01]  /*41f0*/  IMAD R0, R247, R2, R0 ;  /* 0x00000002f7007224 */ /* 0x000fe200078e0200 */
[----:B-1----:R-:W-:Y:S02]  /*4200*/  IABS R9, R9 ;  /* 0x0000000900097213 */ /* 0x002fe40000000000 */
[----:B------:R1:W-:Y:S03]  /*4210*/  STL [R1+0x210], R4 ;  /* 0x0002100401007387 */ /* 0x0003e60000100800 */
[----:B------:R-:W-:Y:S01]  /*4220*/  IMAD.HI.U32 R10, R245, R9, RZ ;  /* 0x00000009f50a7227 */ /* 0x000fe200078e00ff */
[----:B--2---:R-:W-:-:S03]  /*4230*/  IABS R3, R7 ;  /* 0x0000000700037213 */ /* 0x004fc60000000000 */
[C---:B------:R-:W-:Y:S02]  /*4240*/  VIADD R7, R6.reuse, 0x8c ;  /* 0x0000008c06077836 */ /* 0x040fe40000000000 */
[----:B------:R-:W-:Y:S02]  /*4250*/  IMAD.MOV R10, RZ, RZ, -R10 ;  /* 0x000000ffff0a7224 */ /* 0x000fe400078e0a0a */
[----:B------:R-:W-:Y:S01]  /*4260*/  IMAD.HI.U32 R5, R245, R3, RZ ;  /* 0x00000003f5057227 */ /* 0x000fe200078e00ff */
[----:B------:R-:W-:Y:S01]  /*4270*/  IABS R2, R7 ;  /* 0x0000000700027213 */ /* 0x000fe20000000000 */
[----:B------:R2:W-:Y:S02]  /*4280*/  STL [R1+0x2650], R7 ;  /* 0x0026500701007387 */ /* 0x0005e40000100800 */
[----:B-1----:R-:W-:Y:S02]  /*4290*/  VIADD R4, R6, 0x8d ;  /* 0x0000008d06047836 */ /* 0x002fe40000000000 */
[----:B------:R1:W-:Y:S01]  /*42a0*/  STL [R1+0x20c], R0 ;  /* 0x00020c0001007387 */ /* 0x0003e20000100800 */
[----:B------:R-:W-:-:S02]  /*42b0*/  IMAD.MOV R5, RZ, RZ, -R5 ;  /* 0x000000ffff057224 */ /* 0x000fc400078e0a05 */
[----:B------:R-:W-:Y:S01]  /*42c0*/  IMAD.HI.U32 R8, R245, R2, RZ ;  /* 0x00000002f5087227 */ /* 0x000fe200078e00ff */
[----:B------:R3:W-:Y:S03]  /*42d0*/  STL [R1+0x264c], R4 ;  /* 0x00264c0401007387 */ /* 0x0007e60000100800 */
[C---:B--2---:R-:W-:Y:S01]  /*42e0*/  IMAD R7, R247.reuse, R10, R9 ;  /* 0x0000000af7077224 */ /* 0x044fe200078e0209 */
[C---:B------:R-:W-:Y:S01]  /*42f0*/  IADD3 R9, R6.reuse, 0x8f, RZ ;  /* 0x0000008f06097810 */ /* 0x040fe20007ffe0ff */
[----:B------:R-:W-:Y:S02]  /*4300*/  IMAD R3, R247, R5, R3 ;  /* 0x00000005f7037224 */ /* 0x000fe400078e0203 */
[----:B-1----:R-:W-:Y:S02]  /*4310*/  VIADD R0, R6, 0x8e ;  /* 0x0000008e06007836 */ /* 0x002fe40000000000 */
[----:B------:R-:W-:Y:S01]  /*4320*/  IMAD.MOV R8, RZ, RZ, -R8 ;  /* 0x000000ffff087224 */ /* 0x000fe200078e0a08 */
[----:B---3--:R-:W-:-:S02]  /*4330*/  IABS R4, R4 ;  /* 0x0000000400047213 */ /* 0x008fc40000000000 */
[----:B------:R1:W-:Y:S01]  /*4340*/  STL [R1+0x2648], R0 ;  /* 0x0026480001007387 */ /* 0x0003e20000100800 */
[----:B------:R-:W-:Y:S02]  /*4350*/  IMAD R2, R247, R8, R2 ;  /* 0x00000008f7027224 */ /* 0x000fe400078e0202 */
[----:B------:R-:W-:Y:S01]  /*4360*/  IMAD.HI.U32 R5, R245, R4, RZ ;  /* 0x00000004f5057227 */ /* 0x000fe200078e00ff */
[----:B------:R2:W-:Y:S03]  /*4370*/  STL [R1+0x208], R7 ;  /* 0x0002080701007387 */ /* 0x0005e60000100800 */
[----:B------:R-:W-:Y:S01]  /*4380*/  IMAD.MOV R5, RZ, RZ, -R5 ;  /* 0x000000ffff057224 */ /* 0x000fe200078e0a05 */
[----:B------:R3:W-:Y:S01]  /*4390*/  STL [R1+0x204], R3 ;  /* 0x0002040301007387 */ /* 0x0007e20000100800 */
[----:B-1----:R-:W-:Y:S02]  /*43a0*/  IABS R0, R0 ;  /* 0x0000000000007213 */ /* 0x002fe40000000000 */
[----:B------:R-:W-:Y:S01]  /*43b0*/  IMAD R4, R247, R5, R4 ;  /* 0x00000005f7047224 */ /* 0x000fe200078e0204 */
[----:B------:R1:W-:Y:S01]  /*43c0*/  STL [R1+0x2644], R9 ;  /* 0x0026440901007387 */ /* 0x0003e20000100800 */
[----:B--2---:R-:W-:-:S02]  /*43d0*/  VIADD R7, R6, 0x90 ;  /* 0x0000009006077836 */ /* 0x004fc40000000000 */
[----:B---3--:R-:W-:-:S03]  /*43e0*/  IMAD.HI.U32 R3, R245, R0, RZ ;  /* 0x00000000f5037227 */ /* 0x008fc600078e00ff */
[----:B------:R-:W-:Y:S01]  /*43f0*/  STL [R1+0x2640], R7 ;  /* 0x0026400701007387 */ /* 0x000fe20000100800 */
[----:B------:R-:W-:-:S03]  /*4400*/  IMAD.MOV R3, RZ, RZ, -R3 ;  /* 0x000000ffff037224 */ /* 0x000fc600078e0a03 */
[----:B------:R2:W-:Y:S01]  /*4410*/  STL [R1+0x200], R2 ;  /* 0x0002000201007387 */ /* 0x0005e20000100800 */
[----:B-1----:R-:W-:Y:S01]  /*4420*/  IABS R9, R9 ;  /* 0x0000000900097213 */ /* 0x002fe20000000000 */
[----:B------:R-:W-:Y:S02]  /*4430*/  IMAD R0, R247, R3, R0 ;  /* 0x00000003f7007224 */ /* 0x000fe400078e0200 */
[----:B------:R1:W-:Y:S02]  /*4440*/  STL [R1+0x1fc], R4 ;  /* 0x0001fc0401007387 */ /* 0x0003e40000100800 */
[----:B------:R-:W-:Y:S01]  /*4450*/  IMAD.HI.U32 R10, R245, R9, RZ ;  /* 0x00000009f50a7227 */ /* 0x000fe200078e00ff */
[----:B--2---:R-:W-:-:S03]  /*4460*/  IABS R2, R7 ;  /* 0x0000000700027213 */ /* 0x004fc60000000000 */
[C---:B------:R-:W-:Y:S02]  /*4470*/  VIADD R7, R6.reuse, 0x91 ;  /* 0x0000009106077836 */ /* 0x040fe40000000000 */
[----:B------:R-:W-:Y:S02]  /*4480*/  IMAD.MOV R10, RZ, RZ, -R10 ;  /* 0x000000ffff0a7224 */ /* 0x000fe400078e0a0a */
[----:B------:R-:W-:Y:S01]  /*4490*/  IMAD.HI.U32 R5, R245, R2, RZ ;  /* 0x00000002f5057227 */ /* 0x000fe200078e00ff */
[----:B------:R2:W-:Y:S01]  /*44a0*/  STL [R1+0x263c], R7 ;  /* 0x00263c0701007387 */ /* 0x0005e20000100800 */
[----:B------:R-:W-:Y:S02]  /*44b0*/  IABS R3, R7 ;  /* 0x0000000700037213 */ /* 0x000fe40000000000 */
[----:B-1----:R-:W-:Y:S01]  /*44c0*/  VIADD R4, R6, 0x92 ;  /* 0x0000009206047836 */ /* 0x002fe20000000000 */
[----:B------:R1:W-:Y:S01]  /*44d0*/  STL [R1+0x1f8], R0 ;  /* 0x0001f80001007387 */ /* 0x0003e20000100800 */
[----:B------:R-:W-:Y:S01]  /*44e0*/  IADD3 R5, -R5, RZ, RZ ;  /* 0x000000ff05057210 */ /* 0x000fe20007ffe1ff */
[----:B------:R-:W-:-:S02]  /*44f0*/  IMAD.HI.U32 R8, R245, R3, RZ ;  /* 0x00000003f5087227 */ /* 0x000fc400078e00ff */
[----:B------:R3:W-:Y:S02]  /*4500*/  STL [R1+0x2638], R4 ;  /* 0x0026380401007387 */ /* 0x0007e40000100800 */
[C---:B--2---:R-:W-:Y:S02]  /*4510*/  IMAD R7, R247.reuse, R10, R9 ;  /* 0x0000000af7077224 */ /* 0x044fe400078e0209 */
[----:B------:R-:W-:Y:S02]  /*4520*/  IMAD R2, R247, R5, R2 ;  /* 0x00000005f7027224 */ /* 0x000fe400078e0202 */
[C---:B-1----:R-:W-:Y:S02]  /*4530*/  VIADD R0, R6.reuse, 0x93 ;  /* 0x0000009306007836 */ /* 0x042fe40000000000 */
[----:B------:R-:W-:Y:S01]  /*4540*/  IMAD.MOV R8, RZ, RZ, -R8 ;  /* 0x000000ffff087224 */ /* 0x000fe200078e0a08 */
[----:B---3--:R-:W-:Y:S02]  /*4550*/  IABS R4, R4 ;  /* 0x0000000400047213 */ /* 0x008fe40000000000 */
[----:B------:R1:W-:Y:S01]  /*4560*/  STL [R1+0x2634], R0 ;  /* 0x0026340001007387 */ /* 0x0003e20000100800 */
[----:B------:R-:W-:-:S02]  /*4570*/  VIADD R9, R6, 0x94 ;  /* 0x0000009406097836 */ /* 0x000fc40000000000 */
[----:B------:R-:W-:Y:S01]  /*4580*/  IMAD R3, R247, R8, R3 ;  /* 0x00000008f7037224 */ /* 0x000fe200078e0203 */
[----:B------:R2:W-:Y:S01]  /*4590*/  STL [R1+0x1f4], R7 ;  /* 0x0001f40701007387 */ /* 0x0005e20000100800 */
[----:B------:R-:W-:-:S03]  /*45a0*/  IMAD.HI.U32 R5, R245, R4, RZ ;  /* 0x00000004f5057227 */ /* 0x000fc600078e00ff */
[----:B------:R3:W-:Y:S01]  /*45b0*/  STL [R1+0x1f0], R2 ;  /* 0x0001f00201007387 */ /* 0x0007e20000100800 */
[----:B------:R-:W-:Y:S01]  /*45c0*/  IMAD.MOV R5, RZ, RZ, -R5 ;  /* 0x000000ffff057224 */ /* 0x000fe200078e0a05 */
[----:B-1----:R-:W-:Y:S01]  /*45d0*/  IABS R0, R0 ;  /* 0x0000000000007213 */ /* 0x002fe20000000000 */
[C---:B------:R-:W-:Y:S01]  /*45e0*/  VIADD R8, R6.reuse, 0x96 ;  /* 0x0000009606087836 */ /* 0x040fe20000000000 */
[----:B------:R1:W-:Y:S01]  /*45f0*/  STL [R1+0x2630], R9 ;  /* 0x0026300901007387 */ /* 0x0003e20000100800 */
[----:B--2---:R-:W-:Y:S02]  /*4600*/  VIADD R7, R6, 0x95 ;  /* 0x0000009506077836 */ /* 0x004fe40000000000 */
[----:B---3--:R-:W-:-:S03]  /*4610*/  IMAD.HI.U32 R2, R245, R0, RZ ;  /* 0x00000000f5027227 */ /* 0x008fc600078e00ff */
[----:B------:R-:W-:Y:S01]  /*4620*/  STL [R1+0x262c], R7 ;  /* 0x00262c0701007387 */ /* 0x000fe20000100800 */
[----:B-1----:R-:W-:Y:S01]  /*4630*/  IABS R9, R9 ;  /* 0x0000000900097213 */ /* 0x002fe20000000000 */
[----:B------:R-:W-:Y:S02]  /*4640*/  IMAD.MOV R2, RZ, RZ, -R2 ;  /* 0x000000ffff027224 */ /* 0x000fe400078e0a02 */
[----:B------:R1:W-:Y:S02]  /*4650*/  STL [R1+0x1ec], R3 ;  /* 0x0001ec0301007387 */ /* 0x0003e40000100800 */
[----:B------:R-:W-:Y:S02]  /*4660*/  IMAD R0, R247, R2, R0 ;  /* 0x00000002f7007224 */ /* 0x000fe400078e0200 */
[----:B------:R-:W-:Y:S01]  /*4670*/  STL [R1+0x2628], R8 ;  /* 0x0026280801007387 */ /* 0x000fe20000100800 */
[----:B------:R-:W-:Y:S01]  /*4680*/  IMAD.HI.U32 R10, R245, R9, RZ ;  /* 0x00000009f50a7227 */ /* 0x000fe200078e00ff */
[----:B------:R-:W-:-:S02]  /*4690*/  IABS R2, R8 ;  /* 0x0000000800027213 */ /* 0x000fc40000000000 */
[----:B------:R2:W-:Y:S01]  /*46a0*/  STL [R1+0x1e4], R0 ;  /* 0x0001e40001007387 */ /* 0x0005e20000100800 */
[----:B------:R-:W-:Y:S01]  /*46b0*/  IMAD.MOV R10, RZ, RZ, -R10 ;  /* 0x000000ffff0a7224 */ /* 0x000fe200078e0a0a */
[----:B-1----:R-:W-:Y:S01]  /*46c0*/  IABS R3, R7 ;  /* 0x0000000700037213 */ /* 0x002fe20000000000 */
[----:B------:R-:W-:Y:S02]  /*46d0*/  IMAD R7, R247, R5, R4 ;  /* 0x00000005f7077224 */ /* 0x000fe400078e0204 */
[C---:B------:R-:W-:Y:S02]  /*46e0*/  VIADD R4, R6.reuse, 0x97 ;  /* 0x0000009706047836 */ /* 0x040fe40000000000 */
[----:B------:R-:W-:Y:S01]  /*46f0*/  IMAD.HI.U32 R5, R245, R3, RZ ;  /* 0x00000003f5057227 */ /* 0x000fe200078e00ff */
[----:B--2---:R-:W-:Y:S02]  /*4700*/  IADD3 R0, R6, 0x98, RZ ;  /* 0x0000009806007810 */ /* 0x004fe40007ffe0ff */
[----:B------:R1:W-:Y:S01]  /*4710*/  STL [R1+0x2624], R4 ;  /* 0x0026240401007387 */ /* 0x0003e20000100800 */
[----:B------:R-:W-:-:S02]  /*4720*/  IMAD.MOV R5, RZ, RZ, -R5 ;  /* 0x000000ffff057224 */ /* 0x000fc400078e0a05 */
[----:B------:R-:W-:Y:S01]  /*4730*/  IMAD.HI.U32 R8, R245, R2, RZ ;  /* 0x00000002f5087227 */ /* 0x000fe200078e00ff */
[----:B------:R2:W-:Y:S03]  /*4740*/  STL [R1+0x2620], R0 ;  /* 0x0026200001007387 */ /* 0x0005e60000100800 */
[C---:B------:R-:W-:Y:S02]  /*4750*/  IMAD R9, R247.reuse, R10, R9 ;  /* 0x0000000af7097224 */ /* 0x040fe400078e0209 */
[----:B------:R-:W-:Y:S01]  /*4760*/  IMAD R3, R247, R5, R3 ;  /* 0x00000005f7037224 */ /* 0x000fe200078e0203 */
[----:B-1----:R-:W-:Y:S01]  /*4770*/  IABS R4, R4 ;  /* 0x0000000400047213 */ /* 0x002fe20000000000 */
[----:B------:R-:W-:Y:S01]  /*4780*/  IMAD.MOV R8, RZ, RZ, -R8 ;  /* 0x000000ffff087224 */ /* 0x000fe200078e0a08 */
[----:B------:R1:W-:Y:S01]  /*4790*/  STL [R1+0x1e0], R9 ;  /* 0x0001e00901007387 */ /* 0x0003e20000100800 */
[----:B------:R-:W-:Y:S01]  /*47a0*/  VIADD R10, R6, 0x9a ;  /* 0x0000009a060a7836 */ /* 0x000fe20000000000 */
[----:B--2---:R-:W-:Y:S01]  /*47b0*/  IABS R0, R0 ;  /* 0x0000000000007213 */ /* 0x004fe20000000000 */
[----:B------:R-:W-:Y:S01]  /*47c0*/  IMAD.HI.U32 R5, R245, R4, RZ ;  /* 0x00000004f5057227 */ /* 0x000fe200078e00ff */
[----:B------:R2:W-:Y:S03]  /*47d0*/  STL [R1+0x1dc], R3 ;  /* 0x0001dc0301007387 */ /* 0x0005e60000100800 */
[----:B------:R-:W-:-:S02]  /*47e0*/  IMAD.MOV R5, RZ, RZ, -R5 ;  /* 0x000000ffff057224 */ /* 0x000fc400078e0a05 */
[C---:B------:R-:W-:Y:S01]  /*47f0*/  IMAD R2, R247.reuse, R8, R2 ;  /* 0x00000008f7027224 */ /* 0x040fe200078e0202 */
[C---:B------:R-:W-:Y:S01]  /*4800*/  IADD3 R8, R6.reuse, 0x9b, RZ ;  /* 0x0000009b06087810 */ /* 0x040fe20007ffe0ff */
[----:B-1----:R-:W-:Y:S02]  /*4810*/  VIADD R9, R6, 0x99 ;  /* 0x0000009906097836 */ /* 0x002fe40000000000 */
[----:B------:R-:W-:Y:S02]  /*4820*/  IMAD R4, R247, R5, R4 ;  /* 0x00000005f7047224 */ /* 0x000fe400078e0204 */
[----:B--2---:R-:W-:Y:S01]  /*4830*/  IMAD.HI.U32 R3, R245, R0, RZ ;  /* 0x00000000f5037227 */ /* 0x004fe200078e00ff */
[----:B------:R1:W-:Y:S03]  /*4840*/  STL [R1+0x261c], R9 ;  /* 0x00261c0901007387 */ /* 0x0003e60000100800 */
[----:B------:R-:W-:Y:S01]  /*4850*/  IMAD.MOV R3, RZ, RZ, -R3 ;  /* 0x000000ffff037224 */ /* 0x000fe200078e0a03 */
[----:B------:R-:W-:Y:S03]  /*4860*/  STL [R1+0x2618], R10 ;  /* 0x0026180a01007387 */ /* 0x000fe60000100800 */
[----:B------:R-:W-:Y:S01]  /*4870*/  IMAD R0, R247, R3, R0 ;  /* 0x00000003f7007224 */ /* 0x000fe200078e0200 */
[----:B------:R2:W-:Y:S01]  /*4880*/  STL [R1+0x1d8], R2 ;  /* 0x0001d80201007387 */ /* 0x0005e20000100800 */
[----:B------:R-:W-:-:S02]  /*4890*/  IABS R3, R8 ;  /* 0x0000000800037213 */ /* 0x000fc40000000000 */
[----:B-1----:R-:W-:Y:S01]  /*48a0*/  IABS R9, R9 ;  /* 0x0000000900097213 */ /* 0x002fe20000000000 */
[----:B------:R1:W-:Y:S04]  /*48b0*/  STL [R1+0x1d4], R4 ;  /* 0x0001d40401007387 */ /* 0x0003e80000100800 */
[----:B------:R-:W-:Y:S01]  /*48c0*/  STL [R1+0x2614], R8 ;  /* 0x0026140801007387 */ /* 0x000fe20000100800 */
[----:B--2---:R-:W-:Y:S01]  /*48d0*/  IABS R2, R10 ;  /* 0x0000000a00027213 */ /* 0x004fe20000000000 */
[----:B------:R-:W-:Y:S02]  /*48e0*/  IMAD.HI.U32 R10, R245, R9, RZ ;  /* 0x00000009f50a7227 */ /* 0x000fe400078e00ff */
[----:B------:R2:W-:Y:S02]  /*48f0*/  STL [R1+0x1d0], R0 ;  /* 0x0001d00001007387 */ /* 0x0005e40000100800 */
[----:B-1----:R-:W-:-:S02]  /*4900*/  VIADD R4, R6, 0x9c ;  /* 0x0000009c06047836 */ /* 0x002fc40000000000 */
[----:B------:R-:W-:-:S03]  /*4910*/  IMAD.HI.U32 R5, R245, R2, RZ ;  /* 0x00000002f5057227 */ /* 0x000fc600078e00ff */
[----:B------:R1:W-:Y:S01]  /*4920*/  STL [R1+0x2610], R4 ;  /* 0x0026100401007387 */ /* 0x0003e20000100800 */
[----:B------:R-:W-:Y:S02]  /*4930*/  IMAD.MOV R10, RZ, RZ, -R10 ;  /* 0x000000ffff0a7224 */ /* 0x000fe400078e0a0a */
[----:B--2---:R-:W-:Y:S02]  /*4940*/  VIADD R0, R6, 0x9d ;  /* 0x0000009d06007836 */ /* 0x004fe40000000000 */
[----:B------:R-:W-:Y:S02]  /*4950*/  IMAD.MOV R5, RZ, RZ, -R5 ;  /* 0x000000ffff057224 */ /* 0x000fe400078e0a05 */
[C---:B------:R-:W-:Y:S01]  /*4960*/  IMAD R9, R247.reuse, R10, R9 ;  /* 0x0000000af7097224 */ /* 0x040fe200078e0209 */
[----:B------:R2:W-:Y:S01]  /*4970*/  STL [R1+0x260c], R0 ;  /* 0x00260c0001007387 */ /* 0x0005e20000100800 */
[----:B------:R-:W-:Y:S01]  /*4980*/  IMAD R2, R247, R5, R2 ;  /* 0x00000005f7027224 */ /* 0x000fe200078e0202 */
[----:B-1----:R-:W-:Y:S01]  /*4990*/  IABS R4, R4 ;  /* 0x0000000400047213 */ /* 0x002fe20000000000 */
[C---:B------:R-:W-:Y:S01]  /*49a0*/  IMAD.HI.U32 R8, R245.reuse, R3, RZ ;  /* 0x00000003f5087227 */ /* 0x040fe200078e00ff */
[----:B------:R1:W-:Y:S03]  /*49b0*/  STL [R1+0x1cc], R9 ;  /* 0x0001cc0901007387 */ /* 0x0003e60000100800 */
[----:B------:R-:W-:Y:S01]  /*49c0*/  IMAD.HI.U32 R5, R245, R4, RZ ;  /* 0x00000004f5057227 */ /* 0x000fe200078e00ff */
[----:B------:R3:W-:Y:S01]  /*49d0*/  STL [R1+0x1c8], R2 ;  /* 0x0001c80201007387 */ /* 0x0007e20000100800 */
[----:B--2---:R-:W-:-:S02]  /*49e0*/  IABS R0, R0 ;  /* 0x0000000000007213 */ /* 0x004fc40000000000 */
[----:B------:R-:W-:Y:S01]  /*49f0*/  IMAD.MOV R8, RZ, RZ, -R8 ;  /* 0x000000ffff087224 */ /* 0x000fe200078e0a08 */
[----:B------:R-:W-:Y:S01]  /*4a00*/  IADD3 R5, -R5, RZ, RZ ;  /* 0x000000ff05057210 */ /* 0x000fe20007ffe1ff */
[C---:B------:R-:W-:Y:S02]  /*4a10*/  VIADD R10, R6.reuse, 0x9f ;  /* 0x0000009f060a7836 */ /* 0x040fe40000000000 */
[C---:B-1----:R-:W-:Y:S02]  /*4a20*/  VIADD R9, R6.reuse, 0x9e ;  /* 0x0000009e06097836 */ /* 0x042fe40000000000 */
[----:B------:R-:W-:Y:S02]  /*4a30*/  IMAD R3, R247, R8, R3 ;  /* 0x00000008f7037224 */ /* 0x000fe400078e0203 */
[----:B---3--:R-:W-:Y:S01]  /*4a40*/  IMAD.HI.U32 R2, R245, R0, RZ ;  /* 0x00000000f5027227 */ /* 0x008fe200078e00ff */
[----:B------:R1:W-:Y:S03]  /*4a50*/  STL [R1+0x2608], R9 ;  /* 0x0026080901007387 */ /* 0x0003e60000100800 */
[----:B------:R-:W-:Y:S01]  /*4a60*/  IMAD.MOV R2, RZ, RZ, -R2 ;  /* 0x000000ffff027224 */ /* 0x000fe200078e0a02 */
[----:B------:R-:W-:Y:S01]  /*4a70*/  STL [R1+0x2604], R10 ;  /* 0x0026040a01007387 */ /* 0x000fe20000100800 */
[----:B------:R-:W-:-:S02]  /*4a80*/  VIADD R8, R6, 0xa0 ;  /* 0x000000a006087836 */ /* 0x000fc40000000000 */
[C---:B------:R-:W-:Y:S01]  /*4a90*/  IMAD R4, R247.reuse, R5, R4 ;  /* 0x00000005f7047224 */ /* 0x040fe200078e0204 */
[----:B------:R2:W-:Y:S01]  /*4aa0*/  STL [R1+0x1c4], R3 ;  /* 0x0001c40301007387 */ /* 0x0005e20000100800 */
[----:B------:R-:W-:Y:S01]  /*4ab0*/  IMAD R0, R247, R2, R0 ;  /* 0x00000002f7007224 */ /* 0x000fe200078e0200 */
[----:B------:R-:W-:Y:S02]  /*4ac0*/  IABS R2, R8 ;  /* 0x0000000800027213 */ /* 0x000fe40000000000 */
[----:B------:R3:W-:Y:S01]  /*4ad0*/  STL [R1+0x1c0], R4 ;  /* 0x0001c00401007387 */ /* 0x0007e20000100800 */
[----:B-1----:R-:W-:-:S03]  /*4ae0*/  IABS R9, R9 ;  /* 0x0000000900097213 */ /* 0x002fc60000000000 */
[----:B------:R1:W-:Y:S01]  /*4af0*/  STL [R1+0x2600], R8 ;  /* 0x0026000801007387 */ /* 0x0003e20000100800 */
[----:B--2---:R-:W-:Y:S01]  /*4b00*/  IABS R3, R10 ;  /* 0x0000000a00037213 */ /* 0x004fe20000000000 */
[C---:B------:R-:W-:Y:S02]  /*4b10*/  IMAD.HI.U32 R10, R245.reuse, R9, RZ ;  /* 0x00000009f50a7227 */ /* 0x040fe400078e00ff */
[----:B------:R2:W-:Y:S02]  /*4b20*/  STL [R1+0x1bc], R0 ;  /* 0x0001bc0001007387 */ /* 0x0005e40000100800 */
[----:B---3--:R-:W-:Y:S02]  /*4b30*/  VIADD R4, R6, 0xa1 ;  /* 0x000000a106047836 */ /* 0x008fe40000000000 */
[----:B------:R-:W-:-:S03]  /*4b40*/  IMAD.HI.U32 R5, R245, R3, RZ ;  /* 0x00000003f5057227 */ /* 0x000fc600078e00ff */
[----:B------:R3:W-:Y:S01]  /*4b50*/  STL [R1+0x25fc], R4 ;  /* 0x0025fc0401007387 */ /* 0x0007e20000100800 */
[----:B-1----:R-:W-:-:S04]  /*4b60*/  IMAD.HI.U32 R8, R245, R2, RZ ;  /* 0x00000002f5087227 */ /* 0x002fc800078e00ff */
[----:B--2---:R-:W-:Y:S02]  /*4b70*/  VIADD R0, R6, 0xa2 ;  /* 0x000000a206007836 */ /* 0x004fe40000000000 */
[----:B------:R-:W-:Y:S02]  /*4b80*/  IMAD.MOV R5, RZ, RZ, -R5 ;  /* 0x000000ffff057224 */ /* 0x000fe400078e0a05 */
[----:B------:R-:W-:Y:S01]  /*4b90*/  IMAD.MOV R8, RZ, RZ, -R8 ;  /* 0x000000ffff087224 */ /* 0x000fe200078e0a08 */
[----:B---3--:R-:W-:Y:S01]  /*4ba0*/  IABS R4, R4 ;  /* 0x0000000400047213 */ /* 0x008fe20000000000 */
[----:B------:R1:W-:Y:S01]  /*4bb0*/  STL [R1+0x25f8], R0 ;  /* 0x0025f80001007387 */ /* 0x0003e20000100800 */
[----:B------:R-:W-:Y:S02]  /*4bc0*/  IMAD.MOV R10, RZ, RZ, -R10 ;  /* 0x000000ffff0a7224 */ /* 0x000fe400078e0a0a */
[----:B------:R-:W-:Y:S01]  /*4bd0*/  IMAD R213, R247, R5, R3 ;  /* 0x00000005f7d57224 */ /* 0x000fe200078e0203 */
[----:B------:R-:W-:Y:S01]  /*4be0*/  STL [R1+0x25f4], R12 ;  /* 0x0025f40c01007387 */ /* 0x000fe20000100800 */
[----:B------:R-:W-:-:S03]  /*4bf0*/  IMAD.HI.U32 R5, R245, R4, RZ ;  /* 0x00000004f5057227 */ /* 0x000fc600078e00ff */
[----:B------:R-:W-:Y:S01]  /*4c00*/  STL [R1+0x25f0], R11 ;  /* 0x0025f00b01007387 */ /* 0x000fe20000100800 */
[C---:B------:R-:W-:Y:S01]  /*4c10*/  IMAD R2, R247.reuse, R8, R2 ;  /* 0x00000008f7027224 */ /* 0x040fe200078e0202 */
[----:B-1----:R-:W-:Y:S01]  /*4c20*/  IABS R0, R0 ;  /* 0x0000000000007213 */ /* 0x002fe20000000000 */
[----:B------:R-:W-:Y:S01]  /*4c30*/  IMAD R235, R247, R10, R9 ;  /* 0x0000000af7eb7224 */ /* 0x000fe200078e0209 */
[----:B------:R-:W-:Y:S01]  /*4c40*/  IABS R9, R12 ;  /* 0x0000000c00097213 */ /* 0x000fe20000000000 */
[----:B------:R-:W-:Y:S01]  /*4c50*/  IMAD.MOV R5, RZ, RZ, -R5 ;  /* 0x000000ffff057224 */ /* 0x000fe200078e0a05 */
[----:B------:R1:W-:Y:S01]  /*4c60*/  STL [R1+0x1b0], R2 ;  /* 0x0001b00201007387 */ /* 0x0003e20000100800 */
[----:B------:R-:W-:-:S04]  /*4c70*/  IMAD.HI.U32 R3, R245, R0, RZ ;  /* 0x00000000f5037227 */ /* 0x000fc800078e00ff */
[----:B------:R-:W-:Y:S02]  /*4c80*/  IMAD.MOV R3, RZ, RZ, -R3 ;  /* 0x000000ffff037224 */ /* 0x000fe400078e0a03 */
[----:B------:R-:W-:Y:S02]  /*4c90*/  IMAD R4, R247, R5, R4 ;  /* 0x00000005f7047224 */ /* 0x000fe400078e0204 */
[----:B------:R-:W-:Y:S01]  /*4ca0*/  VIADD R8, R6, 0xa5 ;  /* 0x000000a506087836 */ /* 0x000fe20000000000 */
[----:B-1----:R-:W-:Y:S01]  /*4cb0*/  IABS R2, R11 ;  /* 0x0000000b00027213 */ /* 0x002fe20000000000 */
[----:B------:R-:W-:Y:S01]  /*4cc0*/  IMAD.HI.U32 R10, R245, R9, RZ ;  /* 0x00000009f50a7227 */ /* 0x000fe200078e00ff */
[----:B------:R1:W-:Y:S03]  /*4cd0*/  STL [R1+0x1ac], R4 ;  /* 0x0001ac0401007387 */ /* 0x0003e60000100800 */
[----:B------:R-:W-:Y:S01]  /*4ce0*/  IMAD R0, R247, R3, R0 ;  /* 0x00000003f7007224 */ /* 0x000fe200078e0200 */
[----:B------:R2:W-:Y:S01]  /*4cf0*/  STL [R1+0x25ec], R8 ;  /* 0x0025ec0801007387 */ /* 0x0005e20000100800 */
[----:B------:R-:W-:Y:S01]  /*4d00*/  IMAD.HI.U32 R5, R245, R2, RZ ;  /* 0x00000002f5057227 */ /* 0x000fe200078e00ff */
[----:B------:R-:W-:-:S02]  /*4d10*/  IABS R3, R8 ;  /* 0x0000000800037213 */ /* 0x000fc40000000000 */
[----:B------:R3:W-:Y:S01]  /*4d20*/  STL [R1+0x1a8], R0 ;  /* 0x0001a80001007387 */ /* 0x0007e20000100800 */
[----:B------:R-:W-:Y:S01]  /*4d30*/  IMAD.MOV R10, RZ, RZ, -R10 ;  /* 0x000000ffff0a7224 */ /* 0x000fe200078e0a0a */
[----:B------:R-:W-:Y:S01]  /*4d40*/  IADD3 R5, -R5, RZ, RZ ;  /* 0x000000ff05057210 */ /* 0x000fe20007ffe1ff */
[C---:B-1----:R-:W-:Y:S02]  /*4d50*/  VIADD R4, R6.reuse, 0xa6 ;  /* 0x000000a606047836 */ /* 0x042fe40000000000 */
[----:B------:R-:W-:Y:S02]  /*4d60*/  IMAD R9, R247, R10, R9 ;  /* 0x0000000af7097224 */ /* 0x000fe400078e0209 */
[----:B--2---:R-:W-:Y:S01]  /*4d70*/  IMAD.HI.U32 R8, R245, R3, RZ ;  /* 0x00000003f5087227 */ /* 0x004fe200078e00ff */
[----:B------:R1:W-:Y:S03]  /*4d80*/  STL [R1+0x25e8], R4 ;  /* 0x0025e80401007387 */ /* 0x0003e60000100800 */
[----:B---3--:R-:W-:-:S02]  /*4d90*/  VIADD R0, R6, 0xa7 ;  /* 0x000000a706007836 */ /* 0x008fc40000000000 */
[C---:B------:R-:W-:Y:S02]  /*4da0*/  IMAD R2, R247.reuse, R5, R2 ;  /* 0x00000005f7027224 */ /* 0x040fe400078e0202 */
[----:B------:R-:W-:Y:S01]  /*4db0*/  IMAD.MOV R8, RZ, RZ, -R8 ;  /* 0x000000ffff087224 */ /* 0x000fe200078e0a08 */
[----:B------:R2:W-:Y:S01]  /*4dc0*/  STL [R1+0x25e4], R0 ;  /* 0x0025e40001007387 */ /* 0x0005e20000100800 */
[C---:B------:R-:W-:Y:S01]  /*4dd0*/  VIADD R10, R6.reuse, 0xa9 ;  /* 0x000000a9060a7836 */ /* 0x040fe20000000000 */
[----:B-1----:R-:W-:Y:S01]  /*4de0*/  IABS R4, R4 ;  /* 0x0000000400047213 */ /* 0x002fe20000000000 */
[----:B------:R-:W-:Y:S01]  /*4df0*/  IMAD R3, R247, R8, R3 ;  /* 0x00000008f7037224 */ /* 0x000fe200078e0203 */
[----:B------:R1:W-:Y:S01]  /*4e00*/  STL [R1+0x1a4], R9 ;  /* 0x0001a40901007387 */ /* 0x0003e20000100800 */
[----:B------:R-:W-:Y:S02]  /*4e10*/  VIADD R8, R6, 0xaa ;  /* 0x000000aa06087836 */ /* 0x000fe40000000000 */
[----:B------:R-:W-:Y:S01]  /*4e20*/  IMAD.HI.U32 R5, R245, R4, RZ ;  /* 0x00000004f5057227 */ /* 0x000fe200078e00ff */
[----:B------:R3:W-:Y:S01]  /*4e30*/  STL [R1+0x1a0], R2 ;  /* 0x0001a00201007387 */ /* 0x0007e20000100800 */
[----:B--2---:R-:W-:-:S02]  /*4e40*/  IABS R0, R0 ;  /* 0x0000000000007213 */ /* 0x004fc40000000000 */
[----:B------:R-:W-:Y:S02]  /*4e50*/  IMAD.MOV R5, RZ, RZ, -R5 ;  /* 0x000000ffff057224 */ /* 0x000fe400078e0a05 */
        /* <DEDUP_REMOVED lines=8> */
[----:B------:R-:W-:Y:S01]  /*4ee0*/  IMAD R0, R247, R2, R0 ;  /* 0x00000002f7007224 */ /* 0x000fe200078e0200 */
[----:B------:R2:W-:Y:S01]  /*4ef0*/  STL [R1+0x19c], R3 ;  /* 0x00019c0301007387 */ /* 0x0005e20000100800 */
[----:B------:R-:W-:Y:S02]  /*4f00*/  IABS R2, R8 ;  /* 0x0000000800027213 */ /* 0x000fe40000000000 */
[----:B-1----:R-:W-:Y:S01]  /*4f10*/  IABS R9, R9 ;  /* 0x0000000900097213 */ /* 0x002fe20000000000 */
[----:B------:R1:W-:Y:S04]  /*4f20*/  STL [R1+0x198], R4 ;  /* 0x0001980401007387 */ /* 0x0003e80000100800 */
[----:B------:R-:W-:Y:S01]  /*4f30*/  STL [R1+0x25d8], R8 ;  /* 0x0025d80801007387 */ /* 0x000fe20000100800 */
[----:B--2---:R-:W-:Y:S01]  /*4f40*/  IABS R3, R10 ;  /* 0x0000000a00037213 */ /* 0x004fe20000000000 */
[----:B------:R-:W-:-:S02]  /*4f50*/  IMAD.HI.U32 R10, R245, R9, RZ ;  /* 0x00000009f50a7227 */ /* 0x000fc400078e00ff */
[----:B------:R2:W-:Y:S02]  /*4f60*/  STL [R1+0x194], R0 ;  /* 0x0001940001007387 */ /* 0x0005e40000100800 */
[----:B------:R-:W-:Y:S02]  /*4f70*/  IMAD.MOV R10, RZ, RZ, -R10 ;  /* 0x000000ffff0a7224 */ /* 0x000fe400078e0a0a */
[----:B------:R-:W-:-:S04]  /*4f80*/  IMAD.HI.U32 R5, R245, R3, RZ ;  /* 0x00000003f5057227 */ /* 0x000fc800078e00ff */
[C---:B-1----:R-:W-:Y:S01]  /*4f90*/  VIADD R4, R6.reuse, 0xab ;  /* 0x000000ab06047836 */ /* 0x042fe20000000000 */
[----:B--2---:R-:W-:Y:S01]  /*4fa0*/  IADD3 R0, R6, 0xac, RZ ;  /* 0x000000ac06007810 */ /* 0x004fe20007ffe0ff */
[----:B------:R-:W-:-:S03]  /*4fb0*/  IMAD.HI.U32 R8, R245, R2, RZ ;  /* 0x00000002f5087227 */ /* 0x000fc600078e00ff */
[----:B------:R1:W-:Y:S01]  /*4fc0*/  STL [R1+0x25d4], R4 ;  /* 0x0025d40401007387 */ /* 0x0003e20000100800 */
[C---:B------:R-:W-:Y:S02]  /*4fd0*/  IMAD R9, R247.reuse, R10, R9 ;  /* 0x0000000af7097224 */ /* 0x040fe400078e0209 */
[----:B------:R-:W-:Y:S01]  /*4fe0*/  IMAD.MOV R5, RZ, RZ, -R5 ;  /* 0x000000ffff057224 */ /* 0x000fe200078e0a05 */
[----:B------:R2:W-:Y:S01]  /*4ff0*/  STL [R1+0x25d0], R0 ;  /* 0x0025d00001007387 */ /* 0x0005e20000100800 */
[----:B------:R-:W-:Y:S02]  /*5000*/  IMAD.MOV R8, RZ, RZ, -R8 ;  /* 0x000000ffff087224 */ /* 0x000fe400078e0a08 */
[C---:B------:R-:W-:Y:S01]  /*5010*/  IMAD R3, R247.reuse, R5, R3 ;  /* 0x00000005f7037224 */ /* 0x040fe200078e0203 */
[----:B------:R3:W-:Y:S01]  /*5020*/  STL [R1+0x190], R9 ;  /* 0x0001900901007387 */ /* 0x0007e20000100800 */
[C---:B------:R-:W-:Y:S01]  /*5030*/  VIADD R10, R6.reuse, 0xae ;  /* 0x000000ae060a7836 */ /* 0x040fe20000000000 */
[----:B-1----:R-:W-:Y:S01]  /*5040*/  IABS R4, R4 ;  /* 0x0000000400047213 */ /* 0x002fe20000000000 */
[----:B------:R-:W-:Y:S01]  /*5050*/  IMAD R2, R247, R8, R2 ;  /* 0x00000008f7027224 */ /* 0x000fe200078e0202 */
[----:B------:R1:W-:Y:S01]  /*5060*/  STL [R1+0x18c], R3 ;  /* 0x00018c0301007387 */ /* 0x0003e20000100800 */
[----:B------:R-:W-:Y:S01]  /*5070*/  VIADD R8, R6, 0xb0 ;  /* 0x000000b006087836 */ /* 0x000fe20000000000 */
[----:B--2---:R-:W-:Y:S01]  /*5080*/  IABS R0, R0 ;  /* 0x0000000000007213 */ /* 0x004fe20000000000 */
[----:B------:R-:W-:-:S04]  /*5090*/  IMAD.HI.U32 R5, R245, R4, RZ ;  /* 0x00000004f5057227 */ /* 0x000fc800078e00ff */
[C---:B---3--:R-:W-:Y:S02]  /*50a0*/  VIADD R9, R6.reuse, 0xad ;  /* 0x000000ad06097836 */ /* 0x048fe40000000000 */
[----:B------:R-:W-:Y:S02]  /*50b0*/  IMAD.MOV R5, RZ, RZ, -R5 ;  /* 0x000000ffff057224 */ /* 0x000fe400078e0a05 */
[----:B-1----:R-:W-:Y:S01]  /*50c0*/  IMAD.HI.U32 R3, R245, R0, RZ ;  /* 0x00000000f5037227 */ /* 0x002fe200078e00ff */
[----:B------:R1:W-:Y:S03]  /*50d0*/  STL [R1+0x25cc], R9 ;  /* 0x0025cc0901007387 */ /* 0x0003e60000100800 */
[----:B------:R-:W-:Y:S01]  /*50e0*/  IMAD.MOV R3, RZ, RZ, -R3 ;  /* 0x000000ffff037224 */ /* 0x000fe200078e0a03 */
[----:B------:R-:W-:Y:S01]  /*50f0*/  STL [R1+0x25c8], R10 ;  /* 0x0025c80a01007387 */ /* 0x000fe20000100800 */
[C---:B------:R-:W-:Y:S01]  /*5100*/  IMAD R219, R247.reuse, R5, R4 ;  /* 0x00000005f7db7224 */ /* 0x040fe200078e0204 */
[----:B------:R-:W-:Y:S01]  /*5110*/  IABS R4, R8 ;  /* 0x0000000800047213 */ /* 0x000fe20000000000 */
[----:B------:R-:W-:Y:S01]  /*5120*/  IMAD R250, R247, R3, R0 ;  /* 0x00000003f7fa7224 */ /* 0x000fe200078e0200 */
[----:B------:R2:W-:Y:S01]  /*5130*/  STL [R1+0x188], R2 ;  /* 0x0001880201007387 */ /* 0x0005e20000100800 */
[----:B------:R-:W-:Y:S01]  /*5140*/  VIADD R0, R6, 0xb1 ;  /* 0x000000b106007836 */ /* 0x000fe20000000000 */
[----:B-1----:R-:W-:-:S02]  /*5150*/  IABS R9, R9 ;  /* 0x0000000900097213 */ /* 0x002fc40000000000 */
[----:B--2---:R-:W-:Y:S02]  /*5160*/  IABS R2, R10 ;  /* 0x0000000a00027213 */ /* 0x004fe40000000000 */
[----:B------:R-:W-:-:S03]  /*5170*/  IADD3 R10, R6, 0xaf, RZ ;  /* 0x000000af060a7810 */ /* 0x000fc60007ffe0ff */
[----:B------:R-:W-:Y:S01]  /*5180*/  IMAD.HI.U32 R5, R245, R2, RZ ;  /* 0x00000002f5057227 */ /* 0x000fe200078e00ff */
[----:B------:R-:W-:Y:S01]  /*5190*/  IABS R3, R10 ;  /* 0x0000000a00037213 */ /* 0x000fe20000000000 */
[----:B------:R1:W-:Y:S02]  /*51a0*/  STL [R1+0x25c4], R10 ;  /* 0x0025c40a01007387 */ /* 0x0003e40000100800 */
[----:B------:R-:W-:Y:S02]  /*51b0*/  IMAD.MOV R5, RZ, RZ, -R5 ;  /* 0x000000ffff057224 */ /* 0x000fe400078e0a05 */
[----:B------:R-:W-:Y:S02]  /*51c0*/  STL [R1+0x25c0], R8 ;  /* 0x0025c00801007387 */ /* 0x000fe40000100800 */
[----:B------:R-:W-:Y:S02]  /*51d0*/  IMAD R2, R247, R5, R2 ;  /* 0x00000005f7027224 */ /* 0x000fe400078e0202 */
[----:B------:R2:W-:Y:S01]  /*51e0*/  STL [R1+0x25bc], R0 ;  /* 0x0025bc0001007387 */ /* 0x0005e20000100800 */
[----:B------:R-:W-:-:S04]  /*51f0*/  IMAD.HI.U32 R5, R245, R4, RZ ;  /* 0x00000004f5057227 */ /* 0x000fc800078e00ff */
[----:B-1----:R-:W-:Y:S01]  /*5200*/  IMAD.HI.U32 R10, R245, R9, RZ ;  /* 0x00000009f50a7227 */ /* 0x002fe200078e00ff */
[----:B------:R-:W-:-:S03]  /*5210*/  IADD3 R5, -R5, RZ, RZ ;  /* 0x000000ff05057210 */ /* 0x000fc60007ffe1ff */
[----:B------:R-:W-:Y:S01]  /*5220*/  IMAD.MOV R10, RZ, RZ, -R10 ;  /* 0x000000ffff0a7224 */ /* 0x000fe200078e0a0a */
[----:B--2---:R-:W-:Y:S01]  /*5230*/  IABS R0, R0 ;  /* 0x0000000000007213 */ /* 0x004fe20000000000 */
[----:B------:R-:W-:-:S04]  /*5240*/  IMAD.HI.U32 R8, R245, R3, RZ ;  /* 0x00000003f5087227 */ /* 0x000fc800078e00ff */
[C---:B------:R-:W-:Y:S02]  /*5250*/  IMAD R9, R247.reuse, R10, R9 ;  /* 0x0000000af7097224 */ /* 0x040fe400078e0209 */
[----:B------:R-:W-:Y:S02]  /*5260*/  IMAD.MOV R8, RZ, RZ, -R8 ;  /* 0x000000ffff087224 */ /* 0x000fe400078e0a08 */
[C---:B------:R-:W-:Y:S01]  /*5270*/  VIADD R10, R6.reuse, 0xb3 ;  /* 0x000000b3060a7836 */ /* 0x040fe20000000000 */
[----:B------:R1:W-:Y:S01]  /*5280*/  STL [R1+0x17c], R9 ;  /* 0x00017c0901007387 */ /* 0x0003e20000100800 */
[C---:B------:R-:W-:Y:S02]  /*5290*/  IMAD R3, R247.reuse, R8, R3 ;  /* 0x00000008f7037224 */ /* 0x040fe400078e0203 */
[----:B------:R-:W-:Y:S01]  /*52a0*/  IMAD R4, R247, R5, R4 ;  /* 0x00000005f7047224 */ /* 0x000fe200078e0204 */
[----:B------:R2:W-:Y:S01]  /*52b0*/  STL [R1+0x178], R2 ;  /* 0x0001780201007387 */ /* 0x0005e20000100800 */
[----:B------:R-:W-:-:S02]  /*52c0*/  VIADD R8, R6, 0xb4 ;  /* 0x000000b406087836 */ /* 0x000fc40000000000 */
[----:B-1----:R-:W-:Y:S02]  /*52d0*/  VIADD R9, R6, 0xb2 ;  /* 0x000000b206097836 */ /* 0x002fe40000000000 */
[----:B--2---:R-:W-:-:S03]  /*52e0*/  IMAD.HI.U32 R2, R245, R0, RZ ;  /* 0x00000000f5027227 */ /* 0x004fc600078e00ff */
[----:B------:R1:W-:Y:S01]  /*52f0*/  STL [R1+0x25b8], R9 ;  /* 0x0025b80901007387 */ /* 0x0003e20000100800 */
[----:B------:R-:W-:-:S03]  /*5300*/  IMAD.MOV R2, RZ, RZ, -R2 ;  /* 0x000000ffff027224 */ /* 0x000fc600078e0a02 */
[----:B------:R-:W-:Y:S01]  /*5310*/  STL [R1+0x25b4], R10 ;  /* 0x0025b40a01007387 */ /* 0x000fe20000100800 */
[----:B------:R-:W-:-:S03]  /*5320*/  IMAD R0, R247, R2, R0 ;  /* 0x00000002f7007224 */ /* 0x000fc600078e0200 */
        /* <DEDUP_REMOVED lines=8> */
[----:B-1----:R-:W-:Y:S02]  /*53b0*/  VIADD R4, R6, 0xb5 ;  /* 0x000000b506047836 */ /* 0x002fe40000000000 */
[----:B------:R-:W-:-:S03]  /*53c0*/  IMAD.HI.U32 R5, R245, R3, RZ ;  /* 0x00000003f5057227 */ /* 0x000fc600078e00ff */
[----:B------:R1:W-:Y:S01]  /*53d0*/  STL [R1+0x25ac], R4 ;  /* 0x0025ac0401007387 */ /* 0x0003e20000100800 */
[----:B------:R-:W-:Y:S02]  /*53e0*/  IMAD.MOV R10, RZ, RZ, -R10 ;  /* 0x000000ffff0a7224 */ /* 0x000fe400078e0a0a */
[----:B--2---:R-:W-:Y:S02]  /*53f0*/  VIADD R0, R6, 0xb6 ;  /* 0x000000b606007836 */ /* 0x004fe40000000000 */
[----:B------:R-:W-:Y:S02]  /*5400*/  IMAD.MOV R5, RZ, RZ, -R5 ;  /* 0x000000ffff057224 */ /* 0x000fe400078e0a05 */
[----:B------:R-:W-:Y:S01]  /*5410*/  IMAD.HI.U32 R8, R245, R2, RZ ;  /* 0x00000002f5087227 */ /* 0x000fe200078e00ff */
[----:B------:R2:W-:Y:S01]  /*5420*/  STL [R1+0x25a8], R0 ;  /* 0x0025a80001007387 */ /* 0x0005e20000100800 */
[----:B-1----:R-:W-:Y:S02]  /*5430*/  IABS R4, R4 ;  /* 0x0000000400047213 */ /* 0x002fe40000000000 */
[----:B------:R-:W-:-:S02]  /*5440*/  IMAD R9, R247, R10, R9 ;  /* 0x0000000af7097224 */ /* 0x000fc400078e0209 */
[----:B------:R-:W-:Y:S02]  /*5450*/  IMAD R3, R247, R5, R3 ;  /* 0x00000005f7037224 */ /* 0x000fe400078e0203 */
[----:B------:R-:W-:Y:S01]  /*5460*/  IMAD.MOV R8, RZ, RZ, -R8 ;  /* 0x000000ffff087224 */ /* 0x000fe200078e0a08 */
[----:B------:R1:W-:Y:S01]  /*5470*/  STL [R1+0x168], R9 ;  /* 0x0001680901007387 */ /* 0x0003e20000100800 */
[----:B------:R-:W-:Y:S01]  /*5480*/  IMAD.HI.U32 R5, R245, R4, RZ ;  /* 0x00000004f5057227 */ /* 0x000fe200078e00ff */
[----:B--2---:R-:W-:Y:S02]  /*5490*/  IABS R0, R0 ;  /* 0x0000000000007213 */ /* 0x004fe40000000000 */
[----:B------:R2:W-:Y:S01]  /*54a0*/  STL [R1+0x164], R3 ;  /* 0x0001640301007387 */ /* 0x0005e20000100800 */
[----:B------:R-:W-:Y:S02]  /*54b0*/  VIADD R10, R6, 0xb8 ;  /* 0x000000b8060a7836 */ /* 0x000fe40000000000 */
[----:B------:R-:W-:-:S02]  /*54c0*/  IMAD R2, R247, R8, R2 ;  /* 0x00000008f7027224 */ /* 0x000fc400078e0202 */
[----:B------:R-:W-:Y:S01]  /*54d0*/  IMAD.MOV R5, RZ, RZ, -R5 ;  /* 0x000000ffff057224 */ /* 0x000fe200078e0a05 */
[C---:B-1----:R-:W-:Y:S01]  /*54e0*/  IADD3 R9, R6.reuse, 0xb7, RZ ;  /* 0x000000b706097810 */ /* 0x042fe20007ffe0ff */
[----:B------:R-:W-:Y:S02]  /*54f0*/  VIADD R8, R6, 0xb9 ;  /* 0x000000b906087836 */ /* 0x000fe40000000000 */
        /* <DEDUP_REMOVED lines=17> */
[----:B------:R-:W-:Y:S01]  /*5610*/  IMAD.MOV R10, RZ, RZ, -R10 ;  /* 0x000000ffff0a7224 */ /* 0x000fe200078e0a0a */
[----:B------:R-:W-:Y:S01]  /*5620*/  IADD3 R5, -R5, RZ, RZ ;  /* 0x000000ff05057210 */ /* 0x000fe20007ffe1ff */
[----:B--2---:R-:W-:Y:S02]  /*5630*/  VIADD R0, R6, 0xbb ;  /* 0x000000bb06007836 */ /* 0x004fe40000000000 */
[C---:B------:R-:W-:Y:S02]  /*5640*/  IMAD R9, R247.reuse, R10, R9 ;  /* 0x0000000af7097224 */ /* 0x040fe400078e0209 */
[----:B------:R-:W-:Y:S01]  /*5650*/  IMAD R218, R247, R5, R2 ;  /* 0x00000005f7da7224 */ /* 0x000fe200078e0202 */
[----:B------:R2:W-:Y:S01]  /*5660*/  STL [R1+0x2594], R0 ;  /* 0x0025940001007387 */ /* 0x0005e20000100800 */
[----:B------:R-:W-:Y:S01]  /*5670*/  IMAD.HI.U32 R8, R245, R3, RZ ;  /* 0x00000003f5087227 */ /* 0x000fe200078e00ff */
[----:B-1----:R-:W-:-:S02]  /*5680*/  IABS R4, R4 ;  /* 0x0000000400047213 */ /* 0x002fc40000000000 */
[----:B------:R1:W-:Y:S01]  /*5690*/  STL [R1+0x154], R9 ;  /* 0x0001540901007387 */ /* 0x0003e20000100800 */
[----:B------:R-:W-:Y:S02]  /*56a0*/  IMAD.MOV R8, RZ, RZ, -R8 ;  /* 0x000000ffff087224 */ /* 0x000fe400078e0a08 */
[----:B------:R-:W-:Y:S01]  /*56b0*/  IMAD.HI.U32 R5, R245, R4, RZ ;  /* 0x00000004f5057227 */ /* 0x000fe200078e00ff */
[----:B------:R-:W-:Y:S01]  /*56c0*/  STL [R1+0x2590], R12 ;  /* 0x0025900c01007387 */ /* 0x000fe20000100800 */
[----:B--2---:R-:W-:Y:S02]  /*56d0*/  IABS R0, R0 ;  /* 0x0000000000007213 */ /* 0x004fe40000000000 */
[----:B------:R-:W-:Y:S01]  /*56e0*/  IMAD.MOV R5, RZ, RZ, -R5 ;  /* 0x000000ffff057224 */ /* 0x000fe200078e0a05 */
[----:B------:R-:W-:Y:S01]  /*56f0*/  STL [R1+0x258c], R11 ;  /* 0x00258c0b01007387 */ /* 0x000fe20000100800 */
[----:B------:R-:W-:Y:S01]  /*5700*/  IMAD R215, R247, R8, R3 ;  /* 0x00000008f7d77224 */ /* 0x000fe200078e0203 */
[----:B-1----:R-:W-:Y:S01]  /*5710*/  IABS R9, R12 ;  /* 0x0000000c00097213 */ /* 0x002fe20000000000 */
[----:B------:R-:W-:Y:S01]  /*5720*/  IMAD.HI.U32 R2, R245, R0, RZ ;  /* 0x00000000f5027227 */ /* 0x000fe200078e00ff */
[----:B------:R-:W-:-:S03]  /*5730*/  IABS R3, R11 ;  /* 0x0000000b00037213 */ /* 0x000fc60000000000 */
[----:B------:R-:W-:Y:S02]  /*5740*/  IMAD.MOV R2, RZ, RZ, -R2 ;  /* 0x000000ffff027224 */ /* 0x000fe400078e0a02 */
[----:B------:R-:W-:Y:S02]  /*5750*/  IMAD R4, R247, R5, R4 ;  /* 0x00000005f7047224 */ /* 0x000fe400078e0204 */
[----:B------:R-:W-:Y:S02]  /*5760*/  VIADD R8, R6, 0xbe ;  /* 0x000000be06087836 */ /* 0x000fe40000000000 */
[----:B------:R-:W-:Y:S01]  /*5770*/  IMAD.HI.U32 R10, R245, R9, RZ ;  /* 0x00000009f50a7227 */ /* 0x000fe200078e00ff */
[----:B------:R1:W-:Y:S03]  /*5780*/  STL [R1+0x148], R4 ;  /* 0x0001480401007387 */ /* 0x0003e60000100800 */
[----:B------:R-:W-:Y:S01]  /*5790*/  IMAD R0, R247, R2, R0 ;  /* 0x00000002f7007224 */ /* 0x000fe200078e0200 */
[----:B------:R2:W-:Y:S01]  /*57a0*/  STL [R1+0x2588], R8 ;  /* 0x0025880801007387 */ /* 0x0005e20000100800 */
[----:B------:R-:W-:Y:S01]  /*57b0*/  IMAD.HI.U32 R5, R245, R3, RZ ;  /* 0x00000003f5057227 */ /* 0x000fe200078e00ff */
[----:B------:R-:W-:-:S02]  /*57c0*/  IABS R2, R8 ;  /* 0x0000000800027213 */ /* 0x000fc40000000000 */
[----:B------:R3:W-:Y:S01]  /*57d0*/  STL [R1+0x144], R0 ;  /* 0x0001440001007387 */ /* 0x0007e20000100800 */
[----:B------:R-:W-:Y:S02]  /*57e0*/  IMAD.MOV R10, RZ, RZ, -R10 ;  /* 0x000000ffff0a7224 */ /* 0x000fe400078e0a0a */
[C---:B-1----:R-:W-:Y:S02]  /*57f0*/  VIADD R4, R6.reuse, 0xbf ;  /* 0x000000bf06047836 */ /* 0x042fe40000000000 */
[----:B------:R-:W-:Y:S02]  /*5800*/  IMAD.MOV R5, RZ, RZ, -R5 ;  /* 0x000000ffff057224 */ /* 0x000fe400078e0a05 */
[----:B------:R-:W-:Y:S01]  /*5810*/  IMAD R9, R247, R10, R9 ;  /* 0x0000000af7097224 */ /* 0x000fe200078e0209 */
[----:B------:R1:W-:Y:S01]  /*5820*/  STL [R1+0x2584], R4 ;  /* 0x0025840401007387 */ /* 0x0003e20000100800 */
[----:B--2---:R-:W-:Y:S01]  /*5830*/  IMAD.HI.U32 R8, R245, R2, RZ ;  /* 0x00000002f5087227 */ /* 0x004fe200078e00ff */
[----:B---3--:R-:W-:-:S03]  /*5840*/  IADD3 R0, R6, 0xc0, RZ ;  /* 0x000000c006007810 */ /* 0x008fc60007ffe0ff */
[C---:B------:R-:W-:Y:S02]  /*5850*/  IMAD R3, R247.reuse, R5, R3 ;  /* 0x00000005f7037224 */ /* 0x040fe400078e0203 */
[----:B------:R2:W-:Y:S01]  /*5860*/  STL [R1+0x2580], R0 ;  /* 0x0025800001007387 */ /* 0x0005e20000100800 */
[----:B------:R-:W-:Y:S01]  /*5870*/  IMAD.MOV R8, RZ, RZ, -R8 ;  /* 0x000000ffff087224 */ /* 0x000fe200078e0a08 */
[----:B-1----:R-:W-:Y:S02]  /*5880*/  IABS R4, R4 ;  /* 0x0000000400047213 */ /* 0x002fe40000000000 */
[----:B------:R1:W-:Y:S01]  /*5890*/  STL [R1+0x140], R9 ;  /* 0x0001400901007387 */ /* 0x0003e20000100800 */
[----:B------:R-:W-:Y:S02]  /*58a0*/  VIADD R10, R6, 0xc2 ;  /* 0x000000c2060a7836 */ /* 0x000fe40000000000 */
[----:B------:R-:W-:Y:S01]  /*58b0*/  IMAD R2, R247, R8, R2 ;  /* 0x00000008f7027224 */ /* 0x000fe200078e0202 */
[----:B------:R3:W-:Y:S01]  /*58c0*/  STL [R1+0x13c], R3 ;  /* 0x00013c0301007387 */ /* 0x0007e20000100800 */
[----:B------:R-:W-:Y:S01]  /*58d0*/  IMAD.HI.U32 R5, R245, R4, RZ ;  /* 0x00000004f5057227 */ /* 0x000fe200078e00ff */
[----:B--2---:R-:W-:-:S02]  /*58e0*/  IABS R0, R0 ;  /* 0x0000000000007213 */ /* 0x004fc40000000000 */
[C---:B------:R-:W-:Y:S01]  /*58f0*/  IADD3 R8, R6.reuse, 0xc3, RZ ;  /* 0x000000c306087810 */ /* 0x040fe20007ffe0ff */
[----:B------:R-:W-:Y:S02]  /*5900*/  IMAD.MOV R5, RZ, RZ, -R5 ;  /* 0x000000ffff057224 */ /* 0x000fe400078e0a05 */
        /* <DEDUP_REMOVED lines=9> */
[----:B------:R-:W-:Y:S01]  /*59a0*/  IABS R3, R8 ;  /* 0x0000000800037213 */ /* 0x000fe20000000000 */
[----:B------:R-:W-:Y:S01]  /*59b0*/  VIADD R11, R6, 0xe5 ;  /* 0x000000e5060b7836 */ /* 0x000fe20000000000 */
        /* <DEDUP_REMOVED lines=12> */
[----:B------:R-:W-:Y:S01]  /*5a80*/  IMAD R9, R247, R10, R9 ;  /* 0x0000000af7097224 */ /* 0x000fe200078e0209 */
[----:B------:R2:W-:Y:S01]  /*5a90*/  STL [R1+0x256c], R0 ;  /* 0x00256c0001007387 */ /* 0x0005e20000100800 */
[----:B------:R-:W-:Y:S01]  /*5aa0*/  IMAD.HI.U32 R8, R245, R3, RZ ;  /* 0x00000003f5087227 */ /* 0x000fe200078e00ff */
[----:B-1----:R-:W-:-:S02]  /*5ab0*/  IABS R4, R4 ;  /* 0x0000000400047213 */ /* 0x002fc40000000000 */
[----:B------:R1:W-:Y:S01]  /*5ac0*/  STL [R1+0x12c], R9 ;  /* 0x00012c0901007387 */ /* 0x0003e20000100800 */
[----:B------:R-:W-:Y:S02]  /*5ad0*/  IMAD R2, R247, R5, R2 ;  /* 0x00000005f7027224 */ /* 0x000fe400078e0202 */
[----:B------:R-:W-:Y:S01]  /*5ae0*/  IMAD.HI.U32 R5, R245, R4, RZ ;  /* 0x00000004f5057227 */ /* 0x000fe200078e00ff */
[----:B--2---:R-:W-:-:S03]  /*5af0*/  IABS R0, R0 ;  /* 0x0000000000007213 */ /* 0x004fc60000000000 */
[----:B------:R-:W-:Y:S01]  /*5b00*/  IMAD.MOV R8, RZ, RZ, -R8 ;  /* 0x000000ffff087224 */ /* 0x000fe200078e0a08 */
[----:B------:R2:W-:Y:S01]  /*5b10*/  STL [R1+0x128], R2 ;  /* 0x0001280201007387 */ /* 0x0005e20000100800 */
[C---:B------:R-:W-:Y:S01]  /*5b20*/  VIADD R10, R6.reuse, 0xc7 ;  /* 0x000000c7060a7836 */ /* 0x040fe20000000000 */
[----:B------:R-:W-:Y:S01]  /*5b30*/  IADD3 R5, -R5, RZ, RZ ;  /* 0x000000ff05057210 */ /* 0x000fe20007ffe1ff */
[C---:B-1----:R-:W-:Y:S02]  /*5b40*/  VIADD R9, R6.reuse, 0xc6 ;  /* 0x000000c606097836 */ /* 0x042fe40000000000 */
[C---:B------:R-:W-:Y:S02]  /*5b50*/  IMAD R3, R247.reuse, R8, R3 ;  /* 0x00000008f7037224 */ /* 0x040fe400078e0203 */
[----:B------:R-:W-:Y:S01]  /*5b60*/  VIADD R8, R6, 0xc8 ;  /* 0x000000c806087836 */ /* 0x000fe20000000000 */
[----:B------:R1:W-:Y:S01]  /*5b70*/  STL [R1+0x2568], R9 ;  /* 0x0025680901007387 */ /* 0x0003e20000100800 */
[----:B------:R-:W-:-:S02]  /*5b80*/  IMAD R4, R247, R5, R4 ;  /* 0x00000005f7047224 */ /* 0x000fc400078e0204 */
[----:B--2---:R-:W-:Y:S01]  /*5b90*/  IMAD.HI.U32 R2, R245, R0, RZ ;  /* 0x00000000f5027227 */ /* 0x004fe200078e00ff */
[----:B------:R-:W-:Y:S03]  /*5ba0*/  STL [R1+0x2564], R10 ;  /* 0x0025640a01007387 */ /* 0x000fe60000100800 */
[----:B------:R-:W-:Y:S01]  /*5bb0*/  IMAD.MOV R2, RZ, RZ, -R2 ;  /* 0x000000ffff027224 */ /* 0x000fe200078e0a02 */
[----:B------:R2:W-:Y:S01]  /*5bc0*/  STL [R1+0x124], R3 ;  /* 0x0001240301007387 */ /* 0x0005e20000100800 */
[----:B-1----:R-:W-:Y:S02]  /*5bd0*/  IABS R9, R9 ;  /* 0x0000000900097213 */ /* 0x002fe40000000000 */
[----:B------:R-:W-:Y:S01]  /*5be0*/  IMAD R0, R247, R2, R0 ;  /* 0x00000002f7007224 */ /* 0x000fe200078e0200 */
[----:B------:R-:W-:Y:S01]  /*5bf0*/  IABS R2, R8 ;  /* 0x0000000800027213 */ /* 0x000fe20000000000 */
[----:B------:R1:W-:Y:S04]  /*5c00*/  STL [R1+0x120], R4 ;  /* 0x0001200401007387 */ /* 0x0003e80000100800 */
[----:B------:R-:W-:Y:S01]  /*5c10*/  STL [R1+0x2560], R8 ;  /* 0x0025600801007387 */ /* 0x000fe20000100800 */
[----:B--2---:R-:W-:Y:S01]  /*5c20*/  IABS R3, R10 ;  /* 0x0000000a00037213 */ /* 0x004fe20000000000 */
[----:B------:R-:W-:-:S02]  /*5c30*/  IMAD.HI.U32 R10, R245, R9, RZ ;  /* 0x00000009f50a7227 */ /* 0x000fc400078e00ff */
[----:B------:R2:W-:Y:S02]  /*5c40*/  STL [R1+0x11c], R0 ;  /* 0x00011c0001007387 */ /* 0x0005e40000100800 */
[----:B------:R-:W-:-:S04]  /*5c50*/  IMAD.HI.U32 R5, R245, R3, RZ ;  /* 0x00000003f5057227 */ /* 0x000fc800078e00ff */
[----:B------:R-:W-:Y:S02]  /*5c60*/  IMAD.MOV R10, RZ, RZ, -R10 ;  /* 0x000000ffff0a7224 */ /* 0x000fe400078e0a0a */
[C---:B-1----:R-:W-:Y:S02]  /*5c70*/  VIADD R4, R6.reuse, 0xc9 ;  /* 0x000000c906047836 */ /* 0x042fe40000000000 */
[----:B--2---:R-:W-:Y:S02]  /*5c80*/  VIADD R0, R6, 0xca ;  /* 0x000000ca06007836 */ /* 0x004fe40000000000 */
[----:B------:R-:W-:Y:S01]  /*5c90*/  IMAD.MOV R5, RZ, RZ, -R5 ;  /* 0x000000ffff057224 */ /* 0x000fe200078e0a05 */
[----:B------:R1:W-:Y:S01]  /*5ca0*/  STL [R1+0x255c], R4 ;  /* 0x00255c0401007387 */ /* 0x0003e20000100800 */
[----:B------:R-:W-:-:S03]  /*5cb0*/  IMAD.HI.U32 R8, R245, R2, RZ ;  /* 0x00000002f5087227 */ /* 0x000fc600078e00ff */
[----:B------:R2:W-:Y:S01]  /*5cc0*/  STL [R1+0x2558], R0 ;  /* 0x0025580001007387 */ /* 0x0005e20000100800 */
[C---:B------:R-:W-:Y:S02]  /*5cd0*/  IMAD R9, R247.reuse, R10, R9 ;  /* 0x0000000af7097224 */ /* 0x040fe400078e0209 */
[----:B------:R-:W-:Y:S02]  /*5ce0*/  IMAD R3, R247, R5, R3 ;  /* 0x00000005f7037224 */ /* 0x000fe400078e0203 */
[----:B------:R-:W-:Y:S01]  /*5cf0*/  IMAD.MOV R8, RZ, RZ, -R8 ;  /* 0x000000ffff087224 */ /* 0x000fe200078e0a08 */
[----:B-1----:R-:W-:Y:S01]  /*5d00*/  IABS R4, R4 ;  /* 0x0000000400047213 */ /* 0x002fe20000000000 */
[----:B------:R1:W-:Y:S01]  /*5d10*/  STL [R1+0x118], R9 ;  /* 0x0001180901007387 */ /* 0x0003e20000100800 */
[C---:B------:R-:W-:Y:S01]  /*5d20*/  VIADD R10, R6.reuse, 0xcc ;  /* 0x000000cc060a7836 */ /* 0x040fe20000000000 */
[----:B--2---:R-:W-:Y:S02]  /*5d30*/  IABS R0, R0 ;  /* 0x0000000000007213 */ /* 0x004fe40000000000 */
[----:B------:R-:W-:Y:S01]  /*5d40*/  IMAD.HI.U32 R5, R245, R4, RZ ;  /* 0x00000004f5057227 */ /* 0x000fe200078e00ff */
[----:B------:R2:W-:Y:S03]  /*5d50*/  STL [R1+0x114], R3 ;  /* 0x0001140301007387 */ /* 0x0005e60000100800 */
[----:B------:R-:W-:Y:S01]  /*5d60*/  IMAD R2, R247, R8, R2 ;  /* 0x00000008f7027224 */ /* 0x000fe200078e0202 */
[----:B-1----:R-:W-:Y:S01]  /*5d70*/  IADD3 R9, R6, 0xcb, RZ ;  /* 0x000000cb06097810 */ /* 0x002fe20007ffe0ff */
[----:B------:R-:W-:-:S02]  /*5d80*/  IMAD.MOV R5, RZ, RZ, -R5 ;  /* 0x000000ffff057224 */ /* 0x000fc400078e0a05 */
[----:B------:R-:W-:Y:S02]  /*5d90*/  VIADD R8, R6, 0xcd ;  /* 0x000000cd06087836 */ /* 0x000fe40000000000 */
[----:B--2---:R-:W-:Y:S01]  /*5da0*/  IMAD.HI.U32 R3, R245, R0, RZ ;  /* 0x00000000f5037227 */ /* 0x004fe200078e00ff */
[----:B------:R1:W-:Y:S03]  /*5db0*/  STL [R1+0x2554], R9 ;  /* 0x0025540901007387 */ /* 0x0003e60000100800 */
[----:B------:R-:W-:Y:S01]  /*5dc0*/  IMAD.MOV R3, RZ, RZ, -R3 ;  /* 0x000000ffff037224 */ /* 0x000fe200078e0a03 */
[----:B------:R-:W-:Y:S01]  /*5dd0*/  STL [R1+0x2550], R10 ;  /* 0x0025500a01007387 */ /* 0x000fe20000100800 */
[C---:B------:R-:W-:Y:S02]  /*5de0*/  IMAD R4, R247.reuse, R5, R4 ;  /* 0x00000005f7047224 */ /* 0x040fe400078e0204 */
[----:B------:R-:W-:Y:S01]  /*5df0*/  IMAD R0, R247, R3, R0 ;  /* 0x00000003f7007224 */ /* 0x000fe200078e0200 */
[----:B------:R2:W-:Y:S01]  /*5e00*/  STL [R1+0x110], R2 ;  /* 0x0001100201007387 */ /* 0x0005e20000100800 */
[----:B------:R-:W-:-:S02]  /*5e10*/  IABS R3, R8 ;  /* 0x0000000800037213 */ /* 0x000fc40000000000 */
[----:B-1----:R-:W-:Y:S01]  /*5e20*/  IABS R9, R9 ;  /* 0x0000000900097213 */ /* 0x002fe20000000000 */
[----:B------:R1:W-:Y:S04]  /*5e30*/  STL [R1+0x10c], R4 ;  /* 0x00010c0401007387 */ /* 0x0003e80000100800 */
[----:B------:R-:W-:Y:S01]  /*5e40*/  STL [R1+0x254c], R8 ;  /* 0x00254c0801007387 */ /* 0x000fe20000100800 */
[----:B--2---:R-:W-:Y:S01]  /*5e50*/  IABS R2, R10 ;  /* 0x0000000a00027213 */ /* 0x004fe20000000000 */
[C---:B------:R-:W-:Y:S02]  /*5e60*/  IMAD.HI.U32 R10, R245.reuse, R9, RZ ;  /* 0x00000009f50a7227 */ /* 0x040fe400078e00ff */
[----:B------:R2:W-:Y:S02]  /*5e70*/  STL [R1+0x108], R0 ;  /* 0x0001080001007387 */ /* 0x0005e40000100800 */
[----:B------:R-:W-:-:S04]  /*5e80*/  IMAD.HI.U32 R5, R245, R2, RZ ;  /* 0x00000002f5057227 */ /* 0x000fc800078e00ff */
[C---:B-1----:R-:W-:Y:S01]  /*5e90*/  VIADD R4, R6.reuse, 0xce ;  /* 0x000000ce06047836 */ /* 0x042fe20000000000 */
[----:B------:R-:W-:Y:S01]  /*5ea0*/  IADD3 R5, -R5, RZ, RZ ;  /* 0x000000ff05057210 */ /* 0x000fe20007ffe1ff */
[----:B------:R-:W-:Y:S02]  /*5eb0*/  IMAD.MOV R10, RZ, RZ, -R10 ;  /* 0x000000ffff0a7224 */ /* 0x000fe400078e0a0a */
[----:B--2---:R-:W-:Y:S01]  /*5ec0*/  VIADD R0, R6, 0xcf ;  /* 0x000000cf06007836 */ /* 0x004fe20000000000 */
        /* <DEDUP_REMOVED lines=8> */
[----:B------:R-:W-:Y:S01]  /*5f50*/  VIADD R10, R6, 0xd1 ;  /* 0x000000d1060a7836 */ /* 0x000fe20000000000 */
[----:B--2---:R-:W-:Y:S02]  /*5f60*/  IABS R0, R0 ;  /* 0x0000000000007213 */ /* 0x004fe40000000000 */
[----:B------:R-:W-:Y:S01]  /*5f70*/  IMAD.HI.U32 R5, R245, R4, RZ ;  /* 0x00000004f5057227 */ /* 0x000fe200078e00ff */
[----:B------:R2:W-:Y:S03]  /*5f80*/  STL [R1+0x100], R2 ;  /* 0x0001000201007387 */ /* 0x0005e60000100800 */
[----:B------:R-:W-:-:S02]  /*5f90*/  IMAD R3, R247, R8, R3 ;  /* 0x00000008f7037224 */ /* 0x000fc400078e0203 */
[C---:B-1----:R-:W-:Y:S02]  /*5fa0*/  VIADD R9, R6.reuse, 0xd0 ;  /* 0x000000d006097836 */ /* 0x042fe40000000000 */
[----:B------:R-:W-:Y:S02]  /*5fb0*/  IMAD.MOV R5, RZ, RZ, -R5 ;  /* 0x000000ffff057224 */ /* 0x000fe400078e0a05 */
[----:B------:R-:W-:Y:S01]  /*5fc0*/  VIADD R8, R6, 0xd2 ;  /* 0x000000d206087836 */ /* 0x000fe20000000000 */
        /* <DEDUP_REMOVED lines=8> */
[----:B------:R1:W-:Y:S01]  /*6050*/  STL [R1+0xf8], R4 ;  /* 0x0000f80401007387 */ /* 0x0003e20000100800 */
[----:B------:R-:W-:-:S03]  /*6060*/  IABS R2, R8 ;  /* 0x0000000800027213 */ /* 0x000fc60000000000 */
[----:B------:R-:W-:Y:S01]  /*6070*/  STL [R1+0x2538], R8 ;  /* 0x0025380801007387 */ /* 0x000fe20000100800 */
[----:B--2---:R-:W-:Y:S01]  /*6080*/  IABS R3, R10 ;  /* 0x0000000a00037213 */ /* 0x004fe20000000000 */
[C---:B------:R-:W-:Y:S02]  /*6090*/  IMAD.HI.U32 R10, R245.reuse, R9, RZ ;  /* 0x00000009f50a7227 */ /* 0x040fe400078e00ff */
[----:B------:R2:W-:Y:S02]  /*60a0*/  STL [R1+0xf4], R0 ;  /* 0x0000f40001007387 */ /* 0x0005e40000100800 */
[----:B------:R-:W-:-:S04]  /*60b0*/  IMAD.HI.U32 R5, R245, R3, RZ ;  /* 0x00000003f5057227 */ /* 0x000fc800078e00ff */
[C---:B-1----:R-:W-:Y:S02]  /*60c0*/  VIADD R4, R6.reuse, 0xd3 ;  /* 0x000000d306047836 */ /* 0x042fe40000000000 */
[----:B------:R-:W-:Y:S01]  /*60d0*/  IMAD.MOV R10, RZ, RZ, -R10 ;  /* 0x000000ffff0a7224 */ /* 0x000fe200078e0a0a */
[----:B--2---:R-:W-:Y:S01]  /*60e0*/  IADD3 R0, R6, 0xd4, RZ ;  /* 0x000000d406007810 */ /* 0x004fe20007ffe0ff */
        /* <DEDUP_REMOVED lines=11> */
[----:B------:R2:W-:Y:S01]  /*61a0*/  STL [R1+0xec], R3 ;  /* 0x0000ec0301007387 */ /* 0x0005e20000100800 */
[----:B------:R-:W-:-:S04]  /*61b0*/  IMAD.HI.U32 R5, R245, R4, RZ ;  /* 0x00000004f5057227 */ /* 0x000fc800078e00ff */
[----:B------:R-:W-:Y:S01]  /*61c0*/  IMAD R2, R247, R8, R2 ;  /* 0x00000008f7027224 */ /* 0x000fe200078e0202 */
[C---:B------:R-:W-:Y:S01]  /*61d0*/  IADD3 R8, R6.reuse, 0xd7, RZ ;  /* 0x000000d706087810 */ /* 0x040fe20007ffe0ff */
[----:B-1----:R-:W-:Y:S02]  /*61e0*/  VIADD R9, R6, 0xd5 ;  /* 0x000000d506097836 */ /* 0x002fe40000000000 */
[----:B------:R-:W-:Y:S02]  /*61f0*/  IMAD.MOV R5, RZ, RZ, -R5 ;  /* 0x000000ffff057224 */ /* 0x000fe400078e0a05 */
[----:B--2---:R-:W-:Y:S01]  /*6200*/  IMAD.HI.U32 R3, R245, R0, RZ ;  /* 0x00000000f5037227 */ /* 0x004fe200078e00ff */
[----:B------:R1:W-:Y:S03]  /*6210*/  STL [R1+0x252c], R9 ;  /* 0x00252c0901007387 */ /* 0x0003e60000100800 */
[----:B------:R-:W-:Y:S01]  /*6220*/  IMAD.MOV R3, RZ, RZ, -R3 ;  /* 0x000000ffff037224 */ /* 0x000fe200078e0a03 */
[----:B------:R-:W-:Y:S01]  /*6230*/  STL [R1+0x2528], R10 ;  /* 0x0025280a01007387 */ /* 0x000fe20000100800 */
[----:B------:R-:W-:-:S02]  /*6240*/  IMAD R226, R247, R5, R4 ;  /* 0x00000005f7e27224 */ /* 0x000fc400078e0204 */
[----:B------:R-:W-:Y:S01]  /*6250*/  IMAD R0, R247, R3, R0 ;  /* 0x00000003f7007224 */ /* 0x000fe200078e0200 */
[----:B------:R2:W-:Y:S01]  /*6260*/  STL [R1+0xe8], R2 ;  /* 0x0000e80201007387 */ /* 0x0005e20000100800 */
[----:B------:R-:W-:Y:S01]  /*6270*/  VIADD R4, R6, 0xd8 ;  /* 0x000000d806047836 */ /* 0x000fe20000000000 */
[----:B-1----:R-:W-:Y:S02]  /*6280*/  IABS R9, R9 ;  /* 0x0000000900097213 */ /* 0x002fe40000000000 */
[----:B------:R-:W-:Y:S01]  /*6290*/  STL [R1+0x2524], R8 ;  /* 0x0025240801007387 */ /* 0x000fe20000100800 */
[----:B------:R-:W-:-:S03]  /*62a0*/  IABS R3, R8 ;  /* 0x0000000800037213 */ /* 0x000fc60000000000 */
[----:B------:R1:W-:Y:S01]  /*62b0*/  STL [R1+0xe0], R0 ;  /* 0x0000e00001007387 */ /* 0x0003e20000100800 */
[----:B--2---:R-:W-:Y:S01]  /*62c0*/  IABS R2, R10 ;  /* 0x0000000a00027213 */ /* 0x004fe20000000000 */
[C---:B------:R-:W-:Y:S02]  /*62d0*/  IMAD.HI.U32 R10, R245.reuse, R9, RZ ;  /* 0x00000009f50a7227 */ /* 0x040fe400078e00ff */
[----:B------:R2:W-:Y:S02]  /*62e0*/  STL [R1+0x2520], R4 ;  /* 0x0025200401007387 */ /* 0x0005e40000100800 */
[----:B------:R-:W-:-:S04]  /*62f0*/  IMAD.HI.U32 R5, R245, R2, RZ ;  /* 0x00000002f5057227 */ /* 0x000fc800078e00ff */
[----:B------:R-:W-:Y:S02]  /*6300*/  IMAD.MOV R10, RZ, RZ, -R10 ;  /* 0x000000ffff0a7224 */ /* 0x000fe400078e0a0a */
[----:B-1----:R-:W-:Y:S01]  /*6310*/  VIADD R0, R6, 0xd9 ;  /* 0x000000d906007836 */ /* 0x002fe20000000000 */
[----:B--2---:R-:W-:Y:S01]  /*6320*/  IABS R4, R4 ;  /* 0x0000000400047213 */ /* 0x004fe20000000000 */
[----:B------:R-:W-:Y:S02]  /*6330*/  IMAD.MOV R5, RZ, RZ, -R5 ;  /* 0x000000ffff057224 */ /* 0x000fe400078e0a05 */
[----:B------:R-:W-:Y:S01]  /*6340*/  IMAD R9, R247, R10, R9 ;  /* 0x0000000af7097224 */ /* 0x000fe200078e0209 */
[----:B------:R1:W-:Y:S01]  /*6350*/  STL [R1+0x251c], R0 ;  /* 0x00251c0001007387 */ /* 0x0003e20000100800 */
[----:B------:R-:W-:-:S03]  /*6360*/  IMAD.HI.U32 R8, R245, R3, RZ ;  /* 0x00000003f5087227 */ /* 0x000fc600078e00ff */
[----:B------:R2:W-:Y:S01]  /*6370*/  STL [R1+0xdc], R9 ;  /* 0x0000dc0901007387 */ /* 0x0005e20000100800 */
[----:B------:R-:W-:Y:S02]  /*6380*/  IMAD R2, R247, R5, R2 ;  /* 0x00000005f7027224 */ /* 0x000fe400078e0202 */
[----:B------:R-:W-:Y:S01]  /*6390*/  IMAD.HI.U32 R5, R245, R4, RZ ;  /* 0x00000004f5057227 */ /* 0x000fe200078e00ff */
[----:B-1----:R-:W-:-:S03]  /*63a0*/  IABS R0, R0 ;  /* 0x0000000000007213 */ /* 0x002fc60000000000 */
[----:B------:R-:W-:Y:S01]  /*63b0*/  IMAD.MOV R8, RZ, RZ, -R8 ;  /* 0x000000ffff087224 */ /* 0x000fe200078e0a08 */
[----:B------:R1:W-:Y:S01]  /*63c0*/  STL [R1+0xd8], R2 ;  /* 0x0000d80201007387 */ /* 0x0003e20000100800 */
[C---:B------:R-:W-:Y:S01]  /*63d0*/  VIADD R10, R6.reuse, 0xdb ;  /* 0x000000db060a7836 */ /* 0x040fe20000000000 */
[----:B------:R-:W-:Y:S01]  /*63e0*/  IADD3 R5, -R5, RZ, RZ ;  /* 0x000000ff05057210 */ /* 0x000fe20007ffe1ff */
[C---:B--2---:R-:W-:Y:S02]  /*63f0*/  VIADD R9, R6.reuse, 0xda ;  /* 0x000000da06097836 */ /* 0x044fe40000000000 */
[C---:B------:R-:W-:Y:S02]  /*6400*/  IMAD R3, R247.reuse, R8, R3 ;  /* 0x00000008f7037224 */ /* 0x040fe400078e0203 */
[----:B------:R-:W-:Y:S01]  /*6410*/  IMAD R4, R247, R5, R4 ;  /* 0x00000005f7047224 */ /* 0x000fe200078e0204 */
[----:B------:R2:W-:Y:S01]  /*6420*/  STL [R1+0x2518], R9 ;  /* 0x0025180901007387 */ /* 0x0005e20000100800 */
[----:B------:R-:W-:-:S02]  /*6430*/  VIADD R8, R6, 0xdc ;  /* 0x000000dc06087836 */ /* 0x000fc40000000000 */
[----:B-1----:R-:W-:Y:S01]  /*6440*/  IMAD.HI.U32 R2, R245, R0, RZ ;  /* 0x00000000f5027227 */ /* 0x002fe200078e00ff */
[----:B------:R-:W-:Y:S03]  /*6450*/  STL [R1+0x2514], R10 ;  /* 0x0025140a01007387 */ /* 0x000fe60000100800 */
[----:B------:R-:W-:Y:S01]  /*6460*/  IMAD.MOV R2, RZ, RZ, -R2 ;  /* 0x000000ffff027224 */ /* 0x000fe200078e0a02 */
[----:B------:R1:W-:Y:S01]  /*6470*/  STL [R1+0xd4], R3 ;  /* 0x0000d40301007387 */ /* 0x0003e20000100800 */
[----:B--2---:R-:W-:Y:S02]  /*6480*/  IABS R9, R9 ;  /* 0x0000000900097213 */ /* 0x004fe40000000000 */
[----:B------:R-:W-:Y:S01]  /*6490*/  IMAD R0, R247, R2, R0 ;  /* 0x00000002f7007224 */ /* 0x000fe200078e0200 */
[----:B------:R2:W-:Y:S01]  /*64a0*/  STL [R1+0xd0], R4 ;  /* 0x0000d00401007387 */ /* 0x0005e20000100800 */
[----:B------:R-:W-:-:S03]  /*64b0*/  IABS R2, R8 ;  /* 0x0000000800027213 */ /* 0x000fc60000000000 */
[----:B------:R-:W-:Y:S01]  /*64c0*/  STL [R1+0x2510], R8 ;  /* 0x0025100801007387 */ /* 0x000fe20000100800 */
[----:B-1----:R-:W-:Y:S01]  /*64d0*/  IABS R3, R10 ;  /* 0x0000000a00037213 */ /* 0x002fe20000000000 */
[C---:B------:R-:W-:Y:S02]  /*64e0*/  IMAD.HI.U32 R10, R245.reuse, R9, RZ ;  /* 0x00000009f50a7227 */ /* 0x040fe400078e00ff */
[----:B------:R1:W-:Y:S02]  /*64f0*/  STL [R1+0xcc], R0 ;  /* 0x0000cc0001007387 */ /* 0x0003e40000100800 */
[----:B--2---:R-:W-:Y:S02]  /*6500*/  VIADD R4, R6, 0xdd ;  /* 0x000000dd06047836 */ /* 0x004fe40000000000 */
[----:B------:R-:W-:-:S03]  /*6510*/  IMAD.HI.U32 R5, R245, R3, RZ ;  /* 0x00000003f5057227 */ /* 0x000fc600078e00ff */
[----:B------:R2:W-:Y:S01]  /*6520*/  STL [R1+0x250c], R4 ;  /* 0x00250c0401007387 */ /* 0x0005e20000100800 */
[----:B------:R-:W-:Y:S02]  /*6530*/  IMAD.MOV R10, RZ, RZ, -R10 ;  /* 0x000000ffff0a7224 */ /* 0x000fe400078e0a0a */
[----:B-1----:R-:W-:Y:S02]  /*6540*/  VIADD R0, R6, 0xde ;  /* 0x000000de06007836 */ /* 0x002fe40000000000 */
[----:B------:R-:W-:Y:S02]  /*6550*/  IMAD.MOV R5, RZ, RZ, -R5 ;  /* 0x000000ffff057224 */ /* 0x000fe400078e0a05 */
[----:B------:R-:W-:Y:S01]  /*6560*/  IMAD.HI.U32 R8, R245, R2, RZ ;  /* 0x00000002f5087227 */ /* 0x000fe200078e00ff */
[----:B------:R1:W-:Y:S01]  /*6570*/  STL [R1+0x2508], R0 ;  /* 0x0025080001007387 */ /* 0x0003e20000100800 */
[----:B--2---:R-:W-:Y:S02]  /*6580*/  IABS R4, R4 ;  /* 0x0000000400047213 */ /* 0x004fe40000000000 */
[----:B------:R-:W-:-:S02]  /*6590*/  IMAD R9, R247, R10, R9 ;  /* 0x0000000af7097224 */ /* 0x000fc400078e0209 */
[----:B------:R-:W-:Y:S02]  /*65a0*/  IMAD R3, R247, R5, R3 ;  /* 0x00000005f7037224 */ /* 0x000fe400078e0203 */
[----:B------:R-:W-:Y:S01]  /*65b0*/  IMAD.MOV R8, RZ, RZ, -R8 ;  /* 0x000000ffff087224 */ /* 0x000fe200078e0a08 */
[----:B------:R2:W-:Y:S01]  /*65c0*/  STL [R1+0xc8], R9 ;  /* 0x0000c80901007387 */ /* 0x0005e20000100800 */
[----:B------:R-:W-:Y:S01]  /*65d0*/  IMAD.HI.U32 R5, R245, R4, RZ ;  /* 0x00000004f5057227 */ /* 0x000fe200078e00ff */
[----:B-1----:R-:W-:Y:S02]  /*65e0*/  IABS R0, R0 ;  /* 0x0000000000007213 */ /* 0x002fe40000000000 */
[----:B------:R1:W-:Y:S01]  /*65f0*/  STL [R1+0xc4], R3 ;  /* 0x0000c40301007387 */ /* 0x0003e20000100800 */
[----:B------:R-:W-:Y:S02]  /*6600*/  VIADD R10, R6, 0xe0 ;  /* 0x000000e0060a7836 */ /* 0x000fe40000000000 */
[----:B------:R-:W-:-:S02]  /*6610*/  IMAD R2, R247, R8, R2 ;  /* 0x00000008f7027224 */ /* 0x000fc400078e0202 */
[----:B------:R-:W-:Y:S01]  /*6620*/  IMAD.MOV R5, RZ, RZ, -R5 ;  /* 0x000000ffff057224 */ /* 0x000fe200078e0a05 */
[C---:B--2---:R-:W-:Y:S01]  /*6630*/  IADD3 R9, R6.reuse, 0xdf, RZ ;  /* 0x000000df06097810 */ /* 0x044fe20007ffe0ff */
[----:B------:R-:W-:Y:S02]  /*6640*/  VIADD R8, R6, 0xe1 ;  /* 0x000000e106087836 */ /* 0x000fe40000000000 */
[----:B------:R-:W-:Y:S02]  /*6650*/  IMAD R4, R247, R5, R4 ;  /* 0x00000005f7047224 */ /* 0x000fe400078e0204 */
[----:B-1----:R-:W-:Y:S01]  /*6660*/  IMAD.HI.U32 R3, R245, R0, RZ ;  /* 0x00000000f5037227 */ /* 0x002fe200078e00ff */
        /* <DEDUP_REMOVED lines=18> */
[----:B------:R-:W-:-:S03]  /*6790*/  IMAD.HI.U32 R8, R245, R3, RZ ;  /* 0x00000003f5087227 */ /* 0x000fc600078e00ff */
[----:B------:R2:W-:Y:S01]  /*67a0*/  STL [R1+0x24f4], R0 ;  /* 0x0024f40001007387 */ /* 0x0005e20000100800 */
[C---:B------:R-:W-:Y:S01]  /*67b0*/  IMAD R212, R247.reuse, R5, R2 ;  /* 0x00000005f7d47224 */ /* 0x040fe200078e0202 */
[----:B-1----:R-:W-:Y:S01]  /*67c0*/  IABS R4, R4 ;  /* 0x0000000400047213 */ /* 0x002fe20000000000 */
[----:B------:R-:W-:Y:S02]  /*67d0*/  IMAD R9, R247, R10, R9 ;  /* 0x0000000af7097224 */ /* 0x000fe400078e0209 */
[----:B------:R-:W-:Y:S02]  /*67e0*/  IMAD.MOV R8, RZ, RZ, -R8 ;  /* 0x000000ffff087224 */ /* 0x000fe400078e0a08 */
[----:B------:R-:W-:Y:S01]  /*67f0*/  IMAD.HI.U32 R5, R245, R4, RZ ;  /* 0x00000004f5057227 */ /* 0x000fe200078e00ff */
[----:B------:R1:W-:Y:S01]  /*6800*/  STL [R1+0xb4], R9 ;  /* 0x0000b40901007387 */ /* 0x0003e20000100800 */
[----:B--2---:R-:W-:Y:S02]  /*6810*/  IABS R0, R0 ;  /* 0x0000000000007213 */ /* 0x004fe40000000000 */
[----:B------:R-:W-:Y:S01]  /*6820*/  IMAD.MOV R5, RZ, RZ, -R5 ;  /* 0x000000ffff057224 */ /* 0x000fe200078e0a05 */
[----:B------:R-:W-:Y:S01]  /*6830*/  STL [R1+0x24f0], R12 ;  /* 0x0024f00c01007387 */ /* 0x000fe20000100800 */
[----:B------:R-:W-:-:S02]  /*6840*/  IMAD R3, R247, R8, R3 ;  /* 0x00000008f7037224 */ /* 0x000fc400078e0203 */
[----:B------:R-:W-:Y:S01]  /*6850*/  IMAD.HI.U32 R2, R245, R0, RZ ;  /* 0x00000000f5027227 */ /* 0x000fe200078e00ff */
[----:B------:R-:W-:Y:S01]  /*6860*/  STL [R1+0x24ec], R11 ;  /* 0x0024ec0b01007387 */ /* 0x000fe20000100800 */
[----:B-1----:R-:W-:Y:S02]  /*6870*/  IABS R9, R12 ;  /* 0x0000000c00097213 */ /* 0x002fe40000000000 */
[----:B------:R-:W-:Y:S01]  /*6880*/  IMAD.MOV R2, RZ, RZ, -R2 ;  /* 0x000000ffff027224 */ /* 0x000fe200078e0a02 */
[----:B------:R1:W-:Y:S01]  /*6890*/  STL [R1+0xac], R3 ;  /* 0x0000ac0301007387 */ /* 0x0003e20000100800 */
[----:B------:R-:W-:Y:S02]  /*68a0*/  IMAD R4, R247, R5, R4 ;  /* 0x00000005f7047224 */ /* 0x000fe400078e0204 */
[C---:B------:R-:W-:Y:S02]  /*68b0*/  VIADD R8, R6.reuse, 0xe6 ;  /* 0x000000e606087836 */ /* 0x040fe40000000000 */
[----:B------:R-:W-:Y:S01]  /*68c0*/  IMAD.HI.U32 R10, R245, R9, RZ ;  /* 0x00000009f50a7227 */ /* 0x000fe200078e00ff */
[----:B------:R2:W-:Y:S03]  /*68d0*/  STL [R1+0xa8], R4 ;  /* 0x0000a80401007387 */ /* 0x0005e60000100800 */
[----:B------:R-:W-:Y:S01]  /*68e0*/  IMAD R0, R247, R2, R0 ;  /* 0x00000002f7007224 */ /* 0x000fe200078e0200 */
[----:B-1----:R-:W-:Y:S01]  /*68f0*/  IABS R3, R11 ;  /* 0x0000000b00037213 */ /* 0x002fe20000000000 */
[----:B------:R-:W-:Y:S01]  /*6900*/  IMAD.MOV R10, RZ, RZ, -R10 ;  /* 0x000000ffff0a7224 */ /* 0x000fe200078e0a0a */
[----:B------:R-:W-:Y:S01]  /*6910*/  IABS R2, R8 ;  /* 0x0000000800027213 */ /* 0x000fe20000000000 */
[----:B------:R1:W-:Y:S01]  /*6920*/  STL [R1+0x24e8], R8 ;  /* 0x0024e80801007387 */ /* 0x0003e20000100800 */
[----:B------:R-:W-:-:S02]  /*6930*/  VIADD R12, R6, 0xf8 ;  /* 0x000000f8060c7836 */ /* 0x000fc40000000000 */
[----:B--2---:R-:W-:Y:S01]  /*6940*/  VIADD R4, R6, 0xe7 ;  /* 0x000000e706047836 */ /* 0x004fe20000000000 */
[----:B------:R2:W-:Y:S01]  /*6950*/  STL [R1+0xa4], R0 ;  /* 0x0000a40001007387 */ /* 0x0005e20000100800 */
[----:B------:R-:W-:-:S03]  /*6960*/  IMAD.HI.U32 R5, R245, R3, RZ ;  /* 0x00000003f5057227 */ /* 0x000fc600078e00ff */
[----:B------:R3:W-:Y:S01]  /*6970*/  STL [R1+0x24e4], R4 ;  /* 0x0024e40401007387 */ /* 0x0007e20000100800 */
[----:B------:R-:W-:Y:S02]  /*6980*/  IMAD R9, R247, R10, R9 ;  /* 0x0000000af7097224 */ /* 0x000fe400078e0209 */
[----:B-1----:R-:W-:Y:S01]  /*6990*/  IMAD.HI.U32 R8, R245, R2, RZ ;  /* 0x00000002f5087227 */ /* 0x002fe200078e00ff */
[----:B--2---:R-:W-:-:S03]  /*69a0*/  IADD3 R0, R6, 0xe8, RZ ;  /* 0x000000e806007810 */ /* 0x004fc60007ffe0ff */
[----:B------:R-:W-:Y:S02]  /*69b0*/  IMAD.MOV R5, RZ, RZ, -R5 ;  /* 0x000000ffff057224 */ /* 0x000fe400078e0a05 */
[----:B------:R-:W-:Y:S01]  /*69c0*/  IMAD.MOV R8, RZ, RZ, -R8 ;  /* 0x000000ffff087224 */ /* 0x000fe200078e0a08 */
[----:B---3--:R-:W-:Y:S01]  /*69d0*/  IABS R4, R4 ;  /* 0x0000000400047213 */ /* 0x008fe20000000000 */
[----:B------:R1:W-:Y:S01]  /*69e0*/  STL [R1+0x24e0], R0 ;  /* 0x0024e00001007387 */ /* 0x0003e20000100800 */
[----:B------:R-:W-:Y:S02]  /*69f0*/  IMAD R3, R247, R5, R3 ;  /* 0x00000005f7037224 */ /* 0x000fe400078e0203 */
[----:B------:R-:W-:Y:S01]  /*6a00*/  VIADD R10, R6, 0xea ;  /* 0x000000ea060a7836 */ /* 0x000fe20000000000 */
[----:B------:R2:W-:Y:S01]  /*6a10*/  STL [R1+0xa0], R9 ;  /* 0x0000a00901007387 */ /* 0x0005e20000100800 */
[----:B------:R-:W-:-:S03]  /*6a20*/  IMAD.HI.U32 R5, R245, R4, RZ ;  /* 0x00000004f5057227 */ /* 0x000fc600078e00ff */
[----:B------:R3:W-:Y:S01]  /*6a30*/  STL [R1+0x9c], R3 ;  /* 0x00009c0301007387 */ /* 0x0007e20000100800 */
[C---:B------:R-:W-:Y:S01]  /*6a40*/  IMAD R2, R247.reuse, R8, R2 ;  /* 0x00000008f7027224 */ /* 0x040fe200078e0202 */
[----:B-1----:R-:W-:Y:S01]  /*6a50*/  IABS R0, R0 ;  /* 0x0000000000007213 */ /* 0x002fe20000000000 */
[----:B------:R-:W-:Y:S02]  /*6a60*/  IMAD.MOV R5, RZ, RZ, -R5 ;  /* 0x000000ffff057224 */ /* 0x000fe400078e0a05 */
[C---:B------:R-:W-:Y:S02]  /*6a70*/  VIADD R8, R6.reuse, 0xec ;  /* 0x000000ec06087836 */ /* 0x040fe40000000000 */
[C---:B--2---:R-:W-:Y:S02]  /*6a80*/  VIADD R9, R6.reuse, 0xe9 ;  /* 0x000000e906097836 */ /* 0x044fe40000000000 */
        /* <DEDUP_REMOVED lines=10> */
[----:B------:R1:W-:Y:S01]  /*6b30*/  STL [R1+0x94], R4 ;  /* 0x0000940401007387 */ /* 0x0003e20000100800 */
[----:B--2---:R-:W-:Y:S02]  /*6b40*/  IABS R2, R10 ;  /* 0x0000000a00027213 */ /* 0x004fe40000000000 */
[----:B------:R-:W-:-:S03]  /*6b50*/  IADD3 R10, R6, 0xeb, RZ ;  /* 0x000000eb060a7810 */ /* 0x000fc60007ffe0ff */
[----:B------:R-:W-:Y:S01]  /*6b60*/  IMAD.HI.U32 R5, R245, R2, RZ ;  /* 0x00000002f5057227 */ /* 0x000fe200078e00ff */
[----:B-1----:R-:W-:Y:S01]  /*6b70*/  IABS R4, R10 ;  /* 0x0000000a00047213 */ /* 0x002fe20000000000 */
[----:B------:R1:W-:Y:S02]  /*6b80*/  STL [R1+0x24d4], R10 ;  /* 0x0024d40a01007387 */ /* 0x0003e40000100800 */
[----:B------:R-:W-:Y:S02]  /*6b90*/  IMAD.MOV R5, RZ, RZ, -R5 ;  /* 0x000000ffff057224 */ /* 0x000fe400078e0a05 */
[----:B------:R2:W-:Y:S02]  /*6ba0*/  STL [R1+0x90], R0 ;  /* 0x0000900001007387 */ /* 0x0005e40000100800 */
[----:B------:R-:W-:Y:S02]  /*6bb0*/  IMAD R2, R247, R5, R2 ;  /* 0x00000005f7027224 */ /* 0x000fe400078e0202 */
[----:B------:R3:W-:Y:S01]  /*6bc0*/  STL [R1+0x24d0], R8 ;  /* 0x0024d00801007387 */ /* 0x0007e20000100800 */
[----:B------:R-:W-:-:S04]  /*6bd0*/  IMAD.HI.U32 R5, R245, R3, RZ ;  /* 0x00000003f5057227 */ /* 0x000fc800078e00ff */
[----:B-1----:R-:W-:Y:S01]  /*6be0*/  IMAD.HI.U32 R10, R245, R9, RZ ;  /* 0x00000009f50a7227 */ /* 0x002fe200078e00ff */
[----:B------:R-:W-:-:S03]  /*6bf0*/  IADD3 R5, -R5, RZ, RZ ;  /* 0x000000ff05057210 */ /* 0x000fc60007ffe1ff */
[----:B------:R-:W-:Y:S02]  /*6c00*/  IMAD.MOV R10, RZ, RZ, -R10 ;  /* 0x000000ffff0a7224 */ /* 0x000fe400078e0a0a */
[----:B--2---:R-:W-:Y:S02]  /*6c10*/  VIADD R0, R6, 0xed ;  /* 0x000000ed06007836 */ /* 0x004fe40000000000 */
[----:B---3--:R-:W-:-:S03]  /*6c20*/  IMAD.HI.U32 R8, R245, R4, RZ ;  /* 0x00000004f5087227 */ /* 0x008fc600078e00ff */
[----:B------:R1:W-:Y:S01]  /*6c30*/  STL [R1+0x24cc], R0 ;  /* 0x0024cc0001007387 */ /* 0x0003e20000100800 */
[C---:B------:R-:W-:Y:S02]  /*6c40*/  IMAD R9, R247.reuse, R10, R9 ;  /* 0x0000000af7097224 */ /* 0x040fe400078e0209 */
[----:B------:R-:W-:Y:S02]  /*6c50*/  IMAD.MOV R8, RZ, RZ, -R8 ;  /* 0x000000ffff087224 */ /* 0x000fe400078e0a08 */
[C---:B------:R-:W-:Y:S01]  /*6c60*/  VIADD R10, R6.reuse, 0xef ;  /* 0x000000ef060a7836 */ /* 0x040fe20000000000 */
[----:B------:R2:W-:Y:S01]  /*6c70*/  STL [R1+0x8c], R9 ;  /* 0x00008c0901007387 */ /* 0x0005e20000100800 */
[C---:B------:R-:W-:Y:S02]  /*6c80*/  IMAD R4, R247.reuse, R8, R4 ;  /* 0x00000008f7047224 */ /* 0x040fe400078e0204 */
[----:B------:R-:W-:Y:S01]  /*6c90*/  IMAD R3, R247, R5, R3 ;  /* 0x00000005f7037224 */ /* 0x000fe200078e0203 */
[----:B-1----:R-:W-:Y:S01]  /*6ca0*/  IABS R0, R0 ;  /* 0x0000000000007213 */ /* 0x002fe20000000000 */
[----:B------:R1:W-:Y:S01]  /*6cb0*/  STL [R1+0x88], R2 ;  /* 0x0000880201007387 */ /* 0x0003e20000100800 */
[----:B------:R-:W-:-:S02]  /*6cc0*/  VIADD R8, R6, 0xf1 ;  /* 0x000000f106087836 */ /* 0x000fc40000000000 */
[----:B--2---:R-:W-:-:S05]  /*6cd0*/  VIADD R9, R6, 0xee ;  /* 0x000000ee06097836 */ /* 0x004fca0000000000 */
[----:B------:R2:W-:Y:S01]  /*6ce0*/  STL [R1+0x24c8], R9 ;  /* 0x0024c80901007387 */ /* 0x0005e20000100800 */
[----:B-1----:R-:W-:-:S03]  /*6cf0*/  IMAD.HI.U32 R2, R245, R0, RZ ;  /* 0x00000000f5027227 */ /* 0x002fc600078e00ff */
[----:B------:R-:W-:Y:S01]  /*6d00*/  STL [R1+0x24c4], R10 ;  /* 0x0024c40a01007387 */ /* 0x000fe20000100800 */
[----:B------:R-:W-:-:S03]  /*6d10*/  IMAD.MOV R2, RZ, RZ, -R2 ;  /* 0x000000ffff027224 */ /* 0x000fc600078e0a02 */
[----:B------:R1:W-:Y:S01]  /*6d20*/  STL [R1+0x84], R4 ;  /* 0x0000840401007387 */ /* 0x0003e20000100800 */
[----:B------:R-:W-:Y:S01]  /*6d30*/  IMAD R239, R247, R2, R0 ;  /* 0x00000002f7ef7224 */ /* 0x000fe200078e0200 */
[----:B--2---:R-:W-:Y:S01]  /*6d40*/  IABS R9, R9 ;  /* 0x0000000900097213 */ /* 0x004fe20000000000 */
[C---:B------:R-:W-:Y:S01]  /*6d50*/  VIADD R0, R6.reuse, 0xf2 ;  /* 0x000000f206007836 */ /* 0x040fe20000000000 */
[----:B------:R2:W-:Y:S01]  /*6d60*/  STL [R1+0x80], R3 ;  /* 0x0000800301007387 */ /* 0x0005e20000100800 */
[----:B------:R-:W-:Y:S02]  /*6d70*/  IABS R2, R8 ;  /* 0x0000000800027213 */ /* 0x000fe40000000000 */
[----:B-1----:R-:W-:Y:S01]  /*6d80*/  IABS R4, R10 ;  /* 0x0000000a00047213 */ /* 0x002fe20000000000 */
[----:B------:R-:W-:-:S04]  /*6d90*/  VIADD R10, R6, 0xf0 ;  /* 0x000000f0060a7836 */ /* 0x000fc80000000000 */
[----:B------:R-:W-:Y:S01]  /*6da0*/  IMAD.HI.U32 R5, R245, R4, RZ ;  /* 0x00000004f5057227 */ /* 0x000fe200078e00ff */
[----:B------:R1:W-:Y:S01]  /*6db0*/  STL [R1+0x24c0], R10 ;  /* 0x0024c00a01007387 */ /* 0x0003e20000100800 */
[----:B--2---:R-:W-:Y:S02]  /*6dc0*/  IABS R3, R10 ;  /* 0x0000000a00037213 */ /* 0x004fe40000000000 */
[----:B------:R-:W-:Y:S01]  /*6dd0*/  IMAD.MOV R5, RZ, RZ, -R5 ;  /* 0x000000ffff057224 */ /* 0x000fe200078e0a05 */
[----:B------:R-:W-:Y:S03]  /*6de0*/  STL [R1+0x2a18], R239 ;  /* 0x002a18ef01007387 */ /* 0x000fe60000100800 */
[----:B------:R-:W-:Y:S01]  /*6df0*/  IMAD R5, R247, R5, R4 ;  /* 0x00000005f7057224 */ /* 0x000fe200078e0204 */
[----:B------:R2:W-:Y:S01]  /*6e00*/  STL [R1+0x24bc], R8 ;  /* 0x0024bc0801007387 */ /* 0x0005e20000100800 */
[----:B------:R-:W-:-:S03]  /*6e10*/  IMAD.HI.U32 R4, R245, R2, RZ ;  /* 0x00000002f5047227 */ /* 0x000fc600078e00ff */
[----:B------:R3:W-:Y:S01]  /*6e20*/  STL [R1+0x24b8], R0 ;  /* 0x0024b80001007387 */ /* 0x0007e20000100800 */
[----:B-1----:R-:W-:-:S04]  /*6e30*/  IMAD.HI.U32 R10, R245, R9, RZ ;  /* 0x00000009f50a7227 */ /* 0x002fc800078e00ff */
[----:B------:R-:W-:Y:S02]  /*6e40*/  IMAD.MOV R10, RZ, RZ, -R10 ;  /* 0x000000ffff0a7224 */ /* 0x000fe400078e0a0a */
[----:B--2---:R-:W-:Y:S01]  /*6e50*/  IMAD.HI.U32 R8, R245, R3, RZ ;  /* 0x00000003f5087227 */ /* 0x004fe200078e00ff */
[----:B---3--:R-:W-:-:S03]  /*6e60*/  IABS R0, R0 ;  /* 0x0000000000007213 */ /* 0x008fc60000000000 */
[C---:B------:R-:W-:Y:S01]  /*6e70*/  IMAD R9, R247.reuse, R10, R9 ;  /* 0x0000000af7097224 */ /* 0x040fe200078e0209 */
[C---:B------:R-:W-:Y:S01]  /*6e80*/  IADD3 R10, R6.reuse, 0xf3, RZ ;  /* 0x000000f3060a7810 */ /* 0x040fe20007ffe0ff */
[----:B------:R-:W-:Y:S02]  /*6e90*/  IMAD.MOV R8, RZ, RZ, -R8 ;  /* 0x000000ffff087224 */ /* 0x000fe400078e0a08 */
[----:B------:R-:W-:Y:S01]  /*6ea0*/  IMAD.MOV R4, RZ, RZ, -R4 ;  /* 0x000000ffff047224 */ /* 0x000fe200078e0a04 */
[----:B------:R1:W-:Y:S01]  /*6eb0*/  STL [R1+0x78], R9 ;  /* 0x0000780901007387 */ /* 0x0003e20000100800 */
[C---:B------:R-:W-:Y:S01]  /*6ec0*/  IMAD R8, R247.reuse, R8, R3 ;  /* 0x00000008f7087224 */ /* 0x040fe200078e0203 */
[----:B------:R-:W-:Y:S01]  /*6ed0*/  IABS R3, R10 ;  /* 0x0000000a00037213 */ /* 0x000fe20000000000 */
[----:B------:R-:W-:Y:S01]  /*6ee0*/  IMAD R2, R247, R4, R2 ;  /* 0x00000004f7027224 */ /* 0x000fe200078e0202 */
[----:B------:R2:W-:Y:S01]  /*6ef0*/  STL [R1+0x74], R5 ;  /* 0x0000740501007387 */ /* 0x0005e20000100800 */
[----:B------:R-:W-:-:S02]  /*6f00*/  VIADD R4, R6, 0xf6 ;  /* 0x000000f606047836 */ /* 0x000fc40000000000 */
[----:B------:R-:W-:Y:S01]  /*6f10*/  IMAD.MOV.U32 R239, RZ, RZ, R207 ;  /* 0x000000ffffef7224 */ /* 0x000fe200078e00cf */
[----:B------:R-:W-:Y:S01]  /*6f20*/  STL [R1+0x24b4], R10 ;  /* 0x0024b40a01007387 */ /* 0x000fe20000100800 */
[----:B-1----:R-:W-:Y:S02]  /*6f30*/  VIADD R9, R6, 0xf4 ;  /* 0x000000f406097836 */ /* 0x002fe40000000000 */
[----:B--2---:R-:W-:-:S03]  /*6f40*/  IMAD.HI.U32 R5, R245, R0, RZ ;  /* 0x00000000f5057227 */ /* 0x004fc600078e00ff */
[----:B------:R-:W-:Y:S01]  /*6f50*/  STL [R1+0x24b0], R9 ;  /* 0x0024b00901007387 */ /* 0x000fe20000100800 */
[----:B------:R-:W-:-:S03]  /*6f60*/  IMAD.MOV R5, RZ, RZ, -R5 ;  /* 0x000000ffff057224 */ /* 0x000fc600078e0a05 */
[----:B------:R1:W-:Y:S01]  /*6f70*/  STL [R1+0x70], R8 ;  /* 0x0000700801007387 */ /* 0x0003e20000100800 */
[----:B------:R-:W-:-:S03]  /*6f80*/  IMAD R0, R247, R5, R0 ;  /* 0x00000005f7007224 */ /* 0x000fc600078e0200 */
[----:B------:R2:W-:Y:S01]  /*6f90*/  STL [R1+0x6c], R2 ;  /* 0x00006c0201007387 */ /* 0x0005e20000100800 */
[----:B------:R-:W-:Y:S01]  /*6fa0*/  IMAD.HI.U32 R5, R245, R3, RZ ;  /* 0x00000003f5057227 */ /* 0x000fe200078e00ff */
[----:B-1----:R-:W-:-:S03]  /*6fb0*/  IABS R8, R9 ;  /* 0x0000000900087213 */ /* 0x002fc60000000000 */
[----:B------:R-:W-:Y:S01]  /*6fc0*/  VIADD R9, R6, 0xf5 ;  /* 0x000000f506097836 */ /* 0x000fe20000000000 */
[----:B------:R-:W-:Y:S01]  /*6fd0*/  IADD3 R5, -R5, RZ, RZ ;  /* 0x000000ff05057210 */ /* 0x000fe20007ffe1ff */
[----:B--2---:R-:W-:-:S03]  /*6fe0*/  IMAD.MOV.U32 R2, RZ, RZ, R8 ;  /* 0x000000ffff027224 */ /* 0x004fc600078e0008 */
[----:B------:R-:W-:Y:S01]  /*6ff0*/  STL [R1+0x24ac], R9 ;  /* 0x0024ac0901007387 */ /* 0x000fe20000100800 */
[----:B------:R-:W-:Y:S02]  /*7000*/  IMAD R5, R247, R5, R3 ;  /* 0x00000005f7057224 */ /* 0x000fe400078e0203 */
[----:B------:R-:W-:Y:S01]  /*7010*/  IMAD.HI.U32 R8, R245, R2, RZ ;  /* 0x00000002f5087227 */ /* 0x000fe200078e00ff */
[----:B------:R1:W-:Y:S03]  /*7020*/  STL [R1+0x68], R0 ;  /* 0x0000680001007387 */ /* 0x0003e60000100800 */
[----:B------:R-:W-:Y:S01]  /*7030*/  IMAD.MOV R8, RZ, RZ, -R8 ;  /* 0x000000ffff087224 */ /* 0x000fe200078e0a08 */
[----:B------:R2:W-:Y:S03]  /*7040*/  STL [R1+0x24a8], R4 ;  /* 0x0024a80401007387 */ /* 0x0005e60000100800 */
[----:B------:R-:W-:Y:S01]  /*7050*/  IMAD R3, R247, R8, R2 ;  /* 0x00000008f7037224 */ /* 0x000fe200078e0202 */
[----:B-1----:R-:W-:Y:S01]  /*7060*/  IABS R0, R9 ;  /* 0x0000000900007213 */ /* 0x002fe20000000000 */
[----:B------:R-:W-:Y:S01]  /*7070*/  VIADD R9, R6, 0xf7 ;  /* 0x000000f706097836 */ /* 0x000fe20000000000 */
[----:B--2---:R-:W-:-:S03]  /*7080*/  IABS R4, R4 ;  /* 0x0000000400047213 */ /* 0x004fc60000000000 */
[----:B------:R-:W-:Y:S01]  /*7090*/  IMAD.HI.U32 R10, R245, R0, RZ ;  /* 0x00000000f50a7227 */ /* 0x000fe200078e00ff */
[----:B------:R1:W-:Y:S04]  /*70a0*/  STL [R1+0x24a4], R9 ;  /* 0x0024a40901007387 */ /* 0x0003e80000100800 */
[----:B------:R2:W-:Y:S04]  /*70b0*/  STL [R1+0x64], R5 ;  /* 0x0000640501007387 */ /* 0x0005e80000100800 */
[----:B------:R3:W-:Y:S01]  /*70c0*/  STL [R1+0x60], R3 ;  /* 0x0000600301007387 */ /* 0x0007e20000100800 */
[----:B-1----:R-:W-:-:S03]  /*70d0*/  IABS R9, R9 ;  /* 0x0000000900097213 */ /* 0x002fc60000000000 */
[----:B------:R-:W-:Y:S01]  /*70e0*/  STL [R1+0x24a0], R12 ;  /* 0x0024a00c01007387 */ /* 0x000fe20000100800 */
[----:B--2---:R-:W-:-:S03]  /*70f0*/  IMAD.HI.U32 R5, R245, R4, RZ ;  /* 0x00000004f5057227 */ /* 0x004fc600078e00ff */
[----:B------:R-:W-:Y:S01]  /*7100*/  STL [R1+0x249c], R11 ;  /* 0x00249c0b01007387 */ /* 0x000fe20000100800 */
[----:B---3--:R-:W-:Y:S02]  /*7110*/  IMAD.MOV R3, RZ, RZ, -R10 ;  /* 0x000000ffff037224 */ /* 0x008fe400078e0a0a */
[----:B------:R-:W-:Y:S01]  /*7120*/  IMAD.MOV.U32 R2, RZ, RZ, R9 ;  /* 0x000000ffff027224 */ /* 0x000fe200078e0009 */
[----:B------:R-:W-:Y:S01]  /*7130*/  IADD3 R9, R6, 0xfa, RZ ;  /* 0x000000fa06097810 */ /* 0x000fe20007ffe0ff */
[----:B------:R-:W-:Y:S01]  /*7140*/  IMAD R3, R247, R3, R0 ;  /* 0x00000003f7037224 */ /* 0x000fe200078e0200 */
[----:B------:R-:W-:Y:S01]  /*7150*/  IABS R0, R12 ;  /* 0x0000000c00007213 */ /* 0x000fe20000000000 */
[----:B------:R-:W-:-:S03]  /*7160*/  IMAD.HI.U32 R8, R245, R2, RZ ;  /* 0x00000002f5087227 */ /* 0x000fc600078e00ff */
[----:B------:R1:W-:Y:S01]  /*7170*/  STL [R1+0x5c], R3 ;  /* 0x00005c0301007387 */ /* 0x0003e20000100800 */
[----:B------:R-:W-:Y:S02]  /*7180*/  IMAD.MOV R5, RZ, RZ, -R5 ;  /* 0x000000ffff057224 */ /* 0x000fe400078e0a05 */
[----:B------:R-:W-:Y:S02]  /*7190*/  IMAD.MOV R8, RZ, RZ, -R8 ;  /* 0x000000ffff087224 */ /* 0x000fe400078e0a08 */
[C---:B------:R-:W-:Y:S02]  /*71a0*/  IMAD R4, R247.reuse, R5, R4 ;  /* 0x00000005f7047224 */ /* 0x040fe400078e0204 */
[----:B------:R-:W-:Y:S02]  /*71b0*/  IMAD R2, R247, R8, R2 ;  /* 0x00000008f7027224 */ /* 0x000fe400078e0202 */
[----:B------:R-:W-:Y:S01]  /*71c0*/  IMAD.HI.U32 R5, R245, R0, RZ ;  /* 0x00000000f5057227 */ /* 0x000fe200078e00ff */
[----:B-1----:R-:W-:Y:S01]  /*71d0*/  IABS R3, R11 ;  /* 0x0000000b00037213 */ /* 0x002fe20000000000 */
[----:B------:R1:W-:Y:S01]  /*71e0*/  STL [R1+0x58], R4 ;  /* 0x0000580401007387 */ /* 0x0003e20000100800 */
[----:B------:R-:W-:Y:S01]  /*71f0*/  IADD3 R11, R6, 0xfe, RZ ;  /* 0x000000fe060b7810 */ /* 0x000fe20007ffe0ff */
[----:B------:R-:W-:-:S02]  /*7200*/  IMAD.MOV R5, RZ, RZ, -R5 ;  /* 0x000000ffff057224 */ /* 0x000fc400078e0a05 */
[----:B------:R-:W-:Y:S01]  /*7210*/  IMAD.HI.U32 R8, R245, R3, RZ ;  /* 0x00000003f5087227 */ /* 0x000fe200078e00ff */
[----:B------:R-:W-:Y:S03]  /*7220*/  STL [R1+0x2498], R9 ;  /* 0x0024980901007387 */ /* 0x000fe60000100800 */
[----:B------:R-:W-:Y:S01]  /*7230*/  IMAD.MOV R8, RZ, RZ, -R8 ;  /* 0x000000ffff087224 */ /* 0x000fe200078e0a08 */
[----:B------:R2:W-:Y:S01]  /*7240*/  STL [R1+0x54], R2 ;  /* 0x0000540201007387 */ /* 0x0005e20000100800 */
[C---:B-1----:R-:W-:Y:S02]  /*7250*/  VIADD R4, R6.reuse, 0xfb ;  /* 0x000000fb06047836 */ /* 0x042fe40000000000 */
[C---:B------:R-:W-:Y:S02]  /*7260*/  IMAD R5, R247.reuse, R5, R0 ;  /* 0x00000005f7057224 */ /* 0x040fe400078e0200 */
[----:B------:R-:W-:Y:S01]  /*7270*/  IMAD R0, R247, R8, R3 ;  /* 0x00000008f7007224 */ /* 0x000fe200078e0203 */
[----:B------:R1:W-:Y:S01]  /*7280*/  STL [R1+0x2494], R4 ;  /* 0x0024940401007387 */ /* 0x0003e20000100800 */
[C---:B------:R-:W-:Y:S01]  /*7290*/  VIADD R12, R6.reuse, 0xfd ;  /* 0x000000fd060c7836 */ /* 0x040fe20000000000 */
[----:B--2---:R-:W-:Y:S01]  /*72a0*/  IABS R2, R9 ;  /* 0x0000000900027213 */ /* 0x004fe20000000000 */
[----:B------:R-:W-:-:S04]  /*72b0*/  VIADD R9, R6, 0xfc ;  /* 0x000000fc06097836 */ /* 0x000fc80000000000 */
[----:B------:R-:W-:Y:S01]  /*72c0*/  IMAD.HI.U32 R10, R245, R2, RZ ;  /* 0x00000002f50a7227 */ /* 0x000fe200078e00ff */
[----:B-1----:R-:W-:Y:S01]  /*72d0*/  IABS R4, R4 ;  /* 0x0000000400047213 */ /* 0x002fe20000000000 */
        /* <DEDUP_REMOVED lines=8> */
[----:B------:R-:W-:Y:S02]  /*7360*/  IMAD.MOV R5, RZ, RZ, -R5 ;  /* 0x000000ffff057224 */ /* 0x000fe400078e0a05 */
[C---:B------:R-:W-:Y:S01]  /*7370*/  IMAD R2, R247.reuse, R0, R2 ;  /* 0x00000000f7027224 */ /* 0x040fe200078e0202 */
[----:B------:R-:W-:Y:S01]  /*7380*/  IABS R0, R12 ;  /* 0x0000000c00007213 */ /* 0x000fe20000000000 */
[----:B------:R-:W-:Y:S02]  /*7390*/  IMAD.MOV.U32 R3, RZ, RZ, R9 ;  /* 0x000000ffff037224 */ /* 0x000fe400078e0009 */
[----:B------:R-:W-:Y:S01]  /*73a0*/  IMAD R4, R247, R5, R4 ;  /* 0x00000005f7047224 */ /* 0x000fe200078e0204 */
[----:B------:R1:W-:Y:S01]  /*73b0*/  STL [R1+0x48], R2 ;  /* 0x0000480201007387 */ /* 0x0003e20000100800 */
[----:B------:R-:W-:-:S03]  /*73c0*/  IMAD.HI.U32 R8, R245, R3, RZ ;  /* 0x00000003f5087227 */ /* 0x000fc600078e00ff */
[----:B------:R2:W-:Y:S01]  /*73d0*/  STL [R1+0x44], R4 ;  /* 0x0000440401007387 */ /* 0x0005e20000100800 */
[----:B------:R-:W-:Y:S02]  /*73e0*/  IMAD.MOV R8, RZ, RZ, -R8 ;  /* 0x000000ffff087224 */ /* 0x000fe400078e0a08 */
[C---:B------:R-:W-:Y:S02]  /*73f0*/  VIADD R9, R6.reuse, 0xff ;  /* 0x000000ff06097836 */ /* 0x040fe40000000000 */
[C---:B------:R-:W-:Y:S01]  /*7400*/  VIADD R5, R6.reuse, 0x100 ;  /* 0x0000010006057836 */ /* 0x040fe20000000000 */
[----:B-1----:R-:W-:Y:S01]  /*7410*/  IABS R2, R11 ;  /* 0x0000000b00027213 */ /* 0x002fe20000000000 */
[----:B------:R-:W-:Y:S01]  /*7420*/  VIADD R12, R6, 0x102 ;  /* 0x00000102060c7836 */ /* 0x000fe20000000000 */
[----:B------:R-:W-:Y:S03]  /*7430*/  STL [R1+0x2484], R9 ;  /* 0x0024840901007387 */ /* 0x000fe60000100800 */
[----:B--2---:R-:W-:-:S02]  /*7440*/  IMAD.MOV.U32 R4, RZ, RZ, R2 ;  /* 0x000000ffff047224 */ /* 0x004fc400078e0002 */
[----:B------:R-:W-:Y:S02]  /*7450*/  IMAD R2, R247, R8, R3 ;  /* 0x00000008f7027224 */ /* 0x000fe400078e0203 */
[----:B------:R-:W-:-:S03]  /*7460*/  IMAD.HI.U32 R8, R245, R4, RZ ;  /* 0x00000004f5087227 */ /* 0x000fc600078e00ff */
[----:B------:R1:W-:Y:S01]  /*7470*/  STL [R1+0x40], R2 ;  /* 0x0000400201007387 */ /* 0x0003e20000100800 */
[----:B------:R-:W-:Y:S01]  /*7480*/  IMAD.HI.U32 R3, R245, R0, RZ ;  /* 0x00000000f5037227 */ /* 0x000fe200078e00ff */
[----:B------:R-:W-:Y:S02]  /*7490*/  IADD3 R8, -R8, RZ, RZ ;  /* 0x000000ff08087210 */ /* 0x000fe40007ffe1ff */
[----:B------:R2:W-:Y:S01]  /*74a0*/  STL [R1+0x2480], R5 ;  /* 0x0024800501007387 */ /* 0x0005e20000100800 */
[----:B------:R-:W-:-:S04]  /*74b0*/  IMAD.MOV R3, RZ, RZ, -R3 ;  /* 0x000000ffff037224 */ /* 0x000fc800078e0a03 */
[C---:B------:R-:W-:Y:S01]  /*74c0*/  IMAD R11, R247.reuse, R3, R0 ;  /* 0x00000003f70b7224 */ /* 0x040fe200078e0200 */
[----:B-1----:R-:W-:Y:S01]  /*74d0*/  IABS R2, R9 ;  /* 0x0000000900027213 */ /* 0x002fe20000000000 */
[----:B------:R-:W-:Y:S02]  /*74e0*/  VIADD R9, R6, 0x101 ;  /* 0x0000010106097836 */ /* 0x000fe40000000000 */
[----:B------:R-:W-:Y:S01]  /*74f0*/  IMAD R0, R247, R8, R4 ;  /* 0x00000008f7007224 */ /* 0x000fe200078e0204 */
[----:B--2---:R-:W-:Y:S01]  /*7500*/  IABS R5, R5 ;  /* 0x0000000500057213 */ /* 0x004fe20000000000 */
[C---:B------:R-:W-:Y:S01]  /*7510*/  IMAD.HI.U32 R10, R245.reuse, R2, RZ ;  /* 0x00000002f50a7227 */ /* 0x040fe200078e00ff */
        /* <DEDUP_REMOVED lines=8> */
[C---:B--2---:R-:W-:Y:S02]  /*75a0*/  VIADD R11, R6.reuse, 0x103 ;  /* 0x00000103060b7836 */ /* 0x044fe40000000000 */
[----:B------:R-:W-:Y:S02]  /*75b0*/  IMAD.MOV.U32 R3, RZ, RZ, R9 ;  /* 0x000000ffff037224 */ /* 0x000fe400078e0009 */
[----:B---3--:R-:W-:Y:S01]  /*75c0*/  IMAD.MOV R0, RZ, RZ, -R10 ;  /* 0x000000ffff007224 */ /* 0x008fe200078e0a0a */
[----:B------:R-:W-:Y:S01]  /*75d0*/  STL [R1+0x2474], R11 ;  /* 0x0024740b01007387 */ /* 0x000fe20000100800 */
[----:B------:R-:W-:Y:S01]  /*75e0*/  IMAD.HI.U32 R9, R245, R3, RZ ;  /* 0x00000003f5097227 */ /* 0x000fe200078e00ff */
[----:B------:R-:W-:Y:S02]  /*75f0*/  IABS R4, R11 ;  /* 0x0000000b00047213 */ /* 0x000fe40000000000 */
[----:B------:R-:W-:Y:S01]  /*7600*/  IADD3 R10, R6, 0x105, RZ ;  /* 0x00000105060a7810 */ /* 0x000fe20007ffe0ff */
[----:B------:R-:W-:Y:S01]  /*7610*/  IMAD R2, R247, R0, R2 ;  /* 0x00000000f7027224 */ /* 0x000fe200078e0202 */
[----:B------:R-:W-:Y:S01]  /*7620*/  IABS R0, R12 ;  /* 0x0000000c00007213 */ /* 0x000fe20000000000 */
[----:B------:R-:W-:-:S03]  /*7630*/  IMAD.HI.U32 R8, R245, R4, RZ ;  /* 0x00000004f5087227 */ /* 0x000fc600078e00ff */
[----:B------:R2:W-:Y:S01]  /*7640*/  STL [R1+0x34], R2 ;  /* 0x0000340201007387 */ /* 0x0005e20000100800 */
[----:B------:R-:W-:Y:S02]  /*7650*/  IMAD.MOV R8, RZ, RZ, -R8 ;  /* 0x000000ffff087224 */ /* 0x000fe400078e0a08 */
[C---:B-1----:R-:W-:Y:S01]  /*7660*/  VIADD R12, R6.reuse, 0x107 ;  /* 0x00000107060c7836 */ /* 0x042fe20000000000 */
[----:B------:R1:W-:Y:S01]  /*7670*/  STL [R1+0x30], R5 ;  /* 0x0000300501007387 */ /* 0x0003e20000100800 */
[----:B--2---:R-:W-:Y:S02]  /*7680*/  IMAD.MOV R2, RZ, RZ, -R9 ;  /* 0x000000ffff027224 */ /* 0x004fe400078e0a09 */
[----:B------:R-:W-:Y:S02]  /*7690*/  VIADD R9, R6, 0x104 ;  /* 0x0000010406097836 */ /* 0x000fe40000000000 */
[----:B------:R-:W-:Y:S01]  /*76a0*/  IMAD R240, R247, R2, R3 ;  /* 0x00000002f7f07224 */ /* 0x000fe200078e0203 */
[----:B-1----:R-:W-:Y:S01]  /*76b0*/  IABS R5, R10 ;  /* 0x0000000a00057213 */ /* 0x002fe20000000000 */
[----:B------:R-:W-:Y:S01]  /*76c0*/  IMAD.HI.U32 R3, R245, R0, RZ ;  /* 0x00000000f5037227 */ /* 0x000fe200078e00ff */
[----:B------:R1:W-:Y:S01]  /*76d0*/  STL [R1+0x2470], R9 ;  /* 0x0024700901007387 */ /* 0x0003e20000100800 */
[----:B------:R-:W-:-:S02]  /*76e0*/  IABS R2, R9 ;  /* 0x0000000900027213 */ /* 0x000fc40000000000 */
[----:B------:R-:W-:Y:S01]  /*76f0*/  IMAD.MOV R3, RZ, RZ, -R3 ;  /* 0x000000ffff037224 */ /* 0x000fe200078e0a03 */
[----:B------:R2:W-:Y:S03]  /*7700*/  STL [R1+0x2a10], R240 ;  /* 0x002a10f001007387 */ /* 0x0005e60000100800 */
[C---:B------:R-:W-:Y:S01]  /*7710*/  IMAD R11, R247.reuse, R3, R0 ;  /* 0x00000003f70b7224 */ /* 0x040fe200078e0200 */
[----:B------:R3:W-:Y:S01]  /*7720*/  STL [R1+0x246c], R10 ;  /* 0x00246c0a01007387 */ /* 0x0007e20000100800 */
[----:B------:R-:W-:Y:S02]  /*7730*/  IMAD R0, R247, R8, R4 ;  /* 0x00000008f7007224 */ /* 0x000fe400078e0204 */
[----:B-1----:R-:W-:Y:S02]  /*7740*/  VIADD R9, R6, 0x106 ;  /* 0x0000010606097836 */ /* 0x002fe40000000000 */
[----:B------:R-:W-:-:S03]  /*7750*/  IMAD.HI.U32 R4, R245, R5, RZ ;  /* 0x00000005f5047227 */ /* 0x000fc600078e00ff */
[----:B------:R1:W-:Y:S01]  /*7760*/  STL [R1+0x2468], R9 ;  /* 0x0024680901007387 */ /* 0x0003e20000100800 */
[----:B--2---:R-:W-:Y:S01]  /*7770*/  IMAD.MOV.U32 R240, RZ, RZ, R204 ;  /* 0x000000fffff07224 */ /* 0x004fe200078e00cc */
[----:B------:R-:W-:Y:S01]  /*7780*/  IADD3 R8, -R4, RZ, RZ ;  /* 0x000000ff04087210 */ /* 0x000fe20007ffe1ff */
[----:B---3--:R-:W-:Y:S01]  /*7790*/  IMAD.HI.U32 R10, R245, R2, RZ ;  /* 0x00000002f50a7227 */ /* 0x008fe200078e00ff */
[----:B------:R2:W-:Y:S03]  /*77a0*/  STL [R1+0x28], R11 ;  /* 0x0000280b01007387 */ /* 0x0005e60000100800 */
[----:B------:R-:W-:Y:S01]  /*77b0*/  IMAD R5, R247, R8, R5 ;  /* 0x00000008f7057224 */ /* 0x000fe200078e0205 */
[----:B------:R3:W-:Y:S01]  /*77c0*/  STL [R1+0x24], R0 ;  /* 0x0000240001007387 */ /* 0x0007e20000100800 */
[----:B-1----:R-:W-:-:S03]  /*77d0*/  IABS R9, R9 ;  /* 0x0000000900097213 */ /* 0x002fc60000000000 */
[----:B------:R1:W-:Y:S01]  /*77e0*/  STL [R1+0x2464], R12 ;  /* 0x0024640c01007387 */ /* 0x0003e20000100800 */
[----:B--2---:R-:W-:Y:S02]  /*77f0*/  VIADD R11, R6, 0x108 ;  /* 0x00000108060b7836 */ /* 0x004fe40000000000 */
[----:B------:R-:W-:Y:S02]  /*7800*/  IMAD.MOV.U32 R3, RZ, RZ, R9 ;  /* 0x000000ffff037224 */ /* 0x000fe400078e0009 */
[----:B---3--:R-:W-:Y:S01]  /*7810*/  IMAD.MOV R0, RZ, RZ, -R10 ;  /* 0x000000ffff007224 */ /* 0x008fe200078e0a0a */
[----:B------:R2:W-:Y:S01]  /*7820*/  STL [R1+0x2460], R11 ;  /* 0x0024600b01007387 */ /* 0x0005e20000100800 */
[----:B------:R-:W-:Y:S01]  /*7830*/  IMAD.HI.U32 R9, R245, R3, RZ ;  /* 0x00000003f5097227 */ /* 0x000fe200078e00ff */
[----:B------:R-:W-:-:S03]  /*7840*/  IABS R4, R11 ;  /* 0x0000000b00047213 */ /* 0x000fc60000000000 */
[----:B------:R-:W-:Y:S01]  /*7850*/  IMAD R2, R247, R0, R2 ;  /* 0x00000000f7027224 */ /* 0x000fe200078e0202 */
[----:B------:R-:W-:Y:S01]  /*7860*/  IABS R0, R12 ;  /* 0x0000000c00007213 */ /* 0x000fe20000000000 */
[----:B------:R-:W-:-:S03]  /*7870*/  IMAD.HI.U32 R8, R245, R4, RZ ;  /* 0x00000004f5087227 */ /* 0x000fc600078e00ff */
[----:B------:R3:W-:Y:S01]  /*7880*/  STL [R1+0x20], R2 ;  /* 0x0000200201007387 */ /* 0x0007e20000100800 */
[----:B------:R-:W-:Y:S02]  /*7890*/  IMAD.MOV R8, RZ, RZ, -R8 ;  /* 0x000000ffff087224 */ /* 0x000fe400078e0a08 */
[C---:B-1----:R-:W-:Y:S01]  /*78a0*/  VIADD R12, R6.reuse, 0x10c ;  /* 0x0000010c060c7836 */ /* 0x042fe20000000000 */
[----:B------:R1:W-:Y:S01]  /*78b0*/  STL [R1+0x1c], R5 ;  /* 0x00001c0501007387 */ /* 0x0003e20000100800 */
[C---:B--2---:R-:W-:Y:S02]  /*78c0*/  VIADD R11, R6.reuse, 0x10d ;  /* 0x0000010d060b7836 */ /* 0x044fe40000000000 */
[----:B---3--:R-:W-:Y:S02]  /*78d0*/  IMAD.MOV R2, RZ, RZ, -R9 ;  /* 0x000000ffff027224 */ /* 0x008fe400078e0a09 */
[----:B------:R-:W-:Y:S02]  /*78e0*/  VIADD R9, R6, 0x109 ;  /* 0x0000010906097836 */ /* 0x000fe40000000000 */
[----:B------:R-:W-:-:S02]  /*78f0*/  IMAD R2, R247, R2, R3 ;  /* 0x00000002f7027224 */ /* 0x000fc400078e0203 */
[----:B------:R-:W-:Y:S01]  /*7900*/  IMAD.HI.U32 R3, R245, R0, RZ ;  /* 0x00000000f5037227 */ /* 0x000fe200078e00ff */
[----:B------:R-:W-:Y:S03]  /*7910*/  STL [R1+0x245c], R9 ;  /* 0x00245c0901007387 */ /* 0x000fe60000100800 */
[----:B-1----:R-:W-:Y:S01]  /*7920*/  VIADD R5, R6, 0x10a ;  /* 0x0000010a06057836 */ /* 0x002fe20000000000 */
[----:B------:R1:W-:Y:S01]  /*7930*/  STL [R1+0x18], R2 ;  /* 0x0000180201007387 */ /* 0x0003e20000100800 */
[----:B------:R-:W-:-:S03]  /*7940*/  IMAD.MOV R3, RZ, RZ, -R3 ;  /* 0x000000ffff037224 */ /* 0x000fc600078e0a03 */
[----:B------:R2:W-:Y:S01]  /*7950*/  STL [R1+0x2458], R5 ;  /* 0x0024580501007387 */ /* 0x0005e20000100800 */
[C---:B------:R-:W-:Y:S02]  /*7960*/  IMAD R252, R247.reuse, R3, R0 ;  /* 0x00000003f7fc7224 */ /* 0x040fe400078e0200 */
[----:B------:R-:W-:Y:S01]  /*7970*/  IMAD R0, R247, R8, R4 ;  /* 0x00000008f7007224 */ /* 0x000fe200078e0204 */
[----:B-1----:R-:W-:Y:S01]  /*7980*/  IABS R2, R9 ;  /* 0x0000000900027213 */ /* 0x002fe20000000000 */
[----:B------:R-:W-:Y:S01]  /*7990*/  VIADD R9, R6, 0x10b ;  /* 0x0000010b06097836 */ /* 0x000fe20000000000 */
[----:B--2---:R-:W-:-:S03]  /*79a0*/  IABS R5, R5 ;  /* 0x0000000500057213 */ /* 0x004fc60000000000 */
[C---:B------:R-:W-:Y:S01]  /*79b0*/  IMAD.HI.U32 R10, R245.reuse, R2, RZ ;  /* 0x00000002f50a7227 */ /* 0x040fe200078e00ff */
[----:B------:R1:W-:Y:S03]  /*79c0*/  STL [R1+0x2454], R9 ;  /* 0x0024540901007387 */ /* 0x0003e60000100800 */
[----:B------:R-:W-:Y:S01]  /*79d0*/  IMAD.HI.U32 R4, R245, R5, RZ ;  /* 0x00000005f5047227 */ /* 0x000fe200078e00ff */
[----:B------:R-:W-:Y:S03]  /*79e0*/  STL [R1+0x29e0], R252 ;  /* 0x0029e0fc01007387 */ /* 0x000fe60000100800 */
[----:B------:R-:W-:Y:S01]  /*79f0*/  IMAD.MOV R8, RZ, RZ, -R4 ;  /* 0x000000ffff087224 */ /* 0x000fe200078e0a04 */
[----:B------:R2:W-:Y:S01]  /*7a00*/  STL [R1+0x10], R0 ;  /* 0x0000100001007387 */ /* 0x0005e20000100800 */
[----:B------:R-:W-:-:S02]  /*7a10*/  IABS R4, R11 ;  /* 0x0000000b00047213 */ /* 0x000fc40000000000 */
[----:B-1----:R-:W-:Y:S01]  /*7a20*/  IABS R9, R9 ;  /* 0x0000000900097213 */ /* 0x002fe20000000000 */
[----:B------:R-:W-:Y:S01]  /*7a30*/  STL [R1+0x2450], R12 ;  /* 0x0024500c01007387 */ /* 0x000fe20000100800 */
[----:B------:R-:W-:Y:S02]  /*7a40*/  IMAD R243, R247, R8, R5 ;  /* 0x00000008f7f37224 */ /* 0x000fe400078e0205 */
[----:B------:R-:W-:Y:S01]  /*7a50*/  IMAD.HI.U32 R8, R245, R4, RZ ;  /* 0x00000004f5087227 */ /* 0x000fe200078e00ff */
[----:B------:R1:W-:Y:S01]  /*7a60*/  STL [R1+0x244c], R11 ;  /* 0x00244c0b01007387 */ /* 0x0003e20000100800 */
[----:B--2---:R-:W-:Y:S02]  /*7a70*/  IADD3 R0, -R10, RZ, RZ ;  /* 0x000000ff0a007210 */ /* 0x004fe40007ffe1ff */
[----:B------:R-:W-:Y:S02]  /*7a80*/  IMAD.MOV.U32 R3, RZ, RZ, R9 ;  /* 0x000000ffff037224 */ /* 0x000fe400078e0009 */
[----:B------:R-:W-:-:S02]  /*7a90*/  VIADD R10, R6, 0x10f ;  /* 0x0000010f060a7836 */ /* 0x000fc40000000000 */
[----:B------:R-:W-:-:S04]  /*7aa0*/  IMAD.HI.U32 R9, R245, R3, RZ ;  /* 0x00000003f5097227 */ /* 0x000fc800078e00ff */
[----:B------:R-:W-:Y:S01]  /*7ab0*/  IMAD R244, R247, R0, R2 ;  /* 0x00000000f7f47224 */ /* 0x000fe200078e0202 */
[----:B------:R-:W-:Y:S01]  /*7ac0*/  IABS R0, R12 ;  /* 0x0000000c00007213 */ /* 0x000fe20000000000 */
[----:B------:R-:W-:Y:S02]  /*7ad0*/  IMAD.MOV R2, RZ, RZ, -R9 ;  /* 0x000000ffff027224 */ /* 0x000fe400078e0a09 */
[----:B-1----:R-:W-:Y:S01]  /*7ae0*/  VIADD R11, R6, 0x10e ;  /* 0x0000010e060b7836 */ /* 0x002fe20000000000 */
[----:B------:R1:W-:Y:S01]  /*7af0*/  STL [R1+0x29e4], R244 ;  /* 0x0029e4f401007387 */ /* 0x0003e20000100800 */
[----:B------:R-:W-:-:S03]  /*7b00*/  IMAD.HI.U32 R5, R245, R0, RZ ;  /* 0x00000000f5057227 */ /* 0x000fc600078e00ff */
[----:B------:R-:W-:Y:S01]  /*7b10*/  STL [R1+0x29e8], R243 ;  /* 0x0029e8f301007387 */ /* 0x000fe20000100800 */
[----:B------:R-:W-:Y:S01]  /*7b20*/  IMAD R242, R247, R2, R3 ;  /* 0x00000002f7f27224 */ /* 0x000fe200078e0203 */
[----:B------:R-:W-:Y:S01]  /*7b30*/  IADD3 R5, -R5, RZ, RZ ;  /* 0x000000ff05057210 */ /* 0x000fe20007ffe1ff */
[----:B------:R-:W-:Y:S01]  /*7b40*/  VIADD R9, R6, 0x110 ;  /* 0x0000011006097836 */ /* 0x000fe20000000000 */
[----:B------:R2:W-:Y:S01]  /*7b50*/  STL [R1+0x2448], R11 ;  /* 0x0024480b01007387 */ /* 0x0005e20000100800 */
[----:B------:R-:W-:Y:S01]  /*7b60*/  IABS R2, R11 ;  /* 0x0000000b00027213 */ /* 0x000fe20000000000 */
[----:B------:R-:W-:Y:S01]  /*7b70*/  IMAD.MOV R8, RZ, RZ, -R8 ;  /* 0x000000ffff087224 */ /* 0x000fe200078e0a08 */
[----:B------:R-:W-:Y:S01]  /*7b80*/  IABS R3, R10 ;  /* 0x0000000a00037213 */ /* 0x000fe20000000000 */
[----:B------:R-:W-:Y:S01]  /*7b90*/  STL [R1+0x29ec], R242 ;  /* 0x0029ecf201007387 */ /* 0x000fe20000100800 */
[C---:B------:R-:W-:Y:S01]  /*7ba0*/  IMAD R241, R247.reuse, R5, R0 ;  /* 0x00000005f7f17224 */ /* 0x040fe200078e0200 */
[----:B-1----:R-:W-:Y:S01]  /*7bb0*/  MOV R244, R206 ;  /* 0x000000ce00f47202 */ /* 0x002fe20000000f00 */
[----:B------:R-:W-:Y:S01]  /*7bc0*/  IMAD R0, R247, R8, R4 ;  /* 0x00000008f7007224 */ /* 0x000fe200078e0204 */
[----:B------:R1:W-:Y:S01]  /*7bd0*/  STL [R1+0x2444], R10 ;  /* 0x0024440a01007387 */ /* 0x0003e20000100800 */
[----:B------:R-:W-:-:S03]  /*7be0*/  IMAD.HI.U32 R8, R245, R3, RZ ;  /* 0x00000003f5087227 */ /* 0x000fc600078e00ff */
[----:B------:R3:W-:Y:S01]  /*7bf0*/  STL [R1+0x2440], R9 ;  /* 0x0024400901007387 */ /* 0x0007e20000100800 */
[C---:B------:R-:W-:Y:S02]  /*7c00*/  VIADD R12, R6.reuse, 0x111 ;  /* 0x00000111060c7836 */ /* 0x040fe40000000000 */
[C---:B--2---:R-:W-:Y:S01]  /*7c10*/  VIADD R11, R6.reuse, 0x112 ;  /* 0x00000112060b7836 */ /* 0x044fe20000000000 */
[----:B------:R2:W-:Y:S01]  /*7c20*/  STL [R1+0x29f0], R241 ;  /* 0x0029f0f101007387 */ /* 0x0005e20000100800 */
[----:B------:R-:W-:Y:S02]  /*7c30*/  IMAD.MOV.U32 R252, RZ, RZ, R205 ;  /* 0x000000fffffc7224 */ /* 0x000fe400078e00cd */
[----:B-1----:R-:W-:Y:S01]  /*7c40*/  IMAD.HI.U32 R10, R245, R2, RZ ;  /* 0x00000002f50a7227 */ /* 0x002fe200078e00ff */
[----:B------:R1:W-:Y:S01]  /*7c50*/  STL [R1+0x29f4], R0 ;  /* 0x0029f40001007387 */ /* 0x0003e20000100800 */
[----:B---3--:R-:W-:Y:S02]  /*7c60*/  IABS R9, R9 ;  /* 0x0000000900097213 */ /* 0x008fe40000000000 */
[----:B------:R-:W-:Y:S01]  /*7c70*/  IMAD.MOV R5, RZ, RZ, -R10 ;  /* 0x000000ffff057224 */ /* 0x000fe200078e0a0a */
[----:B------:R-:W-:Y:S01]  /*7c80*/  STL [R1+0x243c], R12 ;  /* 0x00243c0c01007387 */ /* 0x000fe20000100800 */
[----:B------:R-:W-:Y:S01]  /*7c90*/  IMAD.MOV.U32 R242, RZ, RZ, R239 ;  /* 0x000000fffff27224 */ /* 0x000fe200078e00ef */
[----:B--2---:R-:W-:Y:S01]  /*7ca0*/  MOV R241, R212 ;  /* 0x000000d400f17202 */ /* 0x004fe20000000f00 */
[----:B------:R-:W-:Y:S01]  /*7cb0*/  IMAD.MOV.U32 R4, RZ, RZ, R9 ;  /* 0x000000ffff047224 */ /* 0x000fe200078e0009 */
[----:B------:R2:W-:Y:S01]  /*7cc0*/  STL [R1+0x2438], R11 ;  /* 0x0024380b01007387 */ /* 0x0005e20000100800 */
[----:B------:R-:W-:Y:S01]  /*7cd0*/  IMAD.MOV R9, RZ, RZ, -R8 ;  /* 0x000000ffff097224 */ /* 0x000fe200078e0a08 */
[----:B-1----:R-:W-:Y:S01]  /*7ce0*/  IADD3 R0, R6, 0x113, RZ ;  /* 0x0000011306007810 */ /* 0x002fe20007ffe0ff */
[C---:B------:R-:W-:Y:S01]  /*7cf0*/  IMAD R2, R247.reuse, R5, R2 ;  /* 0x00000005f7027224 */ /* 0x040fe200078e0202 */
[----:B------:R-:W-:Y:S01]  /*7d00*/  IABS R5, R12 ;  /* 0x0000000c00057213 */ /* 0x000fe20000000000 */
[----:B------:R-:W-:Y:S01]  /*7d10*/  IMAD R3, R247, R9, R3 ;  /* 0x00000009f7037224 */ /* 0x000fe200078e0203 */
[----:B------:R-:W-:Y:S01]  /*7d20*/  IABS R8, R11 ;  /* 0x0000000b00087213 */ /* 0x000fe20000000000 */
[----:B------:R-:W-:Y:S01]  /*7d30*/  IMAD.HI.U32 R10, R245, R4, RZ ;  /* 0x00000004f50a7227 */ /* 0x000fe200078e00ff */
[----:B------:R1:W-:Y:S01]  /*7d40*/  STL [R1+0x29f8], R2 ;  /* 0x0029f80201007387 */ /* 0x0003e20000100800 */
[----:B------:R-:W-:-:S02]  /*7d50*/  IABS R9, R0 ;  /* 0x0000000000097213 */ /* 0x000fc40000000000 */
[----:B------:R-:W-:Y:S01]  /*7d60*/  IMAD.MOV R10, RZ, RZ, -R10 ;  /* 0x000000ffff0a7224 */ /* 0x000fe200078e0a0a */
[----:B------:R-:W-:Y:S01]  /*7d70*/  STL [R1+0x29cc], R3 ;  /* 0x0029cc0301007387 */ /* 0x000fe20000100800 */
[----:B--2---:R-:W-:-:S03]  /*7d80*/  IMAD.HI.U32 R11, R245, R5, RZ ;  /* 0x00000005f50b7227 */ /* 0x004fc600078e00ff */
[----:B------:R2:W-:Y:S01]  /*7d90*/  STL [R1+0x2434], R0 ;  /* 0x0024340001007387 */ /* 0x0005e20000100800 */
[----:B------:R-:W-:-:S04]  /*7da0*/  IMAD.HI.U32 R12, R245, R8, RZ ;  /* 0x00000008f50c7227 */ /* 0x000fc800078e00ff */
[C---:B-1----:R-:W-:Y:S02]  /*7db0*/  VIADD R2, R6.reuse, 0x114 ;  /* 0x0000011406027836 */ /* 0x042fe40000000000 */
[C---:B------:R-:W-:Y:S02]  /*7dc0*/  IMAD R4, R247.reuse, R10, R4 ;  /* 0x0000000af7047224 */ /* 0x040fe400078e0204 */
[----:B------:R-:W-:Y:S01]  /*7dd0*/  IMAD.MOV R11, RZ, RZ, -R11 ;  /* 0x000000ffff0b7224 */ /* 0x000fe200078e0a0b */
[----:B------:R-:W-:Y:S01]  /*7de0*/  IABS R10, R2 ;  /* 0x00000002000a7213 */ /* 0x000fe20000000000 */
[----:B--2---:R-:W-:Y:S01]  /*7df0*/  VIADD R0, R6, 0x115 ;  /* 0x0000011506007836 */ /* 0x004fe20000000000 */
[----:B------:R-:W-:Y:S01]  /*7e00*/  STL [R1+0x29d0], R4 ;  /* 0x0029d00401007387 */ /* 0x000fe20000100800 */
[----:B------:R-:W-:Y:S02]  /*7e10*/  IMAD.MOV R12, RZ, RZ, -R12 ;  /* 0x000000ffff0c7224 */ /* 0x000fe400078e0a0c */
[----:B------:R-:W-:Y:S01]  /*7e20*/  IMAD R5, R247, R11, R5 ;  /* 0x0000000bf7057224 */ /* 0x000fe200078e0205 */
[----:B------:R-:W-:Y:S01]  /*7e30*/  IABS R13, R0 ;  /* 0x00000000000d7213 */ /* 0x000fe20000000000 */
[C---:B------:R-:W-:Y:S01]  /*7e40*/  IMAD.HI.U32 R14, R245.reuse, R9, RZ ;  /* 0x00000009f50e7227 */ /* 0x040fe200078e00ff */
[----:B------:R1:W-:Y:S03]  /*7e50*/  STL [R1+0x2430], R2 ;  /* 0x0024300201007387 */ /* 0x0003e60000100800 */
[----:B------:R-:W-:Y:S01]  /*7e60*/  IMAD.MOV.U32 R11, RZ, RZ, R13 ;  /* 0x000000ffff0b7224 */ /* 0x000fe200078e000d */
[----:B------:R2:W-:Y:S01]  /*7e70*/  STL [R1+0x242c], R0 ;  /* 0x00242c0001007387 */ /* 0x0005e20000100800 */
[----:B------:R-:W-:-:S03]  /*7e80*/  IMAD.HI.U32 R13, R245, R10, RZ ;  /* 0x0000000af50d7227 */ /* 0x000fc600078e00ff */
[----:B------:R-:W-:Y:S01]  /*7e90*/  STL [R1+0x29d4], R5 ;  /* 0x0029d40501007387 */ /* 0x000fe20000100800 */
[C---:B------:R-:W-:Y:S02]  /*7ea0*/  IMAD R8, R247.reuse, R12, R8 ;  /* 0x0000000cf7087224 */ /* 0x040fe400078e0208 */
[C---:B-1----:R-:W-:Y:S02]  /*7eb0*/  VIADD R2, R6.reuse, 0x116 ;  /* 0x0000011606027836 */ /* 0x042fe40000000000 */
[----:B------:R-:W-:Y:S01]  /*7ec0*/  IMAD.MOV R12, RZ, RZ, -R14 ;  /* 0x000000ffff0c7224 */ /* 0x000fe200078e0a0e */
[----:B--2---:R-:W-:Y:S01]  /*7ed0*/  IADD3 R0, R6, 0x117, RZ ;  /* 0x0000011706007810 */ /* 0x004fe20007ffe0ff */
[----:B------:R-:W-:Y:S01]  /*7ee0*/  IMAD.MOV R14, RZ, RZ, -R13 ;  /* 0x000000ffff0e7224 */ /* 0x000fe200078e0a0d */
[----:B------:R-:W-:Y:S01]  /*7ef0*/  STL [R1+0x29d8], R8 ;  /* 0x0029d80801007387 */ /* 0x000fe20000100800 */
[C---:B------:R-:W-:Y:S01]  /*7f00*/  IMAD R9, R247.reuse, R12, R9 ;  /* 0x0000000cf7097224 */ /* 0x040fe200078e0209 */
[----:B------:R-:W-:Y:S01]  /*7f10*/  IABS R13, R0 ;  /* 0x00000000000d7213 */ /* 0x000fe20000000000 */
[----:B------:R-:W-:Y:S01]  /*7f20*/  IMAD R10, R247, R14, R10 ;  /* 0x0000000ef70a7224 */ /* 0x000fe200078e020a */
[----:B------:R1:W-:Y:S01]  /*7f30*/  STL [R1+0x2428], R2 ;  /* 0x0024280201007387 */ /* 0x0003e20000100800 */
[----:B------:R-:W-:Y:S01]  /*7f40*/  IABS R12, R2 ;  /* 0x00000002000c7213 */ /* 0x000fe20000000000 */
[----:B------:R-:W-:-:S02]  /*7f50*/  IMAD.HI.U32 R15, R245, R11, RZ ;  /* 0x0000000bf50f7227 */ /* 0x000fc400078e00ff */
[----:B------:R2:W-:Y:S02]  /*7f60*/  STL [R1+0x2424], R0 ;  /* 0x0024240001007387 */ /* 0x0005e40000100800 */
[----:B------:R-:W-:Y:S02]  /*7f70*/  IMAD.MOV R15, RZ, RZ, -R15 ;  /* 0x000000ffff0f7224 */ /* 0x000fe400078e0a0f */
[----:B------:R-:W-:Y:S01]  /*7f80*/  STL [R1+0x29c8], R9 ;  /* 0x0029c80901007387 */ /* 0x000fe20000100800 */
[----:B------:R-:W-:-:S03]  /*7f90*/  IMAD.HI.U32 R16, R245, R12, RZ ;  /* 0x0000000cf5107227 */ /* 0x000fc600078e00ff */
[----:B------:R-:W-:Y:S01]  /*7fa0*/  STL [R1+0x29dc], R10 ;  /* 0x0029dc0a01007387 */ /* 0x000fe20000100800 */
[C---:B-1----:R-:W-:Y:S02]  /*7fb0*/  VIADD R2, R6.reuse, 0x119 ;  /* 0x0000011906027836 */ /* 0x042fe40000000000 */
[----:B--2---:R-:W-:Y:S02]  /*7fc0*/  VIADD R0, R6, 0x118 ;  /* 0x0000011806007836 */ /* 0x004fe40000000000 */
[----:B------:R-:W-:-:S03]  /*7fd0*/  IMAD.HI.U32 R17, R245, R13, RZ ;  /* 0x0000000df5117227 */ /* 0x000fc600078e00ff */
[----:B------:R1:W-:Y:S01]  /*7fe0*/  STL [R1+0x2420], R0 ;  /* 0x0024200001007387 */ /* 0x0003e20000100800 */
[----:B------:R-:W-:Y:S01]  /*7ff0*/  IABS R14, R0 ;  /* 0x00000000000e7213 */ /* 0x000fe20000000000 */
[C---:B------:R-:W-:Y:S01]  /*8000*/  IMAD R11, R247.reuse, R15, R11 ;  /* 0x0000000ff70b7224 */ /* 0x040fe200078e020b */
[----:B------:R-:W-:Y:S01]  /*8010*/  IABS R15, R2 ;  /* 0x00000002000f7213 */ /* 0x000fe20000000000 */
[----:B------:R-:W-:Y:S02]  /*8020*/  IMAD.MOV R16, RZ, RZ, -R16 ;  /* 0x000000ffff107224 */ /* 0x000fe400078e0a10 */
[----:B------:R-:W-:Y:S01]  /*8030*/  IMAD.MOV R17, RZ, RZ, -R17 ;  /* 0x000000ffff117224 */ /* 0x000fe200078e0a11 */
[----:B------:R-:W-:Y:S01]  /*8040*/  STL [R1+0x29fc], R11 ;  /* 0x0029fc0b01007387 */ /* 0x000fe20000100800 */
[----:B------:R-:W-:Y:S02]  /*8050*/  IMAD R12, R247, R16, R12 ;  /* 0x00000010f70c7224 */ /* 0x000fe400078e020c */
[----:B-1----:R-:W-:Y:S01]  /*8060*/  VIADD R0, R6, 0x11a ;  /* 0x0000011a06007836 */ /* 0x002fe20000000000 */
[----:B------:R1:W-:Y:S01]  /*8070*/  STL [R1+0x241c], R2 ;  /* 0x00241c0201007387 */ /* 0x0003e20000100800 */
[----:B------:R-:W-:-:S03]  /*8080*/  IMAD.HI.U32 R19, R245, R14, RZ ;  /* 0x0000000ef5137227 */ /* 0x000fc600078e00ff */
[----:B------:R-:W-:Y:S01]  /*8090*/  IABS R18, R0 ;  /* 0x0000000000127213 */ /* 0x000fe20000000000 */
[----:B------:R-:W-:Y:S01]  /*80a0*/  IMAD R13, R247, R17, R13 ;  /* 0x00000011f70d7224 */ /* 0x000fe200078e020d */
[----:B------:R2:W-:Y:S01]  /*80b0*/  STL [R1+0x2418], R0 ;  /* 0x0024180001007387 */ /* 0x0005e20000100800 */
[----:B------:R-:W-:Y:S01]  /*80c0*/  IMAD.MOV R17, RZ, RZ, -R19 ;  /* 0x000000ffff117224 */ /* 0x000fe200078e0a13 */
[----:B------:R-:W-:Y:S01]  /*80d0*/  MOV R16, R18 ;  /* 0x0000001200107202 */ /* 0x000fe20000000f00 */
[----:B------:R-:W-:Y:S01]  /*80e0*/  IMAD.HI.U32 R18, R245, R15, RZ ;  /* 0x0000000ff5127227 */ /* 0x000fe200078e00ff */
[----:B------:R-:W-:Y:S03]  /*80f0*/  STL [R1+0x2a00], R12 ;  /* 0x002a000c01007387 */ /* 0x000fe60000100800 */
[----:B-1----:R-:W-:Y:S01]  /*8100*/  VIADD R2, R6, 0x11b ;  /* 0x0000011b06027836 */ /* 0x002fe20000000000 */
[----:B------:R-:W-:Y:S01]  /*8110*/  STL [R1+0x2a04], R13 ;  /* 0x002a040d01007387 */ /* 0x000fe20000100800 */
[----:B------:R-:W-:-:S02]  /*8120*/  IMAD.MOV R19, RZ, RZ, -R18 ;  /* 0x000000ffff137224 */ /* 0x000fc400078e0a12 */
[----:B--2---:R-:W-:Y:S01]  /*8130*/  VIADD R0, R6, 0x11c ;  /* 0x0000011c06007836 */ /* 0x004fe20000000000 */
[----:B------:R1:W-:Y:S01]  /*8140*/  STL [R1+0x2414], R2 ;  /* 0x0024140201007387 */ /* 0x0003e20000100800 */
[C---:B------:R-:W-:Y:S01]  /*8150*/  IMAD R14, R247.reuse, R17, R14 ;  /* 0x00000011f70e7224 */ /* 0x040fe200078e020e */
[----:B------:R-:W-:Y:S01]  /*8160*/  IABS R17, R2 ;  /* 0x0000000200117213 */ /* 0x000fe20000000000 */
[----:B------:R-:W-:Y:S01]  /*8170*/  IMAD R15, R247, R19, R15 ;  /* 0x00000013f70f7224 */ /* 0x000fe200078e020f */
[----:B------:R2:W-:Y:S01]  /*8180*/  STL [R1+0x2410], R0 ;  /* 0x0024100001007387 */ /* 0x0005e20000100800 */
[----:B------:R-:W-:Y:S01]  /*8190*/  IABS R18, R0 ;  /* 0x0000000000127213 */ /* 0x000fe20000000000 */
[----:B------:R-:W-:Y:S02]  /*81a0*/  IMAD.HI.U32 R20, R245, R16, RZ ;  /* 0x00000010f5147227 */ /* 0x000fe400078e00ff */
[----:B------:R-:W-:Y:S02]  /*81b0*/  STL [R1+0x2a08], R14 ;  /* 0x002a080e01007387 */ /* 0x000fe40000100800 */
[----:B------:R-:W-:-:S02]  /*81c0*/  IMAD.MOV R20, RZ, RZ, -R20 ;  /* 0x000000ffff147224 */ /* 0x000fc400078e0a14 */
[----:B------:R-:W-:Y:S01]  /*81d0*/  STL [R1+0x2a0c], R15 ;  /* 0x002a0c0f01007387 */ /* 0x000fe20000100800 */
[C---:B-1----:R-:W-:Y:S02]  /*81e0*/  VIADD R2, R6.reuse, 0x11e ;  /* 0x0000011e06027836 */ /* 0x042fe40000000000 */
[----:B--2---:R-:W-:Y:S02]  /*81f0*/  VIADD R0, R6, 0x11d ;  /* 0x0000011d06007836 */ /* 0x004fe40000000000 */
[----:B------:R-:W-:-:S03]  /*8200*/  IMAD.HI.U32 R21, R245, R17, RZ ;  /* 0x00000011f5157227 */ /* 0x000fc600078e00ff */
[----:B------:R1:W-:Y:S01]  /*8210*/  STL [R1+0x240c], R0 ;  /* 0x00240c0001007387 */ /* 0x0003e20000100800 */
[----:B------:R-:W-:Y:S01]  /*8220*/  IABS R19, R0 ;  /* 0x0000000000137213 */ /* 0x000fe20000000000 */
[----:B------:R-:W-:-:S04]  /*8230*/  IMAD.HI.U32 R22, R245, R18, RZ ;  /* 0x00000012f5167227 */ /* 0x000fc800078e00ff */
[C---:B------:R-:W-:Y:S01]  /*8240*/  IMAD R16, R247.reuse, R20, R16 ;  /* 0x00000014f7107224 */ /* 0x040fe200078e0210 */
[----:B------:R-:W-:Y:S01]  /*8250*/  IABS R20, R2 ;  /* 0x0000000200147213 */ /* 0x000fe20000000000 */
[----:B------:R-:W-:Y:S01]  /*8260*/  IMAD.MOV R21, RZ, RZ, -R21 ;  /* 0x000000ffff157224 */ /* 0x000fe200078e0a15 */
[----:B-1----:R-:W-:Y:S01]  /*8270*/  IADD3 R0, R6, 0x11f, RZ ;  /* 0x0000011f06007810 */ /* 0x002fe20007ffe0ff */
[----:B------:R-:W-:Y:S01]  /*8280*/  IMAD.MOV R22, RZ, RZ, -R22 ;  /* 0x000000ffff167224 */ /* 0x000fe200078e0a16 */
[----:B------:R-:W-:Y:S01]  /*8290*/  STL [R1+0x2a14], R16 ;  /* 0x002a141001007387 */ /* 0x000fe20000100800 */
        /* <DEDUP_REMOVED lines=11> */
[----:B------:R-:W-:Y:S01]  /*8350*/  STL [R1+0x2a20], R18 ;  /* 0x002a201201007387 */ /* 0x000fe20000100800 */
[----:B--2---:R-:W-:Y:S02]  /*8360*/  VIADD R0, R6, 0x121 ;  /* 0x0000012106007836 */ /* 0x004fe40000000000 */
[----:B------:R-:W-:Y:S01]  /*8370*/  IMAD.MOV R24, RZ, RZ, -R23 ;  /* 0x000000ffff187224 */ /* 0x000fe200078e0a17 */
[----:B------:R1:W-:Y:S01]  /*8380*/  STL [R1+0x2400], R2 ;  /* 0x0024000201007387 */ /* 0x0003e20000100800 */
[C---:B------:R-:W-:Y:S01]  /*8390*/  IMAD R19, R247.reuse, R22, R19 ;  /* 0x00000016f7137224 */ /* 0x040fe200078e0213 */
[----:B------:R-:W-:Y:S01]  /*83a0*/  IABS R23, R0 ;  /* 0x0000000000177213 */ /* 0x000fe20000000000 */
[----:B------:R-:W-:Y:S01]  /*83b0*/  IMAD R20, R247, R24, R20 ;  /* 0x00000018f7147224 */ /* 0x000fe200078e0214 */
[----:B------:R2:W-:Y:S01]  /*83c0*/  STL [R1+0x23fc], R0 ;  /* 0x0023fc0001007387 */ /* 0x0005e20000100800 */
[----:B------:R-:W-:Y:S01]  /*83d0*/  IMAD.HI.U32 R25, R245, R21, RZ ;  /* 0x00000015f5197227 */ /* 0x000fe200078e00ff */
[----:B------:R-:W-:-:S02]  /*83e0*/  IABS R22, R2 ;  /* 0x0000000200167213 */ /* 0x000fc40000000000 */
[----:B------:R-:W-:Y:S01]  /*83f0*/  STL [R1+0x2a24], R19 ;  /* 0x002a241301007387 */ /* 0x000fe20000100800 */
[----:B------:R-:W-:Y:S01]  /*8400*/  IMAD.HI.U32 R27, R245, R23, RZ ;  /* 0x00000017f51b7227 */ /* 0x000fe200078e00ff */
[----:B------:R-:W-:Y:S02]  /*8410*/  IADD3 R25, -R25, RZ, RZ ;  /* 0x000000ff19197210 */ /* 0x000fe40007ffe1ff */
[----:B------:R-:W-:Y:S01]  /*8420*/  STL [R1+0x2a28], R20 ;  /* 0x002a281401007387 */ /* 0x000fe20000100800 */
[C---:B-1----:R-:W-:Y:S02]  /*8430*/  VIADD R2, R6.reuse, 0x123 ;  /* 0x0000012306027836 */ /* 0x042fe40000000000 */
[----:B--2---:R-:W-:Y:S01]  /*8440*/  VIADD R0, R6, 0x122 ;  /* 0x0000012206007836 */ /* 0x004fe20000000000 */
[----:B------:R-:W1:Y:S01]  /*8450*/  S2R R18, SR_TID.X ;  /* 0x0000000000127919 */ /* 0x000e620000002100 */
[----:B------:R-:W-:-:S03]  /*8460*/  IMAD.HI.U32 R26, R245, R22, RZ ;  /* 0x00000016f51a7227 */ /* 0x000fc600078e00ff */
[----:B------:R2:W-:Y:S01]  /*8470*/  STL [R1+0x23f8], R0 ;  /* 0x0023f80001007387 */ /* 0x0005e20000100800 */
[----:B------:R-:W-:Y:S01]  /*8480*/  IABS R24, R0 ;  /* 0x0000000000187213 */ /* 0x000fe20000000000 */
[C---:B------:R-:W-:Y:S01]  /*8490*/  IMAD R21, R247.reuse, R25, R21 ;  /* 0x00000019f7157224 */ /* 0x040fe200078e0215 */
[----:B------:R-:W-:Y:S01]  /*84a0*/  IABS R25, R2 ;  /* 0x0000000200197213 */ /* 0x000fe20000000000 */
[----:B------:R-:W-:Y:S02]  /*84b0*/  IMAD.MOV R26, RZ, RZ, -R26 ;  /* 0x000000ffff1a7224 */ /* 0x000fe400078e0a1a */
[----:B------:R-:W-:Y:S01]  /*84c0*/  IMAD.MOV R27, RZ, RZ, -R27 ;  /* 0x000000ffff1b7224 */ /* 0x000fe200078e0a1b */
[----:B------:R3:W-:Y:S01]  /*84d0*/  STL [R1+0x2a2c], R21 ;  /* 0x002a2c1501007387 */ /* 0x0007e20000100800 */
[----:B------:R-:W-:Y:S02]  /*84e0*/  IMAD R22, R247, R26, R22 ;  /* 0x0000001af7167224 */ /* 0x000fe400078e0216 */
[----:B--2---:R-:W-:Y:S01]  /*84f0*/  VIADD R0, R6, 0x124 ;  /* 0x0000012406007836 */ /* 0x004fe20000000000 */
[----:B------:R2:W-:Y:S01]  /*8500*/  STL [R1+0x23f4], R2 ;  /* 0x0023f40201007387 */ /* 0x0005e20000100800 */
[----:B------:R-:W-:-:S03]  /*8510*/  IMAD.HI.U32 R29, R245, R24, RZ ;  /* 0x00000018f51d7227 */ /* 0x000fc600078e00ff */
[----:B------:R-:W-:Y:S01]  /*8520*/  IABS R28, R0 ;  /* 0x00000000001c7213 */ /* 0x000fe20000000000 */
[----:B------:R-:W-:Y:S01]  /*8530*/  IMAD R23, R247, R27, R23 ;  /* 0x0000001bf7177224 */ /* 0x000fe200078e0217 */
[----:B------:R4:W-:Y:S01]  /*8540*/  STL [R1+0x23f0], R0 ;  /* 0x0023f00001007387 */ /* 0x0009e20000100800 */
[----:B------:R-:W-:Y:S01]  /*8550*/  IMAD.MOV R27, RZ, RZ, -R29 ;  /* 0x000000ffff1b7224 */ /* 0x000fe200078e0a1d */
[C---:B---3--:R-:W-:Y:S01]  /*8560*/  IADD3 R21, R6.reuse, 0x1ed, RZ ;  /* 0x000001ed06157810 */ /* 0x048fe20007ffe0ff */
[----:B------:R-:W-:Y:S01]  /*8570*/  IMAD.MOV.U32 R26, RZ, RZ, R28 ;  /* 0x000000ffff1a7224 */ /* 0x000fe200078e001c */
[C---:B--2---:R-:W-:Y:S01]  /*8580*/  IADD3 R2, R6.reuse, 0x125, RZ ;  /* 0x0000012506027810 */ /* 0x044fe20007ffe0ff */
[----:B------:R-:W-:Y:S01]  /*8590*/  IMAD.HI.U32 R28, R245, R25, RZ ;  /* 0x00000019f51c7227 */ /* 0x000fe200078e00ff */
[----:B------:R-:W-:Y:S03]  /*85a0*/  STL [R1+0x2a30], R22 ;  /* 0x002a301601007387 */ /* 0x000fe60000100800 */
[----:B------:R-:W-:Y:S01]  /*85b0*/  IMAD.MOV R29, RZ, RZ, -R28 ;  /* 0x000000ffff1d7224 */ /* 0x000fe200078e0a1c */
[----:B------:R-:W-:Y:S01]  /*85c0*/  STL [R1+0x2a34], R23 ;  /* 0x002a341701007387 */ /* 0x000fe20000100800 */
[----:B----4-:R-:W-:-:S02]  /*85d0*/  VIADD R0, R6, 0x126 ;  /* 0x0000012606007836 */ /* 0x010fc40000000000 */
[C---:B------:R-:W-:Y:S01]  /*85e0*/  IMAD R24, R247.reuse, R27, R24 ;  /* 0x0000001bf7187224 */ /* 0x040fe200078e0218 */
[----:B------:R2:W-:Y:S01]  /*85f0*/  STL [R1+0x23ec], R2 ;  /* 0x0023ec0201007387 */ /* 0x0005e20000100800 */
[----:B------:R-:W-:Y:S01]  /*8600*/  IMAD R25, R247, R29, R25 ;  /* 0x0000001df7197224 */ /* 0x000fe200078e0219 */
[----:B------:R-:W-:Y:S01]  /*8610*/  IABS R28, R0 ;  /* 0x00000000001c7213 */ /* 0x000fe20000000000 */
[C---:B------:R-:W-:Y:S01]  /*8620*/  IMAD.HI.U32 R30, R245.reuse, R26, RZ ;  /* 0x0000001af51e7227 */ /* 0x040fe200078e00ff */
[----:B------:R3:W-:Y:S01]  /*8630*/  STL [R1+0x23e8], R0 ;  /* 0x0023e80001007387 */ /* 0x0007e20000100800 */
[----:B------:R-:W-:Y:S02]  /*8640*/  IABS R27, R2 ;  /* 0x00000002001b7213 */ /* 0x000fe40000000000 */
[----:B------:R-:W-:Y:S01]  /*8650*/  IMAD.MOV R30, RZ, RZ, -R30 ;  /* 0x000000ffff1e7224 */ /* 0x000fe200078e0a1e */
[----:B------:R-:W-:Y:S01]  /*8660*/  STL [R1+0x2a38], R24 ;  /* 0x002a381801007387 */ /* 0x000fe20000100800 */
[----:B------:R-:W-:-:S03]  /*8670*/  IMAD.HI.U32 R32, R245, R28, RZ ;  /* 0x0000001cf5207227 */ /* 0x000fc600078e00ff */
[----:B------:R-:W-:Y:S01]  /*8680*/  STL [R1+0x2a3c], R25 ;  /* 0x002a3c1901007387 */ /* 0x000fe20000100800 */
[----:B--2---:R-:W-:Y:S01]  /*8690*/  VIADD R2, R6, 0x128 ;  /* 0x0000012806027836 */ /* 0x004fe20000000000 */
[----:B------:R-:W-:Y:S01]  /*86a0*/  IADD3 R32, -R32, RZ, RZ ;  /* 0x000000ff20207210 */ /* 0x000fe20007ffe1ff */
[----:B---3--:R-:W-:Y:S02]  /*86b0*/  VIADD R0, R6, 0x127 ;  /* 0x0000012706007836 */ /* 0x008fe40000000000 */
[----:B------:R-:W-:-:S03]  /*86c0*/  IMAD.HI.U32 R31, R245, R27, RZ ;  /* 0x0000001bf51f7227 */ /* 0x000fc600078e00ff */
[----:B------:R2:W-:Y:S01]  /*86d0*/  STL [R1+0x23e4], R0 ;  /* 0x0023e40001007387 */ /* 0x0005e20000100800 */
[----:B------:R-:W-:Y:S01]  /*86e0*/  IABS R29, R0 ;  /* 0x00000000001d7213 */ /* 0x000fe20000000000 */
[----:B------:R-:W-:Y:S01]  /*86f0*/  IMAD R26, R247, R30, R26 ;  /* 0x0000001ef71a7224 */ /* 0x000fe200078e021a */
[----:B------:R-:W-:Y:S01]  /*8700*/  IABS R30, R2 ;  /* 0x00000002001e7213 */ /* 0x000fe20000000000 */
[----:B------:R-:W-:Y:S02]  /*8710*/  IMAD.MOV R31, RZ, RZ, -R31 ;  /* 0x000000ffff1f7224 */ /* 0x000fe400078e0a1f */
[----:B------:R-:W-:Y:S01]  /*8720*/  IMAD.HI.U32 R34, R245, R29, RZ ;  /* 0x0000001df5227227 */ /* 0x000fe200078e00ff */
[----:B------:R-:W-:Y:S03]  /*8730*/  STL [R1+0x2a40], R26 ;  /* 0x002a401a01007387 */ /* 0x000fe60000100800 */
[----:B--2---:R-:W-:Y:S01]  /*8740*/  VIADD R0, R6, 0x129 ;  /* 0x0000012906007836 */ /* 0x004fe20000000000 */
[----:B------:R2:W-:Y:S01]  /*8750*/  STL [R1+0x23e0], R2 ;  /* 0x0023e00201007387 */ /* 0x0005e20000100800 */
[----:B------:R-:W-:-:S02]  /*8760*/  IMAD R27, R247, R31, R27 ;  /* 0x0000001ff71b7224 */ /* 0x000fc400078e021b */
[----:B------:R-:W-:Y:S01]  /*8770*/  IMAD R28, R247, R32, R28 ;  /* 0x00000020f71c7224 */ /* 0x000fe200078e021c */
[----:B------:R-:W-:Y:S01]  /*8780*/  IABS R33, R0 ;  /* 0x0000000000217213 */ /* 0x000fe20000000000 */
[----:B------:R3:W-:Y:S01]  /*8790*/  STL [R1+0x23dc], R0 ;  /* 0x0023dc0001007387 */ /* 0x0007e20000100800 */
[----:B------:R-:W-:Y:S02]  /*87a0*/  IMAD.MOV R32, RZ, RZ, -R34 ;  /* 0x000000ffff207224 */ /* 0x000fe400078e0a22 */
[----:B------:R-:W-:Y:S01]  /*87b0*/  IMAD.MOV.U32 R239, RZ, RZ, R209 ;  /* 0x000000ffffef7224 */ /* 0x000fe200078e00d1 */
[----:B------:R-:W-:Y:S01]  /*87c0*/  STL [R1+0x2a44], R27 ;  /* 0x002a441b01007387 */ /* 0x000fe20000100800 */
[----:B------:R-:W-:Y:S02]  /*87d0*/  IMAD.MOV.U32 R31, RZ, RZ, R33 ;  /* 0x000000ffff1f7224 */ /* 0x000fe400078e0021 */
[----:B------:R-:W-:Y:S01]  /*87e0*/  IMAD.HI.U32 R33, R245, R30, RZ ;  /* 0x0000001ef5217227 */ /* 0x000fe200078e00ff */
[----:B------:R-:W-:Y:S03]  /*87f0*/  STL [R1+0x2a48], R28 ;  /* 0x002a481c01007387 */ /* 0x000fe60000100800 */
[----:B--2---:R-:W-:-:S02]  /*8800*/  VIADD R2, R6, 0x12a ;  /* 0x0000012a06027836 */ /* 0x004fc40000000000 */
[C---:B---3--:R-:W-:Y:S02]  /*8810*/  VIADD R0, R6.reuse, 0x12b ;  /* 0x0000012b06007836 */ /* 0x048fe40000000000 */
[----:B------:R-:W-:Y:S01]  /*8820*/  IMAD.MOV R34, RZ, RZ, -R33 ;  /* 0x000000ffff227224 */ /* 0x000fe200078e0a21 */
[----:B------:R2:W-:Y:S01]  /*8830*/  STL [R1+0x23d8], R2 ;  /* 0x0023d80201007387 */ /* 0x0005e20000100800 */
[C---:B------:R-:W-:Y:S01]  /*8840*/  IMAD R29, R247.reuse, R32, R29 ;  /* 0x00000020f71d7224 */ /* 0x040fe200078e021d */
[----:B------:R-:W-:Y:S01]  /*8850*/  IABS R33, R0 ;  /* 0x0000000000217213 */ /* 0x000fe20000000000 */
[----:B------:R-:W-:Y:S01]  /*8860*/  IMAD R30, R247, R34, R30 ;  /* 0x00000022f71e7224 */ /* 0x000fe200078e021e */
[----:B------:R3:W-:Y:S01]  /*8870*/  STL [R1+0x23d4], R0 ;  /* 0x0023d40001007387 */ /* 0x0007e20000100800 */
[----:B------:R-:W-:Y:S01]  /*8880*/  IABS R32, R2 ;  /* 0x0000000200207213 */ /* 0x000fe20000000000 */
[C---:B------:R-:W-:Y:S02]  /*8890*/  IMAD.HI.U32 R35, R245.reuse, R31, RZ ;  /* 0x0000001ff5237227 */ /* 0x040fe400078e00ff */
[----:B------:R-:W-:Y:S02]  /*88a0*/  STL [R1+0x2a4c], R29 ;  /* 0x002a4c1d01007387 */ /* 0x000fe40000100800 */
[----:B------:R-:W-:Y:S01]  /*88b0*/  IMAD.MOV R35, RZ, RZ, -R35 ;  /* 0x000000ffff237224 */ /* 0x000fe200078e0a23 */
[----:B--2---:R-:W-:Y:S01]  /*88c0*/  IADD3 R2, R6, 0x12d, RZ ;  /* 0x0000012d06027810 */ /* 0x004fe20007ffe0ff */
[----:B------:R-:W-:Y:S01]  /*88d0*/  STL [R1+0x2a50], R30 ;  /* 0x002a501e01007387 */ /* 0x000fe20000100800 */
[----:B------:R-:W-:-:S04]  /*88e0*/  IMAD.HI.U32 R36, R245, R32, RZ ;  /* 0x00000020f5247227 */ /* 0x000fc800078e00ff */
[----:B---3--:R-:W-:Y:S02]  /*88f0*/  VIADD R0, R6, 0x12c ;  /* 0x0000012c06007836 */ /* 0x008fe40000000000 */
[----:B------:R-:W-:Y:S01]  /*8900*/  IMAD R31, R247, R35, R31 ;  /* 0x00000023f71f7224 */ /* 0x000fe200078e021f */
[----:B------:R-:W-:Y:S01]  /*8910*/  IABS R35, R2 ;  /* 0x0000000200237213 */ /* 0x000fe20000000000 */
[----:B------:R-:W-:Y:S01]  /*8920*/  IMAD.MOV R36, RZ, RZ, -R36 ;  /* 0x000000ffff247224 */ /* 0x000fe200078e0a24 */
[----:B------:R2:W-:Y:S01]  /*8930*/  STL [R1+0x23d0], R0 ;  /* 0x0023d00001007387 */ /* 0x0005e20000100800 */
[----:B------:R-:W-:Y:S01]  /*8940*/  IABS R34, R0 ;  /* 0x0000000000227213 */ /* 0x000fe20000000000 */
[----:B------:R-:W-:Y:S02]  /*8950*/  IMAD.HI.U32 R37, R245, R33, RZ ;  /* 0x00000021f5257227 */ /* 0x000fe400078e00ff */
[----:B------:R-:W-:Y:S02]  /*8960*/  STL [R1+0x2a54], R31 ;  /* 0x002a541f01007387 */ /* 0x000fe40000100800 */
[----:B------:R-:W-:-:S02]  /*8970*/  IMAD R32, R247, R36, R32 ;  /* 0x00000024f7207224 */ /* 0x000fc400078e0220 */
[----:B------:R-:W-:Y:S01]  /*8980*/  IMAD.MOV R37, RZ, RZ, -R37 ;  /* 0x000000ffff257224 */ /* 0x000fe200078e0a25 */
[----:B------:R3:W-:Y:S01]  /*8990*/  STL [R1+0x23cc], R2 ;  /* 0x0023cc0201007387 */ /* 0x0007e20000100800 */
[----:B--2---:R-:W-:Y:S02]  /*89a0*/  VIADD R0, R6, 0x12e ;  /* 0x0000012e06007836 */ /* 0x004fe40000000000 */
[----:B------:R-:W-:-:S03]  /*89b0*/  IMAD.HI.U32 R39, R245, R34, RZ ;  /* 0x00000022f5277227 */ /* 0x000fc600078e00ff */
[----:B------:R-:W-:Y:S01]  /*89c0*/  IABS R38, R0 ;  /* 0x0000000000267213 */ /* 0x000fe20000000000 */
[----:B------:R-:W-:Y:S01]  /*89d0*/  IMAD R33, R247, R37, R33 ;  /* 0x00000025f7217224 */ /* 0x000fe200078e0221 */
[----:B------:R2:W-:Y:S01]  /*89e0*/  STL [R1+0x23c8], R0 ;  /* 0x0023c80001007387 */ /* 0x0005e20000100800 */
[----:B------:R-:W-:Y:S02]  /*89f0*/  IMAD.MOV R37, RZ, RZ, -R39 ;  /* 0x000000ffff257224 */ /* 0x000fe400078e0a27 */
[----:B------:R-:W-:Y:S01]  /*8a00*/  IMAD.MOV.U32 R36, RZ, RZ, R38 ;  /* 0x000000ffff247224 */ /* 0x000fe200078e0026 */
[----:B------:R-:W-:Y:S01]  /*8a10*/  STL [R1+0x2a58], R32 ;  /* 0x002a582001007387 */ /* 0x000fe20000100800 */
[----:B------:R-:W-:-:S03]  /*8a20*/  IMAD.HI.U32 R38, R245, R35, RZ ;  /* 0x00000023f5267227 */ /* 0x000fc600078e00ff */
[----:B------:R-:W-:Y:S01]  /*8a30*/  STL [R1+0x2a5c], R33 ;  /* 0x002a5c2101007387 */ /* 0x000fe20000100800 */
[----:B---3--:R-:W-:Y:S01]  /*8a40*/  VIADD R2, R6, 0x12f ;  /* 0x0000012f06027836 */ /* 0x008fe20000000000 */
[----:B------:R-:W-:Y:S01]  /*8a50*/  IADD3 R39, -R38, RZ, RZ ;  /* 0x000000ff26277210 */ /* 0x000fe20007ffe1ff */
[----:B--2---:R-:W-:Y:S02]  /*8a60*/  VIADD R0, R6, 0x130 ;  /* 0x0000013006007836 */ /* 0x004fe40000000000 */
[C---:B------:R-:W-:Y:S01]  /*8a70*/  IMAD R34, R247.reuse, R37, R34 ;  /* 0x00000025f7227224 */ /* 0x040fe200078e0222 */
[----:B------:R2:W-:Y:S01]  /*8a80*/  STL [R1+0x23c4], R2 ;  /* 0x0023c40201007387 */ /* 0x0005e20000100800 */
[----:B------:R-:W-:Y:S01]  /*8a90*/  IMAD R35, R247, R39, R35 ;  /* 0x00000027f7237224 */ /* 0x000fe200078e0223 */
[----:B------:R-:W-:Y:S01]  /*8aa0*/  IABS R38, R0 ;  /* 0x0000000000267213 */ /* 0x000fe20000000000 */
[----:B------:R-:W-:Y:S01]  /*8ab0*/  IMAD.HI.U32 R40, R245, R36, RZ ;  /* 0x00000024f5287227 */ /* 0x000fe200078e00ff */
[----:B------:R3:W-:Y:S01]  /*8ac0*/  STL [R1+0x23c0], R0 ;  /* 0x0023c00001007387 */ /* 0x0007e20000100800 */
[----:B------:R-:W-:-:S02]  /*8ad0*/  IABS R37, R2 ;  /* 0x0000000200257213 */ /* 0x000fc40000000000 */
[----:B------:R-:W-:Y:S01]  /*8ae0*/  IMAD.MOV R40, RZ, RZ, -R40 ;  /* 0x000000ffff287224 */ /* 0x000fe200078e0a28 */
[----:B------:R-:W-:Y:S01]  /*8af0*/  STL [R1+0x2a60], R34 ;  /* 0x002a602201007387 */ /* 0x000fe20000100800 */
[----:B------:R-:W-:-:S03]  /*8b00*/  IMAD.HI.U32 R42, R245, R38, RZ ;  /* 0x00000026f52a7227 */ /* 0x000fc600078e00ff */
[----:B------:R-:W-:Y:S01]  /*8b10*/  STL [R1+0x2a64], R35 ;  /* 0x002a642301007387 */ /* 0x000fe20000100800 */
[C---:B--2---:R-:W-:Y:S02]  /*8b20*/  VIADD R2, R6.reuse, 0x132 ;  /* 0x0000013206027836 */ /* 0x044fe40000000000 */
[----:B---3--:R-:W-:Y:S02]  /*8b30*/  VIADD R0, R6, 0x131 ;  /* 0x0000013106007836 */ /* 0x008fe40000000000 */
[----:B------:R-:W-:-:S03]  /*8b40*/  IMAD.HI.U32 R41, R245, R37, RZ ;  /* 0x00000025f5297227 */ /* 0x000fc600078e00ff */
[----:B------:R2:W-:Y:S01]  /*8b50*/  STL [R1+0x23bc], R0 ;  /* 0x0023bc0001007387 */ /* 0x0005e20000100800 */
[----:B------:R-:W-:Y:S01]  /*8b60*/  IABS R39, R0 ;  /* 0x0000000000277213 */ /* 0x000fe20000000000 */
[----:B------:R-:W-:Y:S01]  /*8b70*/  IMAD R36, R247, R40, R36 ;  /* 0x00000028f7247224 */ /* 0x000fe200078e0224 */
[----:B------:R-:W-:Y:S01]  /*8b80*/  IABS R40, R2 ;  /* 0x0000000200287213 */ /* 0x000fe20000000000 */
[----:B------:R-:W-:Y:S02]  /*8b90*/  IMAD.MOV R41, RZ, RZ, -R41 ;  /* 0x000000ffff297224 */ /* 0x000fe400078e0a29 */
[----:B------:R-:W-:Y:S01]  /*8ba0*/  IMAD.MOV R42, RZ, RZ, -R42 ;  /* 0x000000ffff2a7224 */ /* 0x000fe200078e0a2a */
[----:B------:R-:W-:Y:S01]  /*8bb0*/  STL [R1+0x2a68], R36 ;  /* 0x002a682401007387 */ /* 0x000fe20000100800 */
[----:B------:R-:W-:-:S03]  /*8bc0*/  IMAD.HI.U32 R44, R245, R39, RZ ;  /* 0x00000027f52c7227 */ /* 0x000fc600078e00ff */
[----:B------:R3:W-:Y:S01]  /*8bd0*/  STL [R1+0x23b8], R2 ;  /* 0x0023b80201007387 */ /* 0x0007e20000100800 */
[----:B--2---:R-:W-:Y:S02]  /*8be0*/  VIADD R0, R6, 0x133 ;  /* 0x0000013306007836 */ /* 0x004fe40000000000 */
[C---:B------:R-:W-:Y:S02]  /*8bf0*/  IMAD R37, R247.reuse, R41, R37 ;  /* 0x00000029f7257224 */ /* 0x040fe400078e0225 */
[----:B------:R-:W-:Y:S01]  /*8c00*/  IMAD R38, R247, R42, R38 ;  /* 0x0000002af7267224 */ /* 0x000fe200078e0226 */
[----:B------:R-:W-:Y:S01]  /*8c10*/  IABS R43, R0 ;  /* 0x00000000002b7213 */ /* 0x000fe20000000000 */
[----:B------:R2:W-:Y:S01]  /*8c20*/  STL [R1+0x23b4], R0 ;  /* 0x0023b40001007387 */ /* 0x0005e20000100800 */
[----:B------:R-:W-:Y:S01]  /*8c30*/  IADD3 R42, -R44, RZ, RZ ;  /* 0x000000ff2c2a7210 */ /* 0x000fe20007ffe1ff */
[----:B------:R-:W-:Y:S02]  /*8c40*/  VIADD R4, R6, 0x1d9 ;  /* 0x000001d906047836 */ /* 0x000fe40000000000 */
[----:B------:R-:W-:Y:S01]  /*8c50*/  IMAD.MOV.U32 R41, RZ, RZ, R43 ;  /* 0x000000ffff297224 */ /* 0x000fe200078e002b */
[----:B------:R-:W-:Y:S01]  /*8c60*/  STL [R1+0x2a6c], R37 ;  /* 0x002a6c2501007387 */ /* 0x000fe20000100800 */
[----:B------:R-:W-:-:S03]  /*8c70*/  IMAD.HI.U32 R43, R245, R40, RZ ;  /* 0x00000028f52b7227 */ /* 0x000fc600078e00ff */
[----:B------:R-:W-:Y:S01]  /*8c80*/  STL [R1+0x2a70], R38 ;  /* 0x002a702601007387 */ /* 0x000fe20000100800 */
[C---:B---3--:R-:W-:Y:S02]  /*8c90*/  VIADD R2, R6.reuse, 0x134 ;  /* 0x0000013406027836 */ /* 0x048fe40000000000 */
[----:B--2---:R-:W-:Y:S02]  /*8ca0*/  VIADD R0, R6, 0x135 ;  /* 0x0000013506007836 */ /* 0x004fe40000000000 */
        /* <DEDUP_REMOVED lines=8> */
[----:B------:R-:W-:Y:S02]  /*8d30*/  STL [R1+0x2a74], R39 ;  /* 0x002a742701007387 */ /* 0x000fe40000100800 */
[----:B------:R-:W-:Y:S02]  /*8d40*/  IMAD.MOV R45, RZ, RZ, -R45 ;  /* 0x000000ffff2d7224 */ /* 0x000fe400078e0a2d */
[----:B------:R-:W-:Y:S01]  /*8d50*/  STL [R1+0x2a78], R40 ;  /* 0x002a782801007387 */ /* 0x000fe20000100800 */
[----:B------:R-:W-:-:S04]  /*8d60*/  IMAD.HI.U32 R46, R245, R42, RZ ;  /* 0x0000002af52e7227 */ /* 0x000fc800078e00ff */
[----:B--2---:R-:W-:Y:S01]  /*8d70*/  VIADD R0, R6, 0x136 ;  /* 0x0000013606007836 */ /* 0x004fe20000000000 */
[----:B------:R-:W-:Y:S01]  /*8d80*/  IADD3 R46, -R46, RZ, RZ ;  /* 0x000000ff2e2e7210 */ /* 0x000fe20007ffe1ff */
[----:B------:R-:W-:Y:S02]  /*8d90*/  VIADD R2, R6, 0x137 ;  /* 0x0000013706027836 */ /* 0x000fe40000000000 */
[----:B------:R-:W-:Y:S01]  /*8da0*/  IMAD R41, R247, R45, R41 ;  /* 0x0000002df7297224 */ /* 0x000fe200078e0229 */
[----:B------:R2:W-:Y:S01]  /*8db0*/  STL [R1+0x23a8], R0 ;  /* 0x0023a80001007387 */ /* 0x0005e20000100800 */
[----:B------:R-:W-:Y:S01]  /*8dc0*/  IABS R44, R0 ;  /* 0x00000000002c7213 */ /* 0x000fe20000000000 */
[----:B------:R-:W-:Y:S01]  /*8dd0*/  IMAD.HI.U32 R47, R245, R43, RZ ;  /* 0x0000002bf52f7227 */ /* 0x000fe200078e00ff */
[----:B------:R-:W-:Y:S01]  /*8de0*/  IABS R45, R2 ;  /* 0x00000002002d7213 */ /* 0x000fe20000000000 */
[----:B------:R-:W-:Y:S02]  /*8df0*/  STL [R1+0x2a7c], R41 ;  /* 0x002a7c2901007387 */ /* 0x000fe40000100800 */
[----:B------:R-:W-:-:S02]  /*8e00*/  IMAD.MOV R47, RZ, RZ, -R47 ;  /* 0x000000ffff2f7224 */ /* 0x000fc400078e0a2f */
[----:B------:R3:W-:Y:S01]  /*8e10*/  STL [R1+0x23a4], R2 ;  /* 0x0023a40201007387 */ /* 0x0007e20000100800 */
[----:B------:R-:W-:Y:S02]  /*8e20*/  IMAD R42, R247, R46, R42 ;  /* 0x0000002ef72a7224 */ /* 0x000fe400078e022a */
[----:B--2---:R-:W-:Y:S02]  /*8e30*/  VIADD R0, R6, 0x138 ;  /* 0x0000013806007836 */ /* 0x004fe40000000000 */
[----:B------:R-:W-:-:S03]  /*8e40*/  IMAD.HI.U32 R49, R245, R44, RZ ;  /* 0x0000002cf5317227 */ /* 0x000fc600078e00ff */
[----:B------:R-:W-:Y:S01]  /*8e50*/  IABS R48, R0 ;  /* 0x0000000000307213 */ /* 0x000fe20000000000 */
[----:B------:R2:W-:Y:S01]  /*8e60*/  STL [R1+0x23a0], R0 ;  /* 0x0023a00001007387 */ /* 0x0005e20000100800 */
[C---:B---3--:R-:W-:Y:S02]  /*8e70*/  VIADD R2, R6.reuse, 0x139 ;  /* 0x0000013906027836 */ /* 0x048fe40000000000 */
[----:B------:R-:W-:Y:S01]  /*8e80*/  IMAD R43, R247, R47, R43 ;  /* 0x0000002ff72b7224 */ /* 0x000fe200078e022b */
[----:B------:R-:W-:Y:S01]  /*8e90*/  STL [R1+0x2a80], R42 ;  /* 0x002a802a01007387 */ /* 0x000fe20000100800 */
[----:B------:R-:W-:Y:S02]  /*8ea0*/  IMAD.MOV.U32 R46, RZ, RZ, R48 ;  /* 0x000000ffff2e7224 */ /* 0x000fe400078e0030 */
[----:B------:R-:W-:Y:S01]  /*8eb0*/  IMAD.HI.U32 R48, R245, R45, RZ ;  /* 0x0000002df5307227 */ /* 0x000fe200078e00ff */
[----:B------:R-:W-:Y:S03]  /*8ec0*/  STL [R1+0x239c], R2 ;  /* 0x00239c0201007387 */ /* 0x000fe60000100800 */
[----:B--2---:R-:W-:-:S02]  /*8ed0*/  VIADD R0, R6, 0x13a ;  /* 0x0000013a06007836 */ /* 0x004fc40000000000 */
[----:B------:R-:W-:Y:S02]  /*8ee0*/  IMAD.MOV R47, RZ, RZ, -R49 ;  /* 0x000000ffff2f7224 */ /* 0x000fe400078e0a31 */
[----:B------:R-:W-:Y:S01]  /*8ef0*/  IMAD.MOV R49, RZ, RZ, -R48 ;  /* 0x000000ffff317224 */ /* 0x000fe200078e0a30 */
[----:B------:R2:W-:Y:S01]  /*8f00*/  STL [R1+0x2398], R0 ;  /* 0x0023980001007387 */ /* 0x0005e20000100800 */
[----:B------:R-:W-:Y:S01]  /*8f10*/  IABS R48, R0 ;  /* 0x0000000000307213 */ /* 0x000fe20000000000 */
[----:B------:R-:W-:Y:S01]  /*8f20*/  IMAD R44, R247, R47, R44 ;  /* 0x0000002ff72c7224 */ /* 0x000fe200078e022c */
[----:B------:R-:W-:Y:S01]  /*8f30*/  IABS R47, R2 ;  /* 0x00000002002f7213 */ /* 0x000fe20000000000 */
[----:B------:R-:W-:-:S04]  /*8f40*/  IMAD.HI.U32 R50, R245, R46, RZ ;  /* 0x0000002ef5327227 */ /* 0x000fc800078e00ff */
[----:B------:R-:W-:Y:S01]  /*8f50*/  IMAD R45, R247, R49, R45 ;  /* 0x00000031f72d7224 */ /* 0x000fe200078e022d */
[C---:B--2---:R-:W-:Y:S01]  /*8f60*/  IADD3 R0, R6.reuse, 0x13b, RZ ;  /* 0x0000013b06007810 */ /* 0x044fe20007ffe0ff */
[----:B------:R-:W-:Y:S02]  /*8f70*/  IMAD.MOV R50, RZ, RZ, -R50 ;  /* 0x000000ffff327224 */ /* 0x000fe400078e0a32 */
[----:B------:R-:W-:Y:S01]  /*8f80*/  VIADD R2, R6, 0x13c ;  /* 0x0000013c06027836 */ /* 0x000fe20000000000 */
[----:B------:R-:W-:Y:S01]  /*8f90*/  IABS R49, R0 ;  /* 0x0000000000317213 */ /* 0x000fe20000000000 */
[----:B------:R2:W-:Y:S01]  /*8fa0*/  STL [R1+0x2394], R0 ;  /* 0x0023940001007387 */ /* 0x0005e20000100800 */
[----:B------:R-:W-:-:S03]  /*8fb0*/  IMAD.HI.U32 R51, R245, R47, RZ ;  /* 0x0000002ff5337227 */ /* 0x000fc600078e00ff */
[----:B------:R3:W-:Y:S01]  /*8fc0*/  STL [R1+0x2390], R2 ;  /* 0x0023900201007387 */ /* 0x0007e20000100800 */
[----:B------:R-:W-:-:S04]  /*8fd0*/  IMAD.HI.U32 R52, R245, R48, RZ ;  /* 0x00000030f5347227 */ /* 0x000fc800078e00ff */
[----:B------:R-:W-:Y:S01]  /*8fe0*/  IMAD R46, R247, R50, R46 ;  /* 0x00000032f72e7224 */ /* 0x000fe200078e022e */
[----:B------:R-:W-:Y:S01]  /*8ff0*/  IABS R50, R2 ;  /* 0x0000000200327213 */ /* 0x000fe20000000000 */
[----:B--2---:R-:W-:Y:S02]  /*9000*/  VIADD R0, R6, 0x13d ;  /* 0x0000013d06007836 */ /* 0x004fe40000000000 */
[----:B------:R-:W-:Y:S02]  /*9010*/  IMAD.MOV R51, RZ, RZ, -R51 ;  /* 0x000000ffff337224 */ /* 0x000fe400078e0a33 */
[----:B------:R-:W-:Y:S01]  /*9020*/  IMAD.MOV R52, RZ, RZ, -R52 ;  /* 0x000000ffff347224 */ /* 0x000fe200078e0a34 */
[----:B------:R-:W-:Y:S01]  /*9030*/  IABS R53, R0 ;  /* 0x0000000000357213 */ /* 0x000fe20000000000 */
[----:B------:R-:W-:Y:S01]  /*9040*/  IMAD.HI.U32 R54, R245, R49, RZ ;  /* 0x00000031f5367227 */ /* 0x000fe200078e00ff */
[----:B------:R2:W-:Y:S03]  /*9050*/  STL [R1+0x238c], R0 ;  /* 0x00238c0001007387 */ /* 0x0005e60000100800 */
[----:B------:R-:W-:-:S02]  /*9060*/  IMAD R47, R247, R51, R47 ;  /* 0x00000033f72f7224 */ /* 0x000fc400078e022f */
[----:B------:R-:W-:Y:S02]  /*9070*/  IMAD.MOV.U32 R51, RZ, RZ, R53 ;  /* 0x000000ffff337224 */ /* 0x000fe400078e0035 */
[C---:B---3--:R-:W-:Y:S02]  /*9080*/  VIADD R2, R6.reuse, 0x13e ;  /* 0x0000013e06027836 */ /* 0x048fe40000000000 */
[----:B------:R-:W-:Y:S01]  /*9090*/  IMAD.HI.U32 R53, R245, R50, RZ ;  /* 0x00000032f5357227 */ /* 0x000fe200078e00ff */
[----:B--2---:R-:W-:Y:S02]  /*90a0*/  IADD3 R0, R6, 0x13f, RZ ;  /* 0x0000013f06007810 */ /* 0x004fe40007ffe0ff */
[----:B------:R-:W-:Y:S01]  /*90b0*/  STL [R1+0x2388], R2 ;  /* 0x0023880201007387 */ /* 0x000fe20000100800 */
[C---:B------:R-:W-:Y:S02]  /*90c0*/  IMAD R48, R247.reuse, R52, R48 ;  /* 0x00000034f7307224 */ /* 0x040fe400078e0230 */
[----:B------:R-:W-:Y:S01]  /*90d0*/  IMAD.MOV R52, RZ, RZ, -R54 ;  /* 0x000000ffff347224 */ /* 0x000fe200078e0a36 */
[----:B------:R2:W-:Y:S01]  /*90e0*/  STL [R1+0x2384], R0 ;  /* 0x0023840001007387 */ /* 0x0005e20000100800 */
[----:B------:R-:W-:Y:S01]  /*90f0*/  IMAD.MOV R54, RZ, RZ, -R53 ;  /* 0x000000ffff367224 */ /* 0x000fe200078e0a35 */
[----:B------:R-:W-:Y:S01]  /*9100*/  IABS R53, R0 ;  /* 0x0000000000357213 */ /* 0x000fe20000000000 */
[----:B------:R-:W-:Y:S01]  /*9110*/  IMAD R49, R247, R52, R49 ;  /* 0x00000034f7317224 */ /* 0x000fe200078e0231 */
[----:B------:R-:W-:Y:S01]  /*9120*/  IABS R52, R2 ;  /* 0x0000000200347213 */ /* 0x000fe20000000000 */
[----:B------:R-:W-:-:S04]  /*9130*/  IMAD.HI.U32 R55, R245, R51, RZ ;  /* 0x00000033f5377227 */ /* 0x000fc800078e00ff */
[----:B------:R-:W-:Y:S02]  /*9140*/  IMAD R50, R247, R54, R50 ;  /* 0x00000036f7327224 */ /* 0x000fe400078e0232 */
[C---:B--2---:R-:W-:Y:S02]  /*9150*/  VIADD R0, R6.reuse, 0x140 ;  /* 0x0000014006007836 */ /* 0x044fe40000000000 */
[----:B------:R-:W-:Y:S02]  /*9160*/  IMAD.MOV R55, RZ, RZ, -R55 ;  /* 0x000000ffff377224 */ /* 0x000fe400078e0a37 */
[----:B------:R-:W-:Y:S01]  /*9170*/  VIADD R2, R6, 0x141 ;  /* 0x0000014106027836 */ /* 0x000fe20000000000 */
[----:B------:R2:W-:Y:S01]  /*9180*/  STL [R1+0x2380], R0 ;  /* 0x0023800001007387 */ /* 0x0005e20000100800 */
[----:B------:R-:W-:Y:S01]  /*9190*/  IABS R54, R0 ;  /* 0x0000000000367213 */ /* 0x000fe20000000000 */
[C---:B------:R-:W-:Y:S02]  /*91a0*/  IMAD.HI.U32 R56, R245.reuse, R52, RZ ;  /* 0x00000034f5387227 */ /* 0x040fe400078e00ff */
[----:B------:R3:W-:Y:S02]  /*91b0*/  STL [R1+0x237c], R2 ;  /* 0x00237c0201007387 */ /* 0x0007e40000100800 */
[----:B------:R-:W-:-:S04]  /*91c0*/  IMAD.HI.U32 R57, R245, R53, RZ ;  /* 0x00000035f5397227 */ /* 0x000fc800078e00ff */
[----:B--2---:R-:W-:Y:S02]  /*91d0*/  VIADD R0, R6, 0x142 ;  /* 0x0000014206007836 */ /* 0x004fe40000000000 */
[----:B------:R-:W-:Y:S01]  /*91e0*/  IMAD R51, R247, R55, R51 ;  /* 0x00000037f7337224 */ /* 0x000fe200078e0233 */
[----:B------:R-:W-:Y:S01]  /*91f0*/  IABS R55, R2 ;  /* 0x0000000200377213 */ /* 0x000fe20000000000 */
[----:B------:R-:W-:Y:S01]  /*9200*/  IMAD.MOV R56, RZ, RZ, -R56 ;  /* 0x000000ffff387224 */ /* 0x000fe200078e0a38 */
[----:B------:R-:W-:Y:S01]  /*9210*/  IABS R58, R0 ;  /* 0x00000000003a7213 */ /* 0x000fe20000000000 */
[----:B------:R-:W-:Y:S01]  /*9220*/  IMAD.MOV R57, RZ, RZ, -R57 ;  /* 0x000000ffff397224 */ /* 0x000fe200078e0a39 */
[----:B------:R2:W-:Y:S01]  /*9230*/  STL [R1+0x2378], R0 ;  /* 0x0023780001007387 */ /* 0x0005e20000100800 */
[----:B------:R-:W-:-:S04]  /*9240*/  IMAD.HI.U32 R59, R245, R54, RZ ;  /* 0x00000036f53b7227 */ /* 0x000fc800078e00ff */
[----:B------:R-:W-:Y:S01]  /*9250*/  IMAD R52, R247, R56, R52 ;  /* 0x00000038f7347224 */ /* 0x000fe200078e0234 */
[----:B------:R-:W-:Y:S01]  /*9260*/  MOV R56, R58 ;  /* 0x0000003a00387202 */ /* 0x000fe20000000f00 */
[----:B---3--:R-:W-:Y:S02]  /*9270*/  VIADD R2, R6, 0x143 ;  /* 0x0000014306027836 */ /* 0x008fe40000000000 */
[----:B------:R-:W-:-:S03]  /*9280*/  IMAD.HI.U32 R58, R245, R55, RZ ;  /* 0x00000037f53a7227 */ /* 0x000fc600078e00ff */
[----:B------:R-:W-:Y:S01]  /*9290*/  STL [R1+0x2374], R2 ;  /* 0x0023740201007387 */ /* 0x000fe20000100800 */
[----:B--2---:R-:W-:Y:S02]  /*92a0*/  VIADD R0, R6, 0x144 ;  /* 0x0000014406007836 */ /* 0x004fe40000000000 */
        /* <DEDUP_REMOVED lines=11> */
[C---:B------:R-:W-:Y:S01]  /*9360*/  VIADD R2, R6.reuse, 0x146 ;  /* 0x0000014606027836 */ /* 0x040fe20000000000 */
[----:B------:R2:W-:Y:S01]  /*9370*/  STL [R1+0x236c], R0 ;  /* 0x00236c0001007387 */ /* 0x0005e20000100800 */
[----:B------:R-:W-:Y:S01]  /*9380*/  IABS R59, R0 ;  /* 0x00000000003b7213 */ /* 0x000fe20000000000 */
[----:B------:R-:W-:Y:S02]  /*9390*/  IMAD.HI.U32 R61, R245, R57, RZ ;  /* 0x00000039f53d7227 */ /* 0x000fe400078e00ff */
[----:B------:R3:W-:Y:S02]  /*93a0*/  STL [R1+0x2368], R2 ;  /* 0x0023680201007387 */ /* 0x0007e40000100800 */
[----:B------:R-:W-:Y:S01]  /*93b0*/  IMAD R56, R247, R60, R56 ;  /* 0x0000003cf7387224 */ /* 0x000fe200078e0238 */
[----:B------:R-:W-:Y:S01]  /*93c0*/  IABS R60, R2 ;  /* 0x00000002003c7213 */ /* 0x000fe20000000000 */
[----:B------:R-:W-:Y:S01]  /*93d0*/  IMAD.HI.U32 R62, R245, R58, RZ ;  /* 0x0000003af53e7227 */ /* 0x000fe200078e00ff */
[----:B--2---:R-:W-:-:S03]  /*93e0*/  IADD3 R0, R6, 0x147, RZ ;  /* 0x0000014706007810 */ /* 0x004fc60007ffe0ff */
[----:B------:R-:W-:Y:S01]  /*93f0*/  IMAD.MOV R61, RZ, RZ, -R61 ;  /* 0x000000ffff3d7224 */ /* 0x000fe200078e0a3d */
[----:B------:R-:W-:Y:S01]  /*9400*/  IABS R63, R0 ;  /* 0x00000000003f7213 */ /* 0x000fe20000000000 */
[----:B------:R-:W-:Y:S01]  /*9410*/  IMAD.MOV R62, RZ, RZ, -R62 ;  /* 0x000000ffff3e7224 */ /* 0x000fe200078e0a3e */
[----:B------:R2:W-:Y:S01]  /*9420*/  STL [R1+0x2364], R0 ;  /* 0x0023640001007387 */ /* 0x0005e20000100800 */
[----:B------:R-:W-:Y:S02]  /*9430*/  IMAD R57, R247, R61, R57 ;  /* 0x0000003df7397224 */ /* 0x000fe400078e0239 */
[----:B------:R-:W-:-:S04]  /*9440*/  IMAD.HI.U32 R64, R245, R59, RZ ;  /* 0x0000003bf5407227 */ /* 0x000fc800078e00ff */
[----:B------:R-:W-:Y:S02]  /*9450*/  IMAD.MOV.U32 R61, RZ, RZ, R63 ;  /* 0x000000ffff3d7224 */ /* 0x000fe400078e003f */
[----:B---3--:R-:W-:Y:S02]  /*9460*/  VIADD R2, R6, 0x148 ;  /* 0x0000014806027836 */ /* 0x008fe40000000000 */
[----:B------:R-:W-:-:S03]  /*9470*/  IMAD.HI.U32 R63, R245, R60, RZ ;  /* 0x0000003cf53f7227 */ /* 0x000fc600078e00ff */
[----:B------:R-:W-:Y:S01]  /*9480*/  STL [R1+0x2360], R2 ;  /* 0x0023600201007387 */ /* 0x000fe20000100800 */
[----:B--2---:R-:W-:Y:S02]  /*9490*/  VIADD R0, R6, 0x149 ;  /* 0x0000014906007836 */ /* 0x004fe40000000000 */
[----:B------:R-:W-:Y:S02]  /*94a0*/  IMAD R58, R247, R62, R58 ;  /* 0x0000003ef73a7224 */ /* 0x000fe400078e023a */
[----:B------:R-:W-:Y:S01]  /*94b0*/  IMAD.MOV R62, RZ, RZ, -R64 ;  /* 0x000000ffff3e7224 */ /* 0x000fe200078e0a40 */
[----:B------:R2:W-:Y:S01]  /*94c0*/  STL [R1+0x235c], R0 ;  /* 0x00235c0001007387 */ /* 0x0005e20000100800 */
[----:B------:R-:W-:Y:S01]  /*94d0*/  IMAD.MOV R64, RZ, RZ, -R63 ;  /* 0x000000ffff407224 */ /* 0x000fe200078e0a3f */
[----:B------:R-:W-:Y:S01]  /*94e0*/  IABS R63, R0 ;  /* 0x00000000003f7213 */ /* 0x000fe20000000000 */
[----:B------:R-:W-:-:S04]  /*94f0*/  IMAD.HI.U32 R65, R245, R61, RZ ;  /* 0x0000003df5417227 */ /* 0x000fc800078e00ff */
[C---:B------:R-:W-:Y:S01]  /*9500*/  IMAD R59, R247.reuse, R62, R59 ;  /* 0x0000003ef73b7224 */ /* 0x040fe200078e023b */
[----:B------:R-:W-:Y:S01]  /*9510*/  IABS R62, R2 ;  /* 0x00000002003e7213 */ /* 0x000fe20000000000 */
[----:B------:R-:W-:Y:S01]  /*9520*/  IMAD R60, R247, R64, R60 ;  /* 0x00000040f73c7224 */ /* 0x000fe200078e023c */
[----:B------:R-:W-:Y:S01]  /*9530*/  IADD3 R65, -R65, RZ, RZ ;  /* 0x000000ff41417210 */ /* 0x000fe20007ffe1ff */
[C---:B--2---:R-:W-:Y:S02]  /*9540*/  VIADD R0, R6.reuse, 0x14a ;  /* 0x0000014a06007836 */ /* 0x044fe40000000000 */
[----:B------:R-:W-:Y:S02]  /*9550*/  VIADD R2, R6, 0x14b ;  /* 0x0000014b06027836 */ /* 0x000fe40000000000 */
[----:B------:R-:W-:Y:S01]  /*9560*/  IMAD.HI.U32 R66, R245, R62, RZ ;  /* 0x0000003ef5427227 */ /* 0x000fe200078e00ff */
[----:B------:R2:W-:Y:S01]  /*9570*/  STL [R1+0x2358], R0 ;  /* 0x0023580001007387 */ /* 0x0005e20000100800 */
[----:B------:R-:W-:-:S02]  /*9580*/  IABS R64, R0 ;  /* 0x0000000000407213 */ /* 0x000fc40000000000 */
[----:B------:R-:W-:Y:S01]  /*9590*/  IMAD R61, R247, R65, R61 ;  /* 0x00000041f73d7224 */ /* 0x000fe200078e023d */
[----:B------:R-:W-:Y:S01]  /*95a0*/  IABS R65, R2 ;  /* 0x0000000200417213 */ /* 0x000fe20000000000 */
[----:B------:R-:W-:Y:S01]  /*95b0*/  IMAD.HI.U32 R67, R245, R63, RZ ;  /* 0x0000003ff5437227 */ /* 0x000fe200078e00ff */
[----:B------:R3:W-:Y:S03]  /*95c0*/  STL [R1+0x2354], R2 ;  /* 0x0023540201007387 */ /* 0x0007e60000100800 */
[----:B------:R-:W-:Y:S02]  /*95d0*/  IMAD.MOV R66, RZ, RZ, -R66 ;  /* 0x000000ffff427224 */ /* 0x000fe400078e0a42 */
[----:B--2---:R-:W-:Y:S02]  /*95e0*/  VIADD R0, R6, 0x14c ;  /* 0x0000014c06007836 */ /* 0x004fe40000000000 */
[----:B------:R-:W-:-:S02]  /*95f0*/  IMAD.MOV R67, RZ, RZ, -R67 ;  /* 0x000000ffff437224 */ /* 0x000fc400078e0a43 */
[----:B------:R-:W-:Y:S01]  /*9600*/  IMAD R62, R247, R66, R62 ;  /* 0x00000042f73e7224 */ /* 0x000fe200078e023e */
[----:B------:R-:W-:Y:S01]  /*9610*/  IABS R68, R0 ;  /* 0x0000000000447213 */ /* 0x000fe20000000000 */
[----:B------:R2:W-:Y:S01]  /*9620*/  STL [R1+0x2350], R0 ;  /* 0x0023500001007387 */ /* 0x0005e20000100800 */
[----:B------:R-:W-:Y:S01]  /*9630*/  IMAD.HI.U32 R69, R245, R64, RZ ;  /* 0x00000040f5457227 */ /* 0x000fe200078e00ff */
[----:B---3--:R-:W-:-:S03]  /*9640*/  IADD3 R2, R6, 0x14d, RZ ;  /* 0x0000014d06027810 */ /* 0x008fc60007ffe0ff */
[----:B------:R-:W-:Y:S02]  /*9650*/  IMAD.MOV.U32 R66, RZ, RZ, R68 ;  /* 0x000000ffff427224 */ /* 0x000fe400078e0044 */
[----:B------:R-:W-:Y:S01]  /*9660*/  IMAD.HI.U32 R68, R245, R65, RZ ;  /* 0x00000041f5447227 */ /* 0x000fe200078e00ff */
[----:B------:R-:W-:Y:S03]  /*9670*/  STL [R1+0x234c], R2 ;  /* 0x00234c0201007387 */ /* 0x000fe60000100800 */
        /* <DEDUP_REMOVED lines=18> */
[----:B--2---:R-:W-:Y:S01]  /*97a0*/  VIADD R0, R6, 0x151 ;  /* 0x0000015106007836 */ /* 0x004fe20000000000 */
[----:B------:R-:W-:Y:S01]  /*97b0*/  IADD3 R72, -R72, RZ, RZ ;  /* 0x000000ff48487210 */ /* 0x000fe20007ffe1ff */
[----:B------:R-:W-:Y:S01]  /*97c0*/  IMAD R66, R247, R70, R66 ;  /* 0x00000046f7427224 */ /* 0x000fe200078e0242 */
[----:B------:R-:W-:Y:S01]  /*97d0*/  IABS R70, R2 ;  /* 0x0000000200467213 */ /* 0x000fe20000000000 */
[----:B------:R-:W-:Y:S01]  /*97e0*/  IMAD.MOV R71, RZ, RZ, -R71 ;  /* 0x000000ffff477224 */ /* 0x000fe200078e0a47 */
[----:B------:R-:W-:Y:S01]  /*97f0*/  IABS R73, R0 ;  /* 0x0000000000497213 */ /* 0x000fe20000000000 */
[----:B------:R2:W-:Y:S01]  /*9800*/  STL [R1+0x233c], R0 ;  /* 0x00233c0001007387 */ /* 0x0005e20000100800 */
[----:B------:R-:W-:-:S04]  /*9810*/  IMAD.HI.U32 R74, R245, R69, RZ ;  /* 0x00000045f54a7227 */ /* 0x000fc800078e00ff */
[----:B------:R-:W-:Y:S02]  /*9820*/  IMAD R67, R247, R71, R67 ;  /* 0x00000047f7437224 */ /* 0x000fe400078e0243 */
[----:B------:R-:W-:Y:S02]  /*9830*/  IMAD.MOV.U32 R71, RZ, RZ, R73 ;  /* 0x000000ffff477224 */ /* 0x000fe400078e0049 */
[----:B---3--:R-:W-:Y:S02]  /*9840*/  VIADD R2, R6, 0x152 ;  /* 0x0000015206027836 */ /* 0x008fe40000000000 */
[----:B------:R-:W-:-:S03]  /*9850*/  IMAD.HI.U32 R73, R245, R70, RZ ;  /* 0x00000046f5497227 */ /* 0x000fc600078e00ff */
[----:B------:R3:W-:Y:S01]  /*9860*/  STL [R1+0x2338], R2 ;  /* 0x0023380201007387 */ /* 0x0007e20000100800 */
[C---:B--2---:R-:W-:Y:S02]  /*9870*/  VIADD R0, R6.reuse, 0x153 ;  /* 0x0000015306007836 */ /* 0x044fe40000000000 */
[C---:B------:R-:W-:Y:S02]  /*9880*/  IMAD R68, R247.reuse, R72, R68 ;  /* 0x00000048f7447224 */ /* 0x040fe400078e0244 */
[----:B------:R-:W-:Y:S01]  /*9890*/  IMAD.MOV R72, RZ, RZ, -R74 ;  /* 0x000000ffff487224 */ /* 0x000fe200078e0a4a */
[----:B------:R2:W-:Y:S01]  /*98a0*/  STL [R1+0x2334], R0 ;  /* 0x0023340001007387 */ /* 0x0005e20000100800 */
[----:B------:R-:W-:Y:S01]  /*98b0*/  IMAD.MOV R74, RZ, RZ, -R73 ;  /* 0x000000ffff4a7224 */ /* 0x000fe200078e0a49 */
[----:B------:R-:W-:Y:S01]  /*98c0*/  IABS R73, R0 ;  /* 0x0000000000497213 */ /* 0x000fe20000000000 */
[----:B------:R-:W-:Y:S01]  /*98d0*/  IMAD R69, R247, R72, R69 ;  /* 0x00000048f7457224 */ /* 0x000fe200078e0245 */
[----:B------:R-:W-:Y:S01]  /*98e0*/  IABS R72, R2 ;  /* 0x0000000200487213 */ /* 0x000fe20000000000 */
[----:B------:R-:W-:Y:S01]  /*98f0*/  IMAD.HI.U32 R75, R245, R71, RZ ;  /* 0x00000047f54b7227 */ /* 0x000fe200078e00ff */
[----:B---3--:R-:W-:-:S03]  /*9900*/  IADD3 R2, R6, 0x155, RZ ;  /* 0x0000015506027810 */ /* 0x008fc60007ffe0ff */
[----:B------:R-:W-:Y:S02]  /*9910*/  IMAD R70, R247, R74, R70 ;  /* 0x0000004af7467224 */ /* 0x000fe400078e0246 */
[----:B--2---:R-:W-:Y:S02]  /*9920*/  VIADD R0, R6, 0x154 ;  /* 0x0000015406007836 */ /* 0x004fe40000000000 */
[----:B------:R-:W-:Y:S02]  /*9930*/  IMAD.MOV R75, RZ, RZ, -R75 ;  /* 0x000000ffff4b7224 */ /* 0x000fe400078e0a4b */
[----:B------:R-:W-:Y:S01]  /*9940*/  IMAD.HI.U32 R76, R245, R72, RZ ;  /* 0x00000048f54c7227 */ /* 0x000fe200078e00ff */
[----:B------:R2:W-:Y:S01]  /*9950*/  STL [R1+0x2330], R0 ;  /* 0x0023300001007387 */ /* 0x0005e20000100800 */
[----:B------:R-:W-:Y:S02]  /*9960*/  IABS R74, R0 ;  /* 0x00000000004a7213 */ /* 0x000fe40000000000 */
[----:B------:R-:W-:Y:S01]  /*9970*/  IMAD R71, R247, R75, R71 ;  /* 0x0000004bf7477224 */ /* 0x000fe200078e0247 */
[----:B------:R-:W-:Y:S01]  /*9980*/  IABS R75, R2 ;  /* 0x00000002004b7213 */ /* 0x000fe20000000000 */
[----:B------:R-:W-:Y:S01]  /*9990*/  IMAD.MOV R76, RZ, RZ, -R76 ;  /* 0x000000ffff4c7224 */ /* 0x000fe200078e0a4c */
[----:B------:R3:W-:Y:S01]  /*99a0*/  STL [R1+0x232c], R2 ;  /* 0x00232c0201007387 */ /* 0x0007e20000100800 */
[----:B------:R-:W-:-:S04]  /*99b0*/  IMAD.HI.U32 R77, R245, R73, RZ ;  /* 0x00000049f54d7227 */ /* 0x000fc800078e00ff */
[----:B--2---:R-:W-:Y:S02]  /*99c0*/  VIADD R0, R6, 0x156 ;  /* 0x0000015606007836 */ /* 0x004fe40000000000 */
[----:B------:R-:W-:Y:S02]  /*99d0*/  IMAD R72, R247, R76, R72 ;  /* 0x0000004cf7487224 */ /* 0x000fe400078e0248 */
[----:B------:R-:W-:Y:S01]  /*99e0*/  IMAD.MOV R77, RZ, RZ, -R77 ;  /* 0x000000ffff4d7224 */ /* 0x000fe200078e0a4d */
[----:B------:R-:W-:Y:S01]  /*99f0*/  IABS R78, R0 ;  /* 0x00000000004e7213 */ /* 0x000fe20000000000 */
[----:B------:R2:W-:Y:S01]  /*9a00*/  STL [R1+0x2328], R0 ;  /* 0x0023280001007387 */ /* 0x0005e20000100800 */
[----:B------:R-:W-:-:S04]  /*9a10*/  IMAD.HI.U32 R79, R245, R74, RZ ;  /* 0x0000004af54f7227 */ /* 0x000fc800078e00ff */
[----:B------:R-:W-:Y:S02]  /*9a20*/  IMAD.MOV.U32 R76, RZ, RZ, R78 ;  /* 0x000000ffff4c7224 */ /* 0x000fe400078e004e */
[----:B------:R-:W-:-:S04]  /*9a30*/  IMAD.HI.U32 R78, R245, R75, RZ ;  /* 0x0000004bf54e7227 */ /* 0x000fc800078e00ff */
[C---:B---3--:R-:W-:Y:S02]  /*9a40*/  VIADD R2, R6.reuse, 0x157 ;  /* 0x0000015706027836 */ /* 0x048fe40000000000 */
[----:B--2---:R-:W-:Y:S02]  /*9a50*/  VIADD R0, R6, 0x158 ;  /* 0x0000015806007836 */ /* 0x004fe40000000000 */
[----:B------:R-:W-:Y:S01]  /*9a60*/  IMAD R73, R247, R77, R73 ;  /* 0x0000004df7497224 */ /* 0x000fe200078e0249 */
[----:B------:R2:W-:Y:S01]  /*9a70*/  STL [R1+0x2324], R2 ;  /* 0x0023240201007387 */ /* 0x0005e20000100800 */
[----:B------:R-:W-:Y:S01]  /*9a80*/  IMAD.MOV R77, RZ, RZ, -R79 ;  /* 0x000000ffff4d7224 */ /* 0x000fe200078e0a4f */
[----:B------:R-:W-:Y:S01]  /*9a90*/  IADD3 R79, -R78, RZ, RZ ;  /* 0x000000ff4e4f7210 */ /* 0x000fe20007ffe1ff */
[----:B------:R-:W-:Y:S01]  /*9aa0*/  IMAD.HI.U32 R80, R245, R76, RZ ;  /* 0x0000004cf5507227 */ /* 0x000fe200078e00ff */
[----:B------:R3:W-:Y:S01]  /*9ab0*/  STL [R1+0x2320], R0 ;  /* 0x0023200001007387 */ /* 0x0007e20000100800 */
[----:B------:R-:W-:-:S02]  /*9ac0*/  IABS R78, R0 ;  /* 0x00000000004e7213 */ /* 0x000fc40000000000 */
[C---:B------:R-:W-:Y:S01]  /*9ad0*/  IMAD R74, R247.reuse, R77, R74 ;  /* 0x0000004df74a7224 */ /* 0x040fe200078e024a */
[----:B------:R-:W-:Y:S01]  /*9ae0*/  IABS R77, R2 ;  /* 0x00000002004d7213 */ /* 0x000fe20000000000 */
[----:B------:R-:W-:Y:S02]  /*9af0*/  IMAD R75, R247, R79, R75 ;  /* 0x0000004ff74b7224 */ /* 0x000fe400078e024b */
[----:B------:R-:W-:Y:S02]  /*9b00*/  IMAD.MOV R80, RZ, RZ, -R80 ;  /* 0x000000ffff507224 */ /* 0x000fe400078e0a50 */
[C---:B--2---:R-:W-:Y:S02]  /*9b10*/  VIADD R2, R6.reuse, 0x15a ;  /* 0x0000015a06027836 */ /* 0x044fe40000000000 */
[----:B---3--:R-:W-:Y:S02]  /*9b20*/  VIADD R0, R6, 0x159 ;  /* 0x0000015906007836 */ /* 0x008fe40000000000 */
[----:B------:R-:W-:-:S03]  /*9b30*/  IMAD.HI.U32 R81, R245, R77, RZ ;  /* 0x0000004df5517227 */ /* 0x000fc600078e00ff */
[----:B------:R2:W-:Y:S01]  /*9b40*/  STL [R1+0x231c], R0 ;  /* 0x00231c0001007387 */ /* 0x0005e20000100800 */
[----:B------:R-:W-:Y:S01]  /*9b50*/  IABS R79, R0 ;  /* 0x00000000004f7213 */ /* 0x000fe20000000000 */
[----:B------:R-:W-:Y:S02]  /*9b60*/  IMAD.HI.U32 R82, R245, R78, RZ ;  /* 0x0000004ef5527227 */ /* 0x000fe400078e00ff */
[----:B------:R3:W-:Y:S02]  /*9b70*/  STL [R1+0x2318], R2 ;  /* 0x0023180201007387 */ /* 0x0007e40000100800 */
[----:B------:R-:W-:Y:S01]  /*9b80*/  IMAD R76, R247, R80, R76 ;  /* 0x00000050f74c7224 */ /* 0x000fe200078e024c */
[----:B------:R-:W-:Y:S01]  /*9b90*/  IABS R80, R2 ;  /* 0x0000000200507213 */ /* 0x000fe20000000000 */
[----:B------:R-:W-:Y:S02]  /*9ba0*/  IMAD.MOV R81, RZ, RZ, -R81 ;  /* 0x000000ffff517224 */ /* 0x000fe400078e0a51 */
[----:B--2---:R-:W-:-:S02]  /*9bb0*/  VIADD R0, R6, 0x15b ;  /* 0x0000015b06007836 */ /* 0x004fc40000000000 */
[----:B------:R-:W-:Y:S02]  /*9bc0*/  IMAD.MOV R82, RZ, RZ, -R82 ;  /* 0x000000ffff527224 */ /* 0x000fe400078e0a52 */
[----:B------:R-:W-:Y:S01]  /*9bd0*/  IMAD.HI.U32 R84, R245, R79, RZ ;  /* 0x0000004ff5547227 */ /* 0x000fe200078e00ff */
[----:B------:R-:W-:Y:S01]  /*9be0*/  IABS R83, R0 ;  /* 0x0000000000537213 */ /* 0x000fe20000000000 */
[----:B------:R2:W-:Y:S02]  /*9bf0*/  STL [R1+0x2314], R0 ;  /* 0x0023140001007387 */ /* 0x0005e40000100800 */
[C---:B------:R-:W-:Y:S02]  /*9c00*/  IMAD R77, R247.reuse, R81, R77 ;  /* 0x00000051f74d7224 */ /* 0x040fe400078e024d */
[----:B------:R-:W-:Y:S01]  /*9c10*/  IMAD R78, R247, R82, R78 ;  /* 0x00000052f74e7224 */ /* 0x000fe200078e024e */
[----:B------:R-:W-:Y:S01]  /*9c20*/  IADD3 R82, -R84, RZ, RZ ;  /* 0x000000ff54527210 */ /* 0x000fe20007ffe1ff */
[----:B------:R-:W-:-:S02]  /*9c30*/  IMAD.MOV.U32 R81, RZ, RZ, R83 ;  /* 0x000000ffff517224 */ /* 0x000fc400078e0053 */
[----:B---3--:R-:W-:Y:S02]  /*9c40*/  VIADD R2, R6, 0x15c ;  /* 0x0000015c06027836 */ /* 0x008fe40000000000 */
[----:B------:R-:W-:-:S03]  /*9c50*/  IMAD.HI.U32 R83, R245, R80, RZ ;  /* 0x00000050f5537227 */ /* 0x000fc600078e00ff */
[----:B------:R-:W-:Y:S01]  /*9c60*/  STL [R1+0x2310], R2 ;  /* 0x0023100201007387 */ /* 0x000fe20000100800 */
[----:B--2---:R-:W-:Y:S02]  /*9c70*/  VIADD R0, R6, 0x15d ;  /* 0x0000015d06007836 */ /* 0x004fe40000000000 */
[----:B------:R-:W-:Y:S02]  /*9c80*/  IMAD.MOV R84, RZ, RZ, -R83 ;  /* 0x000000ffff547224 */ /* 0x000fe400078e0a53 */
[----:B------:R-:W-:Y:S01]  /*9c90*/  IMAD R79, R247, R82, R79 ;  /* 0x00000052f74f7224 */ /* 0x000fe200078e024f */
[----:B------:R2:W-:Y:S01]  /*9ca0*/  STL [R1+0x230c], R0 ;  /* 0x00230c0001007387 */ /* 0x0005e20000100800 */
[----:B------:R-:W-:Y:S01]  /*9cb0*/  IABS R83, R0 ;  /* 0x0000000000537213 */ /* 0x000fe20000000000 */
[----:B------:R-:W-:Y:S01]  /*9cc0*/  IMAD.HI.U32 R85, R245, R81, RZ ;  /* 0x00000051f5557227 */ /* 0x000fe200078e00ff */
[----:B------:R-:W-:-:S03]  /*9cd0*/  IABS R82, R2 ;  /* 0x0000000200527213 */ /* 0x000fc60000000000 */
[----:B------:R-:W-:Y:S02]  /*9ce0*/  IMAD R80, R247, R84, R80 ;  /* 0x00000054f7507224 */ /* 0x000fe400078e0250 */
[----:B------:R-:W-:-:S04]  /*9cf0*/  IMAD.HI.U32 R86, R245, R82, RZ ;  /* 0x00000052f5567227 */ /* 0x000fc800078e00ff */
[----:B--2---:R-:W-:Y:S01]  /*9d00*/  VIADD R0, R6, 0x15e ;  /* 0x0000015e06007836 */ /* 0x004fe20000000000 */
[----:B------:R-:W-:Y:S01]  /*9d10*/  IADD3 R86, -R86, RZ, RZ ;  /* 0x000000ff56567210 */ /* 0x000fe20007ffe1ff */
[----:B------:R-:W-:Y:S02]  /*9d20*/  IMAD.MOV R85, RZ, RZ, -R85 ;  /* 0x000000ffff557224 */ /* 0x000fe400078e0a55 */
[----:B------:R-:W-:Y:S01]  /*9d30*/  VIADD R2, R6, 0x15f ;  /* 0x0000015f06027836 */ /* 0x000fe20000000000 */
[----:B------:R2:W-:Y:S01]  /*9d40*/  STL [R1+0x2308], R0 ;  /* 0x0023080001007387 */ /* 0x0005e20000100800 */
[----:B------:R-:W-:Y:S01]  /*9d50*/  IABS R84, R0 ;  /* 0x0000000000547213 */ /* 0x000fe20000000000 */
[----:B------:R-:W-:Y:S02]  /*9d60*/  IMAD R81, R247, R85, R81 ;  /* 0x00000055f7517224 */ /* 0x000fe400078e0251 */
[----:B------:R-:W-:Y:S01]  /*9d70*/  IMAD.HI.U32 R87, R245, R83, RZ ;  /* 0x00000053f5577227 */ /* 0x000fe200078e00ff */
[----:B------:R-:W-:Y:S01]  /*9d80*/  IABS R85, R2 ;  /* 0x0000000200557213 */ /* 0x000fe20000000000 */
[----:B------:R3:W-:Y:S02]  /*9d90*/  STL [R1+0x2304], R2 ;  /* 0x0023040201007387 */ /* 0x0007e40000100800 */
[----:B------:R-:W-:-:S02]  /*9da0*/  IMAD.MOV R87, RZ, RZ, -R87 ;  /* 0x000000ffff577224 */ /* 0x000fc400078e0a57 */
[C---:B--2---:R-:W-:Y:S02]  /*9db0*/  VIADD R0, R6.reuse, 0x160 ;  /* 0x0000016006007836 */ /* 0x044fe40000000000 */
[----:B------:R-:W-:Y:S02]  /*9dc0*/  IMAD R82, R247, R86, R82 ;  /* 0x00000056f7527224 */ /* 0x000fe400078e0252 */
[----:B------:R-:W-:Y:S01]  /*9dd0*/  IMAD.HI.U32 R89, R245, R84, RZ ;  /* 0x00000054f5597227 */ /* 0x000fe200078e00ff */
[----:B------:R-:W-:Y:S01]  /*9de0*/  IABS R88, R0 ;  /* 0x0000000000587213 */ /* 0x000fe20000000000 */
[----:B------:R2:W-:Y:S02]  /*9df0*/  STL [R1+0x2300], R0 ;  /* 0x0023000001007387 */ /* 0x0005e40000100800 */
[----:B---3--:R-:W-:Y:S02]  /*9e00*/  VIADD R2, R6, 0x161 ;  /* 0x0000016106027836 */ /* 0x008fe40000000000 */
[----:B------:R-:W-:-:S02]  /*9e10*/  IMAD.MOV.U32 R86, RZ, RZ, R88 ;  /* 0x000000ffff567224 */ /* 0x000fc400078e0058 */
        /* <DEDUP_REMOVED lines=700> */
[----:B------:R-:W-:Y:S01]  /*c9e0*/  IMAD R196, R247, R200, R196 ;  /* 0x000000c8f7c47224 */ /* 0x000fe200078e02c4 */
[----:B------:R-:W-:Y:S01]  /*c9f0*/  IABS R200, R2 ;  /* 0x0000000200c87213 */ /* 0x000fe20000000000 */
[----:B------:R-:W-:Y:S01]  /*ca00*/  IMAD.HI.U32 R202, R245, R198, RZ ;  /* 0x000000c6f5ca7227 */ /* 0x000fe200078e00ff */
[----:B------:R3:W-:Y:S03]  /*ca10*/  STL [R1+0x20a0], R2 ;  /* 0x0020a00201007387 */ /* 0x0007e60000100800 */
[----:B------:R-:W-:Y:S02]  /*ca20*/  IMAD.MOV R201, RZ, RZ, -R201 ;  /* 0x000000ffffc97224 */ /* 0x000fe400078e0ac9 */
[----:B--2---:R-:W-:-:S02]  /*ca30*/  VIADD R0, R6, 0x1d3 ;  /* 0x000001d306007836 */ /* 0x004fc40000000000 */
[----:B------:R-:W-:Y:S02]  /*ca40*/  IMAD.MOV R202, RZ, RZ, -R202 ;  /* 0x000000ffffca7224 */ /* 0x000fe400078e0aca */
[----:B------:R-:W-:Y:S01]  /*ca50*/  IMAD R197, R247, R201, R197 ;  /* 0x000000c9f7c57224 */ /* 0x000fe200078e02c5 */
[----:B------:R-:W-:Y:S01]  /*ca60*/  IABS R203, R0 ;  /* 0x0000000000cb7213 */ /* 0x000fe20000000000 */
[----:B------:R2:W-:Y:S01]  /*ca70*/  STL [R1+0x209c], R0 ;  /* 0x00209c0001007387 */ /* 0x0005e20000100800 */
        /* <DEDUP_REMOVED lines=23> */
[----:B------:R-:W-:Y:S01]  /*cbf0*/  IMAD.MOV R206, RZ, RZ, -R206 ;  /* 0x000000ffffce7224 */ /* 0x000fe200078e0ace */
[----:B------:R-:W-:Y:S01]  /*cc00*/  STL [R1+0x2080], R2 ;  /* 0x0020800201007387 */ /* 0x000fe20000100800 */
[----:B------:R-:W-:-:S04]  /*cc10*/  IMAD.HI.U32 R207, R245, R203, RZ ;  /* 0x000000cbf5cf7227 */ /* 0x000fc800078e00ff */
[----:B--2---:R-:W-:Y:S02]  /*cc20*/  VIADD R0, R6, 0x1d8 ;  /* 0x000001d806007836 */ /* 0x004fe40000000000 */
[----:B------:R-:W-:Y:S02]  /*cc30*/  IMAD R202, R247, R206, R202 ;  /* 0x000000cef7ca7224 */ /* 0x000fe400078e02ca */
[----:B------:R-:W-:Y:S01]  /*cc40*/  IMAD.MOV R207, RZ, RZ, -R207 ;  /* 0x000000ffffcf7224 */ /* 0x000fe200078e0acf */
[----:B------:R-:W-:Y:S01]  /*cc50*/  IABS R208, R0 ;  /* 0x0000000000d07213 */ /* 0x000fe20000000000 */
[C---:B------:R-:W-:Y:S01]  /*cc60*/  IMAD.HI.U32 R209, R245.reuse, R204, RZ ;  /* 0x000000ccf5d17227 */ /* 0x040fe200078e00ff */
[----:B------:R-:W-:Y:S03]  /*cc70*/  STL [R1+0x207c], R0 ;  /* 0x00207c0001007387 */ /* 0x000fe60000100800 */
[----:B------:R-:W-:Y:S01]  /*cc80*/  IMAD.MOV.U32 R206, RZ, RZ, R208 ;  /* 0x000000ffffce7224 */ /* 0x000fe200078e00d0 */
[----:B------:R2:W-:Y:S01]  /*cc90*/  STL [R1+0x2078], R4 ;  /* 0x0020780401007387 */ /* 0x0005e20000100800 */
[----:B------:R-:W-:-:S04]  /*cca0*/  IMAD.HI.U32 R208, R245, R205, RZ ;  /* 0x000000cdf5d07227 */ /* 0x000fc800078e00ff */
[----:B------:R-:W-:Y:S02]  /*ccb0*/  VIADD R3, R6, 0x1da ;  /* 0x000001da06037836 */ /* 0x000fe40000000000 */
[----:B------:R-:W-:Y:S02]  /*ccc0*/  IMAD R203, R247, R207, R203 ;  /* 0x000000cff7cb7224 */ /* 0x000fe400078e02cb */
[----:B------:R-:W-:Y:S01]  /*ccd0*/  IMAD.MOV R207, RZ, RZ, -R209 ;  /* 0x000000ffffcf7224 */ /* 0x000fe200078e0ad1 */
[----:B------:R-:W-:Y:S01]  /*cce0*/  IADD3 R209, -R208, RZ, RZ ;  /* 0x000000ffd0d17210 */ /* 0x000fe20007ffe1ff */
[----:B------:R-:W-:Y:S01]  /*ccf0*/  IMAD.MOV.U32 R243, RZ, RZ, R210 ;  /* 0x000000fffff37224 */ /* 0x000fe200078e00d2 */
[----:B------:R3:W-:Y:S01]  /*cd00*/  STL [R1+0x2074], R3 ;  /* 0x0020740301007387 */ /* 0x0007e20000100800 */
[----:B------:R-:W-:Y:S01]  /*cd10*/  IMAD.HI.U32 R210, R245, R206, RZ ;  /* 0x000000cef5d27227 */ /* 0x000fe200078e00ff */
[----:B------:R-:W-:-:S03]  /*cd20*/  IABS R208, R3 ;  /* 0x0000000300d07213 */ /* 0x000fc60000000000 */
[C---:B------:R-:W-:Y:S01]  /*cd30*/  IMAD R204, R247.reuse, R207, R204 ;  /* 0x000000cff7cc7224 */ /* 0x040fe200078e02cc */
[----:B------:R-:W-:Y:S01]  /*cd40*/  IABS R207, R4 ;  /* 0x0000000400cf7213 */ /* 0x000fe20000000000 */
[----:B------:R-:W-:Y:S02]  /*cd50*/  IMAD.MOV R210, RZ, RZ, -R210 ;  /* 0x000000ffffd27224 */ /* 0x000fe400078e0ad2 */
[C---:B--2---:R-:W-:Y:S02]  /*cd60*/  VIADD R4, R6.reuse, 0x1dc ;  /* 0x000001dc06047836 */ /* 0x044fe40000000000 */
[----:B---3--:R-:W-:Y:S02]  /*cd70*/  VIADD R3, R6, 0x1db ;  /* 0x000001db06037836 */ /* 0x008fe40000000000 */
[----:B------:R-:W-:Y:S02]  /*cd80*/  IMAD R205, R247, R209, R205 ;  /* 0x000000d1f7cd7224 */ /* 0x000fe400078e02cd */
[----:B------:R-:W-:Y:S01]  /*cd90*/  IMAD.MOV.U32 R2, RZ, RZ, R211 ;  /* 0x000000ffff027224 */ /* 0x000fe200078e00d3 */
[----:B------:R2:W-:Y:S01]  /*cda0*/  STL [R1+0x2068], R3 ;  /* 0x0020680301007387 */ /* 0x0005e20000100800 */
[----:B------:R-:W-:Y:S01]  /*cdb0*/  IABS R209, R3 ;  /* 0x0000000300d17213 */ /* 0x000fe20000000000 */
[----:B------:R-:W-:-:S02]  /*cdc0*/  IMAD.HI.U32 R212, R245, R208, RZ ;  /* 0x000000d0f5d47227 */ /* 0x000fc400078e00ff */
[----:B------:R3:W-:Y:S02]  /*cdd0*/  STL [R1+0x2060], R4 ;  /* 0x0020600401007387 */ /* 0x0007e40000100800 */
[----:B------:R-:W-:Y:S01]  /*cde0*/  IMAD R206, R247, R210, R206 ;  /* 0x000000d2f7ce7224 */ /* 0x000fe200078e02ce */
[----:B------:R-:W-:Y:S01]  /*cdf0*/  IABS R210, R4 ;  /* 0x0000000400d27213 */ /* 0x000fe20000000000 */
[----:B------:R-:W-:-:S04]  /*ce00*/  IMAD.HI.U32 R211, R245, R207, RZ ;  /* 0x000000cff5d37227 */ /* 0x000fc800078e00ff */
[----:B--2---:R-:W-:Y:S02]  /*ce10*/  VIADD R3, R6, 0x1dd ;  /* 0x000001dd06037836 */ /* 0x004fe40000000000 */
[----:B---3--:R-:W-:Y:S01]  /*ce20*/  IMAD.MOV.U32 R4, RZ, RZ, R242 ;  /* 0x000000ffff047224 */ /* 0x008fe200078e00f2 */
[----:B------:R-:W-:Y:S01]  /*ce30*/  MOV R242, R214 ;  /* 0x000000d600f27202 */ /* 0x000fe20000000f00 */
[----:B------:R-:W-:Y:S01]  /*ce40*/  IMAD.MOV.U32 R0, RZ, RZ, R213 ;  /* 0x000000ffff007224 */ /* 0x000fe200078e00d5 */
[----:B------:R-:W-:Y:S01]  /*ce50*/  IABS R213, R3 ;  /* 0x0000000300d57213 */ /* 0x000fe20000000000 */
[----:B------:R-:W-:Y:S01]  /*ce60*/  IMAD.MOV R212, RZ, RZ, -R212 ;  /* 0x000000ffffd47224 */ /* 0x000fe200078e0ad4 */
[----:B------:R2:W-:Y:S01]  /*ce70*/  STL [R1+0x205c], R3 ;  /* 0x00205c0301007387 */ /* 0x0005e20000100800 */
[----:B------:R-:W-:Y:S02]  /*ce80*/  IMAD.MOV R211, RZ, RZ, -R211 ;  /* 0x000000ffffd37224 */ /* 0x000fe400078e0ad3 */
[----:B------:R-:W-:-:S04]  /*ce90*/  IMAD.HI.U32 R214, R245, R209, RZ ;  /* 0x000000d1f5d67227 */ /* 0x000fc800078e00ff */
[C---:B------:R-:W-:Y:S02]  /*cea0*/  IMAD R208, R247.reuse, R212, R208 ;  /* 0x000000d4f7d07224 */ /* 0x040fe400078e02d0 */
[----:B------:R-:W-:Y:S02]  /*ceb0*/  IMAD R207, R247, R211, R207 ;  /* 0x000000d3f7cf7224 */ /* 0x000fe400078e02cf */
[----:B------:R-:W-:Y:S02]  /*cec0*/  IMAD.MOV R212, RZ, RZ, -R214 ;  /* 0x000000ffffd47224 */ /* 0x000fe400078e0ad6 */
[----:B------:R-:W-:Y:S02]  /*ced0*/  VIADD R10, R6, 0x1de ;  /* 0x000001de060a7836 */ /* 0x000fe40000000000 */
[----:B------:R-:W-:Y:S02]  /*cee0*/  IMAD.MOV.U32 R211, RZ, RZ, R213 ;  /* 0x000000ffffd37224 */ /* 0x000fe400078e00d5 */
[----:B------:R-:W-:Y:S01]  /*cef0*/  IMAD.MOV.U32 R5, RZ, RZ, R244 ;  /* 0x000000ffff057224 */ /* 0x000fe200078e00f4 */
[----:B------:R3:W-:Y:S01]  /*cf00*/  STL [R1+0x2058], R10 ;  /* 0x0020580a01007387 */ /* 0x0007e20000100800 */
[----:B------:R-:W-:-:S04]  /*cf10*/  IMAD.HI.U32 R213, R245, R210, RZ ;  /* 0x000000d2f5d57227 */ /* 0x000fc800078e00ff */
[----:B------:R-:W-:Y:S02]  /*cf20*/  VIADD R9, R6, 0x1df ;  /* 0x000001df06097836 */ /* 0x000fe40000000000 */
[----:B------:R-:W-:Y:S02]  /*cf30*/  IMAD.MOV.U32 R244, RZ, RZ, R240 ;  /* 0x000000fffff47224 */ /* 0x000fe400078e00f0 */
[----:B------:R-:W-:Y:S01]  /*cf40*/  IMAD.MOV.U32 R240, RZ, RZ, R215 ;  /* 0x000000fffff07224 */ /* 0x000fe200078e00d7 */
[----:B------:R4:W-:Y:S01]  /*cf50*/  STL [R1+0x2054], R9 ;  /* 0x0020540901007387 */ /* 0x0009e20000100800 */
[----:B------:R-:W-:Y:S01]  /*cf60*/  IMAD R209, R247, R212, R209 ;  /* 0x000000d4f7d17224 */ /* 0x000fe200078e02d1 */
[----:B------:R-:W-:Y:S01]  /*cf70*/  IABS R212, R10 ;  /* 0x0000000a00d47213 */ /* 0x000fe20000000000 */
[----:B------:R-:W-:-:S04]  /*cf80*/  IMAD.HI.U32 R215, R245, R211, RZ ;  /* 0x000000d3f5d77227 */ /* 0x000fc800078e00ff */
[----:B------:R-:W-:Y:S01]  /*cf90*/  IMAD.MOV R214, RZ, RZ, -R213 ;  /* 0x000000ffffd67224 */ /* 0x000fe200078e0ad5 */
[----:B------:R-:W-:Y:S01]  /*cfa0*/  IABS R213, R9 ;  /* 0x0000000900d57213 */ /* 0x000fe20000000000 */
[----:B--2---:R-:W-:Y:S01]  /*cfb0*/  IMAD.MOV.U32 R3, RZ, RZ, R2 ;  /* 0x000000ffff037224 */ /* 0x004fe200078e0002 */
[----:B------:R-:W-:Y:S01]  /*cfc0*/  MOV R2, R0 ;  /* 0x0000000000027202 */ /* 0x000fe20000000f00 */
[C---:B---3--:R-:W-:Y:S01]  /*cfd0*/  VIADD R10, R6.reuse, 0x1e0 ;  /* 0x000001e0060a7836 */ /* 0x048fe20000000000 */
[C---:B----4-:R-:W-:Y:S01]  /*cfe0*/  IADD3 R9, R6.reuse, 0x1e1, RZ ;  /* 0x000001e106097810 */ /* 0x050fe20007ffe0ff */
[----:B------:R-:W-:Y:S02]  /*cff0*/  IMAD.MOV.U32 R0, RZ, RZ, R216 ;  /* 0x000000ffff007224 */ /* 0x000fe400078e00d8 */
[----:B------:R-:W-:Y:S01]  /*d000*/  IMAD.MOV R215, RZ, RZ, -R215 ;  /* 0x000000ffffd77224 */ /* 0x000fe200078e0ad7 */
[----:B------:R-:W-:Y:S01]  /*d010*/  STL [R1+0x204c], R10 ;  /* 0x00204c0a01007387 */ /* 0x000fe20000100800 */
[----:B------:R-:W-:-:S02]  /*d020*/  VIADD R12, R6, 0x1e2 ;  /* 0x000001e2060c7836 */ /* 0x000fc40000000000 */
[----:B------:R-:W-:Y:S01]  /*d030*/  IMAD.MOV.U32 R8, RZ, RZ, R252 ;  /* 0x000000ffff087224 */ /* 0x000fe200078e00fc */
[----:B------:R2:W-:Y:S01]  /*d040*/  STL [R1+0x2048], R9 ;  /* 0x0020480901007387 */ /* 0x0005e20000100800 */
[----:B------:R-:W-:-:S03]  /*d050*/  IMAD.HI.U32 R216, R245, R212, RZ ;  /* 0x000000d4f5d87227 */ /* 0x000fc600078e00ff */
[----:B------:R3:W-:Y:S01]  /*d060*/  STL [R1+0x2044], R12 ;  /* 0x0020440c01007387 */ /* 0x0007e20000100800 */
[----:B------:R-:W-:Y:S02]  /*d070*/  IMAD.MOV.U32 R11, RZ, RZ, R5 ;  /* 0x000000ffff0b7224 */ /* 0x000fe400078e0005 */
[----:B------:R-:W-:Y:S02]  /*d080*/  IMAD.MOV.U32 R252, RZ, RZ, R217 ;  /* 0x000000fffffc7224 */ /* 0x000fe400078e00d9 */
[----:B------:R-:W-:Y:S01]  /*d090*/  IMAD R210, R247, R214, R210 ;  /* 0x000000d6f7d27224 */ /* 0x000fe200078e02d2 */
[----:B------:R-:W-:Y:S01]  /*d0a0*/  IABS R214, R10 ;  /* 0x0000000a00d67213 */ /* 0x000fe20000000000 */
[----:B------:R-:W-:Y:S02]  /*d0b0*/  IMAD.MOV.U32 R5, RZ, RZ, R3 ;  /* 0x000000ffff057224 */ /* 0x000fe400078e0003 */
[----:B------:R-:W-:-:S04]  /*d0c0*/  IMAD.HI.U32 R217, R245, R213, RZ ;  /* 0x000000d5f5d97227 */ /* 0x000fc800078e00ff */
[----:B------:R-:W-:Y:S02]  /*d0d0*/  IMAD.MOV.U32 R3, RZ, RZ, R239 ;  /* 0x000000ffff037224 */ /* 0x000fe400078e00ef */
[----:B------:R-:W-:Y:S01]  /*d0e0*/  IMAD R211, R247, R215, R211 ;  /* 0x000000d7f7d37224 */ /* 0x000fe200078e02d3 */
[----:B------:R-:W-:Y:S01]  /*d0f0*/  IABS R215, R9 ;  /* 0x0000000900d77213 */ /* 0x000fe20000000000 */
[----:B------:R-:W-:Y:S01]  /*d100*/  IMAD.MOV.U32 R239, RZ, RZ, R218 ;  /* 0x000000ffffef7224 */ /* 0x000fe200078e00da */
[----:B------:R-:W-:Y:S01]  /*d110*/  IABS R218, R12 ;  /* 0x0000000c00da7213 */ /* 0x000fe20000000000 */
[----:B------:R-:W-:Y:S02]  /*d120*/  IMAD.MOV R216, RZ, RZ, -R216 ;  /* 0x000000ffffd87224 */ /* 0x000fe400078e0ad8 */
[----:B--2---:R-:W-:Y:S01]  /*d130*/  IMAD.MOV.U32 R9, RZ, RZ, R243 ;  /* 0x000000ffff097224 */ /* 0x004fe200078e00f3 */
[----:B------:R-:W-:Y:S01]  /*d140*/  MOV R243, R219 ;  /* 0x000000db00f37202 */ /* 0x000fe20000000f00 */
[----:B------:R-:W-:-:S02]  /*d150*/  IMAD.MOV R217, RZ, RZ, -R217 ;  /* 0x000000ffffd97224 */ /* 0x000fc400078e0ad9 */
[----:B------:R-:W-:-:S04]  /*d160*/  IMAD.HI.U32 R219, R245, R214, RZ ;  /* 0x000000d6f5db7227 */ /* 0x000fc800078e00ff */
[C---:B------:R-:W-:Y:S02]  /*d170*/  IMAD R212, R247.reuse, R216, R212 ;  /* 0x000000d8f7d47224 */ /* 0x040fe400078e02d4 */
[----:B------:R-:W-:Y:S02]  /*d180*/  IMAD.MOV.U32 R216, RZ, RZ, R218 ;  /* 0x000000ffffd87224 */ /* 0x000fe400078e00da */
[----:B------:R-:W-:Y:S02]  /*d190*/  IMAD R213, R247, R217, R213 ;  /* 0x000000d9f7d57224 */ /* 0x000fe400078e02d5 */
[----:B------:R-:W-:Y:S02]  /*d1a0*/  IMAD.MOV.U32 R10, RZ, RZ, R4 ;  /* 0x000000ffff0a7224 */ /* 0x000fe400078e0004 */
[----:B------:R-:W-:-:S04]  /*d1b0*/  IMAD.HI.U32 R218, R245, R215, RZ ;  /* 0x000000d7f5da7227 */ /* 0x000fc800078e00ff */
[----:B------:R-:W-:Y:S01]  /*d1c0*/  IMAD.MOV R217, RZ, RZ, -R219 ;  /* 0x000000ffffd97224 */ /* 0x000fe200078e0adb */
[----:B------:R-:W-:Y:S01]  /*d1d0*/  IADD3 R219, -R218, RZ, RZ ;  /* 0x000000ffdadb7210 */ /* 0x000fe20007ffe1ff */
[C---:B------:R-:W-:Y:S02]  /*d1e0*/  VIADD R13, R6.reuse, 0x1e3 ;  /* 0x000001e3060d7836 */ /* 0x040fe40000000000 */
[----:B------:R-:W-:Y:S02]  /*d1f0*/  IMAD.MOV.U32 R4, RZ, RZ, R220 ;  /* 0x000000ffff047224 */ /* 0x000fe400078e00dc */
[----:B---3--:R-:W-:Y:S01]  /*d200*/  VIADD R12, R6, 0x1e4 ;  /* 0x000001e4060c7836 */ /* 0x008fe20000000000 */
[----:B------:R-:W-:Y:S01]  /*d210*/  STL [R1+0x203c], R13 ;  /* 0x00203c0d01007387 */ /* 0x000fe20000100800 */
[----:B------:R-:W-:-:S03]  /*d220*/  IMAD.HI.U32 R220, R245, R216, RZ ;  /* 0x000000d8f5dc7227 */ /* 0x000fc600078e00ff */
[----:B------:R-:W-:Y:S01]  /*d230*/  IABS R218, R12 ;  /* 0x0000000c00da7213 */ /* 0x000fe20000000000 */
[C---:B------:R-:W-:Y:S01]  /*d240*/  IMAD R214, R247.reuse, R217, R214 ;  /* 0x000000d9f7d67224 */ /* 0x040fe200078e02d6 */
[----:B------:R-:W-:Y:S01]  /*d250*/  IABS R217, R13 ;  /* 0x0000000d00d97213 */ /* 0x000fe20000000000 */
[----:B------:R-:W-:Y:S01]  /*d260*/  IMAD.MOV R220, RZ, RZ, -R220 ;  /* 0x000000ffffdc7224 */ /* 0x000fe200078e0adc */
[----:B------:R2:W-:Y:S01]  /*d270*/  STL [R1+0x2038], R12 ;  /* 0x0020380c01007387 */ /* 0x0005e20000100800 */
[----:B------:R-:W-:Y:S02]  /*d280*/  VIADD R17, R6, 0x1e6 ;  /* 0x000001e606117836 */ /* 0x000fe40000000000 */
[----:B------:R-:W-:Y:S02]  /*d290*/  IMAD.MOV.U32 R15, RZ, RZ, R221 ;  /* 0x000000ffff0f7224 */ /* 0x000fe400078e00dd */
[----:B------:R-:W-:Y:S02]  /*d2a0*/  IMAD R216, R247, R220, R216 ;  /* 0x000000dcf7d87224 */ /* 0x000fe400078e02d8 */
[----:B------:R-:W-:Y:S01]  /*d2b0*/  IMAD.HI.U32 R221, R245, R217, RZ ;  /* 0x000000d9f5dd7227 */ /* 0x000fe200078e00ff */
[----:B--2---:R-:W-:-:S03]  /*d2c0*/  MOV R12, R222 ;  /* 0x000000de000c7202 */ /* 0x004fc60000000f00 */
[----:B------:R-:W-:Y:S01]  /*d2d0*/  VIADD R19, R6, 0x1e5 ;  /* 0x000001e506137836 */ /* 0x000fe20000000000 */
[----:B------:R-:W-:Y:S01]  /*d2e0*/  IABS R222, R17 ;  /* 0x0000001100de7213 */ /* 0x000fe20000000000 */
[----:B------:R-:W-:-:S03]  /*d2f0*/  IMAD.HI.U32 R220, R245, R218, RZ ;  /* 0x000000daf5dc7227 */ /* 0x000fc600078e00ff */
[----:B------:R-:W-:Y:S01]  /*d300*/  STL [R1+0x202c], R19 ;  /* 0x00202c1301007387 */ /* 0x000fe20000100800 */
[----:B------:R-:W-:Y:S02]  /*d310*/  IMAD.MOV.U32 R13, RZ, RZ, R11 ;  /* 0x000000ffff0d7224 */ /* 0x000fe400078e000b */
[----:B------:R-:W-:Y:S01]  /*d320*/  IMAD.MOV.U32 R14, RZ, RZ, R10 ;  /* 0x000000ffff0e7224 */ /* 0x000fe200078e000a */
[----:B------:R2:W-:Y:S01]  /*d330*/  STL [R1+0x2028], R17 ;  /* 0x0020281101007387 */ /* 0x0005e20000100800 */
[----:B------:R-:W-:Y:S02]  /*d340*/  VIADD R16, R6, 0x1e7 ;  /* 0x000001e706107836 */ /* 0x000fe40000000000 */
[----:B------:R-:W-:Y:S02]  /*d350*/  IMAD.MOV.U32 R10, RZ, RZ, R9 ;  /* 0x000000ffff0a7224 */ /* 0x000fe400078e0009 */
[----:B------:R-:W-:Y:S01]  /*d360*/  IMAD.MOV.U32 R11, RZ, RZ, R223 ;  /* 0x000000ffff0b7224 */ /* 0x000fe200078e00df */
[----:B------:R3:W-:Y:S01]  /*d370*/  STL [R1+0x2024], R16 ;  /* 0x0020241001007387 */ /* 0x0007e20000100800 */
[----:B------:R-:W-:-:S02]  /*d380*/  IMAD.MOV.U32 R9, RZ, RZ, R4 ;  /* 0x000000ffff097224 */ /* 0x000fc400078e0004 */
[----:B------:R-:W-:Y:S01]  /*d390*/  IMAD.MOV R223, RZ, RZ, -R221 ;  /* 0x000000ffffdf7224 */ /* 0x000fe200078e0add */
[----:B--2---:R-:W-:Y:S01]  /*d3a0*/  MOV R17, R15 ;  /* 0x0000000f00117202 */ /* 0x004fe20000000f00 */
[----:B------:R-:W-:Y:S02]  /*d3b0*/  IMAD.MOV.U32 R4, RZ, RZ, R243 ;  /* 0x000000ffff047224 */ /* 0x000fe400078e00f3 */
[----:B------:R-:W-:Y:S01]  /*d3c0*/  IMAD R215, R247, R219, R215 ;  /* 0x000000dbf7d77224 */ /* 0x000fe200078e02d7 */
[----:B------:R-:W-:Y:S01]  /*d3d0*/  IABS R219, R19 ;  /* 0x0000001300db7213 */ /* 0x000fe20000000000 */
[----:B------:R-:W-:Y:S01]  /*d3e0*/  IMAD.MOV R221, RZ, RZ, -R220 ;  /* 0x000000ffffdd7224 */ /* 0x000fe200078e0adc */
[----:B------:R-:W-:Y:S01]  /*d3f0*/  MOV R220, R222 ;  /* 0x000000de00dc7202 */ /* 0x000fe20000000f00 */
[----:B------:R-:W-:Y:S01]  /*d400*/  IMAD.MOV.U32 R243, RZ, RZ, R224 ;  /* 0x000000fffff37224 */ /* 0x000fe200078e00e0 */
[----:B------:R-:W-:Y:S01]  /*d410*/  IABS R224, R16 ;  /* 0x0000001000e07213 */ /* 0x000fe20000000000 */
[----:B------:R-:W-:-:S02]  /*d420*/  VIADD R20, R6, 0x1e8 ;  /* 0x000001e806147836 */ /* 0x000fc40000000000 */
[----:B------:R-:W-:Y:S02]  /*d430*/  VIADD R19, R6, 0x1e9 ;  /* 0x000001e906137836 */ /* 0x000fe40000000000 */
[----:B------:R-:W-:Y:S01]  /*d440*/  IMAD.MOV.U32 R15, RZ, RZ, R13 ;  /* 0x000000ffff0f7224 */ /* 0x000fe200078e000d */
[----:B------:R-:W-:Y:S01]  /*d450*/  STL [R1+0x2018], R20 ;  /* 0x0020181401007387 */ /* 0x000fe20000100800 */
[----:B------:R-:W-:Y:S02]  /*d460*/  IMAD.MOV.U32 R13, RZ, RZ, R0 ;  /* 0x000000ffff0d7224 */ /* 0x000fe400078e0000 */
[C---:B------:R-:W-:Y:S01]  /*d470*/  IMAD R217, R247.reuse, R223, R217 ;  /* 0x000000dff7d97224 */ /* 0x040fe200078e02d9 */
[----:B------:R1:W-:Y:S01]  /*d480*/  STL [R1+0x2014], R19 ;  /* 0x0020141301007387 */ /* 0x0003e20000100800 */
[----:B------:R-:W-:Y:S01]  /*d490*/  IMAD.MOV.U32 R0, RZ, RZ, R226 ;  /* 0x000000ffff007224 */ /* 0x000fe200078e00e2 */
[----:B------:R-:W-:Y:S01]  /*d4a0*/  IABS R226, R19 ;  /* 0x0000001300e27213 */ /* 0x000fe20000000000 */
[----:B------:R-:W-:-:S02]  /*d4b0*/  IMAD R218, R247, R221, R218 ;  /* 0x000000ddf7da7224 */ /* 0x000fc400078e02da */
[----:B------:R-:W-:-:S04]  /*d4c0*/  IMAD.HI.U32 R223, R245, R220, RZ ;  /* 0x000000dcf5df7227 */ /* 0x000fc800078e00ff */
[----:B---3--:R-:W-:Y:S01]  /*d4d0*/  IMAD.MOV.U32 R16, RZ, RZ, R14 ;  /* 0x000000ffff107224 */ /* 0x008fe200078e000e */
[----:B-1----:R-:W-:Y:S01]  /*d4e0*/  LOP3.LUT R19, R18, 0x7f, RZ, 0xc0, !PT ;  /* 0x0000007f12137812 */ /* 0x002fe200078ec0ff */
[----:B------:R-:W-:Y:S01]  /*d4f0*/  IMAD.MOV.U32 R221, RZ, RZ, R224 ;  /* 0x000000ffffdd7224 */ /* 0x000fe200078e00e0 */
[----:B------:R-:W-:Y:S01]  /*d500*/  IABS R224, R20 ;  /* 0x0000001400e07213 */ /* 0x000fe20000000000 */
[----:B------:R-:W-:-:S04]  /*d510*/  IMAD.HI.U32 R222, R245, R219, RZ ;  /* 0x000000dbf5de7227 */ /* 0x000fc800078e00ff */
[----:B------:R-:W-:Y:S02]  /*d520*/  IMAD.MOV.U32 R14, RZ, RZ, R8 ;  /* 0x000000ffff0e7224 */ /* 0x000fe400078e0008 */
[----:B------:R-:W-:Y:S02]  /*d530*/  IMAD.MOV.U32 R8, RZ, RZ, R242 ;  /* 0x000000ffff087224 */ /* 0x000fe400078e00f2 */
[C---:B------:R-:W-:Y:S02]  /*d540*/  VIADD R20, R6.reuse, 0x1ea ;  /* 0x000001ea06147836 */ /* 0x040fe40000000000 */
[----:B------:R-:W-:Y:S02]  /*d550*/  IMAD.MOV.U32 R242, RZ, RZ, R225 ;  /* 0x000000fffff27224 */ /* 0x000fe400078e00e1 */
[----:B------:R-:W-:Y:S01]  /*d560*/  IMAD.MOV R223, RZ, RZ, -R223 ;  /* 0x000000ffffdf7224 */ /* 0x000fe200078e0adf */
[----:B------:R-:W-:Y:S01]  /*d570*/  STL [R1+0x200c], R20 ;  /* 0x00200c1401007387 */ /* 0x000fe20000100800 */
[----:B------:R-:W-:-:S02]  /*d580*/  VIADD R18, R6, 0x1eb ;  /* 0x000001eb06127836 */ /* 0x000fc40000000000 */
[----:B------:R-:W-:-:S03]  /*d590*/  IMAD.HI.U32 R225, R245, R221, RZ ;  /* 0x000000ddf5e17227 */ /* 0x000fc600078e00ff */
[----:B------:R1:W-:Y:S01]  /*d5a0*/  STL [R1+0x2008], R18 ;  /* 0x0020081201007387 */ /* 0x0003e20000100800 */
[----:B------:R-:W-:Y:S02]  /*d5b0*/  IMAD.MOV R222, RZ, RZ, -R222 ;  /* 0x000000ffffde7224 */ /* 0x000fe400078e0ade */
[----:B------:R-:W-:Y:S01]  /*d5c0*/  IMAD R27, R227, 0x80, R19 ;  /* 0x00000080e31b7824 */ /* 0x000fe200078e0213 */
[----:B------:R-:W-:Y:S01]  /*d5d0*/  IABS R227, R18 ;  /* 0x0000001200e37213 */ /* 0x000fe20000000000 */
[C---:B------:R-:W-:Y:S01]  /*d5e0*/  IMAD R220, R247.reuse, R223, R220 ;  /* 0x000000dff7dc7224 */ /* 0x040fe200078e02dc */
[----:B------:R-:W-:Y:S01]  /*d5f0*/  MOV R223, R226 ;  /* 0x000000e200df7202 */ /* 0x000fe20000000f00 */
[----:B------:R-:W-:Y:S01]  /*d600*/  IMAD.MOV R225, RZ, RZ, -R225 ;  /* 0x000000ffffe17224 */ /* 0x000fe200078e0ae1 */
[----:B------:R-:W-:Y:S01]  /*d610*/  STL [R1+0x18d4], R27 ;  /* 0x0018d41b01007387 */ /* 0x000fe20000100800 */
[C---:B------:R-:W-:Y:S01]  /*d620*/  IMAD R219, R247.reuse, R222, R219 ;  /* 0x000000def7db7224 */ /* 0x040fe200078e02db */
[----:B-1----:R-:W-:Y:S01]  /*d630*/  MOV R18, R15 ;  /* 0x0000000f00127202 */ /* 0x002fe20000000f00 */
[----:B------:R-:W-:Y:S01]  /*d640*/  IMAD.MOV.U32 R222, RZ, RZ, R224 ;  /* 0x000000ffffde7224 */ /* 0x000fe200078e00e0 */
[----:B------:R-:W-:Y:S01]  /*d650*/  IABS R224, R20 ;  /* 0x0000001400e07213 */ /* 0x000fe20000000000 */
[----:B------:R-:W-:Y:S01]  /*d660*/  IMAD.MOV.U32 R15, RZ, RZ, R231 ;  /* 0x000000ffff0f7224 */ /* 0x000fe200078e00e7 */
[----:B------:R-:W-:Y:S01]  /*d670*/  IABS R231, R27 ;  /* 0x0000001b00e77213 */ /* 0x000fe20000000000 */
[----:B------:R-:W-:Y:S01]  /*d680*/  IMAD R221, R247, R225, R221 ;  /* 0x000000e1f7dd7224 */ /* 0x000fe200078e02dd */
[----:B------:R-:W-:Y:S01]  /*d690*/  ISETP.GE.AND P3, PT, R27, RZ, PT ;  /* 0x000000ff1b00720c */ /* 0x000fe20003f66270 */
[----:B------:R-:W-:-:S04]  /*d6a0*/  IMAD.HI.U32 R226, R245, R222, RZ ;  /* 0x000000def5e27227 */ /* 0x000fc800078e00ff */
[----:B------:R-:W-:-:S04]  /*d6b0*/  IMAD.HI.U32 R225, R245, R223, RZ ;  /* 0x000000dff5e17227 */ /* 0x000fc800078e00ff */
[----:B------:R-:W-:-:S04]  /*d6c0*/  IMAD.HI.U32 R229, R229, R231, RZ ;  /* 0x000000e7e5e57227 */ /* 0x000fc800078e00ff */
[----:B------:R-:W-:Y:S02]  /*d6d0*/  IMAD.MOV R226, RZ, RZ, -R226 ;  /* 0x000000ffffe27224 */ /* 0x000fe400078e0ae2 */
[----:B------:R-:W-:Y:S02]  /*d6e0*/  IMAD.MOV R225, RZ, RZ, -R225 ;  /* 0x000000ffffe17224 */ /* 0x000fe400078e0ae1 */
[----:B------:R-:W-:Y:S02]  /*d6f0*/  IMAD.MOV R229, RZ, RZ, -R229 ;  /* 0x000000ffffe57224 */ /* 0x000fe400078e0ae5 */
[C---:B------:R-:W-:Y:S02]  /*d700*/  IMAD R222, R247.reuse, R226, R222 ;  /* 0x000000e2f7de7224 */ /* 0x040fe400078e02de */
[----:B------:R-:W-:Y:S02]  /*d710*/  IMAD R223, R247, R225, R223 ;  /* 0x000000e1f7df7224 */ /* 0x000fe400078e02df */
[----:B------:R-:W-:-:S02]  /*d720*/  VIADD R22, R6, 0x1ec ;  /* 0x000001ec06167836 */ /* 0x000fc40000000000 */
[----:B------:R-:W-:Y:S02]  /*d730*/  IMAD.MOV.U32 R225, RZ, RZ, R227 ;  /* 0x000000ffffe17224 */ /* 0x000fe400078e00e3 */
[----:B------:R-:W-:Y:S01]  /*d740*/  IMAD.HI.U32 R226, R245, R224, RZ ;  /* 0x000000e0f5e27227 */ /* 0x000fe200078e00ff */
[----:B------:R-:W-:Y:S01]  /*d750*/  IABS R227, R22 ;  /* 0x0000001600e37213 */ /* 0x000fe20000000000 */
[----:B------:R-:W-:Y:S02]  /*d760*/  STL [R1+0x2000], R22 ;  /* 0x0020001601007387 */ /* 0x000fe40000100800 */
[----:B------:R-:W-:Y:S02]  /*d770*/  IMAD.MOV.U32 R19, RZ, RZ, R16 ;  /* 0x000000ffff137224 */ /* 0x000fe400078e0010 */
[----:B------:R-:W-:Y:S01]  /*d780*/  IMAD.MOV.U32 R20, RZ, RZ, R17 ;  /* 0x000000ffff147224 */ /* 0x000fe200078e0011 */
[----:B------:R1:W-:Y:S01]  /*d790*/  STL [R1+0x1ffc], R21 ;  /* 0x001ffc1501007387 */ /* 0x0003e20000100800 */
[----:B------:R-:W-:-:S02]  /*d7a0*/  IMAD.MOV.U32 R16, RZ, RZ, R13 ;  /* 0x000000ffff107224 */ /* 0x000fc400078e000d */
[C---:B------:R-:W-:Y:S02]  /*d7b0*/  IMAD R231, R232.reuse, R229, R231 ;  /* 0x000000e5e8e77224 */ /* 0x040fe400078e02e7 */
[----:B------:R-:W-:Y:S02]  /*d7c0*/  IMAD.MOV.U32 R17, RZ, RZ, R14 ;  /* 0x000000ffff117224 */ /* 0x000fe400078e000e */
[----:B------:R-:W-:Y:S01]  /*d7d0*/  IMAD.MOV.U32 R13, RZ, RZ, R228 ;  /* 0x000000ffff0d7224 */ /* 0x000fe200078e00e4 */
[----:B------:R-:W-:Y:S01]  /*d7e0*/  ISETP.GT.U32.AND P0, PT, R232, R231, PT ;  /* 0x000000e7e800720c */ /* 0x000fe20003f04070 */
[----:B------:R-:W-:Y:S01]  /*d7f0*/  IMAD.MOV.U32 R14, RZ, RZ, R230 ;  /* 0x000000ffff0e7224 */ /* 0x000fe200078e00e6 */
[----:B------:R-:W-:Y:S01]  /*d800*/  IABS R230, R21 ;  /* 0x0000001500e67213 */ /* 0x000fe20000000000 */
[----:B------:R-:W-:-:S04]  /*d810*/  IMAD.HI.U32 R228, R245, R225, RZ ;  /* 0x000000e1f5e47227 */ /* 0x000fc800078e00ff */
[----:B------:R-:W-:Y:S02]  /*d820*/  IMAD.MOV R226, RZ, RZ, -R226 ;  /* 0x000000ffffe27224 */ /* 0x000fe400078e0ae2 */
[----:B------:R-:W-:Y:S02]  /*d830*/  IMAD.MOV R228, RZ, RZ, -R228 ;  /* 0x000000ffffe47224 */ /* 0x000fe400078e0ae4 */
[C---:B------:R-:W-:Y:S02]  /*d840*/  IMAD R224, R247.reuse, R226, R224 ;  /* 0x000000e2f7e07224 */ /* 0x040fe400078e02e0 */
[C---:B-1----:R-:W-:Y:S02]  /*d850*/  VIADD R21, R6.reuse, 0x1ee ;  /* 0x000001ee06157836 */ /* 0x042fe40000000000 */
[----:B------:R-:W-:Y:S02]  /*d860*/  IMAD.MOV.U32 R226, RZ, RZ, R227 ;  /* 0x000000ffffe27224 */ /* 0x000fe400078e00e3 */
[----:B------:R-:W-:Y:S01]  /*d870*/  IMAD.MOV.U32 R227, RZ, RZ, R230 ;  /* 0x000000ffffe37224 */ /* 0x000fe200078e00e6 */
[----:B------:R1:W-:Y:S01]  /*d880*/  STL [R1+0x1fec], R21 ;  /* 0x001fec1501007387 */ /* 0x0003e20000100800 */
[----:B------:R-:W-:Y:S01]  /*d890*/  IMAD R225, R247, R228, R225 ;  /* 0x000000e4f7e17224 */ /* 0x000fe200078e02e1 */
[----:B------:R-:W-:Y:S01]  /*d8a0*/  IABS R228, R21 ;  /* 0x0000001500e47213 */ /* 0x000fe20000000000 */
[----:B------:R-:W-:-:S02]  /*d8b0*/  VIADD R23, R6, 0x1ef ;  /* 0x000001ef06177836 */ /* 0x000fc40000000000 */
[----:B------:R-:W-:-:S03]  /*d8c0*/  IMAD.HI.U32 R229, R245, R227, RZ ;  /* 0x000000e3f5e57227 */ /* 0x000fc600078e00ff */
[----:B------:R2:W-:Y:S01]  /*d8d0*/  STL [R1+0x1fe8], R23 ;  /* 0x001fe81701007387 */ /* 0x0005e20000100800 */
[----:B------:R-:W-:Y:S01]  /*d8e0*/  IMAD.MOV R229, RZ, RZ, -R229 ;  /* 0x000000ffffe57224 */ /* 0x000fe200078e0ae5 */
[----:B-1----:R-:W-:Y:S01]  /*d8f0*/  MOV R21, R12 ;  /* 0x0000000c00157202 */ /* 0x002fe20000000f00 */
[----:B------:R-:W-:Y:S02]  /*d900*/  IMAD.MOV.U32 R12, RZ, RZ, R11 ;  /* 0x000000ffff0c7224 */ /* 0x000fe400078e000b */
[----:B------:R-:W-:Y:S02]  /*d910*/  IMAD.MOV.U32 R11, RZ, RZ, R3 ;  /* 0x000000ffff0b7224 */ /* 0x000fe400078e0003 */
[----:B------:R-:W-:Y:S01]  /*d920*/  IMAD.MOV.U32 R3, RZ, RZ, R233 ;  /* 0x000000ffff037224 */ /* 0x000fe200078e00e9 */
[----:B------:R-:W-:Y:S01]  /*d930*/  IABS R233, R23 ;  /* 0x0000001700e97213 */ /* 0x000fe20000000000 */
[----:B------:R-:W-:Y:S01]  /*d940*/  IMAD.HI.U32 R230, R245, R226, RZ ;  /* 0x000000e2f5e67227 */ /* 0x000fe200078e00ff */
[----:B--2---:R-:W-:-:S03]  /*d950*/  MOV R23, R11 ;  /* 0x0000000b00177202 */ /* 0x004fc60000000f00 */
[----:B------:R-:W-:Y:S02]  /*d960*/  @!P0 IMAD.IADD R231, R231, 0x1, -R232 ;  /* 0x00000001e7e78824 */ /* 0x000fe400078e0ae8 */
[----:B------:R-:W-:Y:S02]  /*d970*/  IMAD R227, R247, R229, R227 ;  /* 0x000000e5f7e37224 */ /* 0x000fe400078e02e3 */
[----:B------:R-:W-:Y:S01]  /*d980*/  IMAD.MOV.U32 R229, RZ, RZ, R233 ;  /* 0x000000ffffe57224 */ /* 0x000fe200078e00e9 */
[----:B------:R-:W-:Y:S01]  /*d990*/  ISETP.GT.U32.AND P1, PT, R232, R231, PT ;  /* 0x000000e7e800720c */ /* 0x000fe20003f24070 */
[----:B------:R-:W-:Y:S02]  /*d9a0*/  IMAD.MOV R230, RZ, RZ, -R230 ;  /* 0x000000ffffe67224 */ /* 0x000fe400078e0ae6 */
[----:B------:R-:W-:Y:S02]  /*d9b0*/  VIADD R22, R6, 0x1f0 ;  /* 0x000001f006167836 */ /* 0x000fe40000000000 */
[----:B------:R-:W-:-:S03]  /*d9c0*/  IMAD.HI.U32 R233, R245, R228, RZ ;  /* 0x000000e4f5e97227 */ /* 0x000fc600078e00ff */
[----:B------:R1:W-:Y:S01]  /*d9d0*/  STL [R1+0x1fe4], R22 ;  /* 0x001fe41601007387 */ /* 0x0003e20000100800 */
[----:B------:R-:W-:Y:S01]  /*d9e0*/  VIADD R24, R6, 0x1f1 ;  /* 0x000001f106187836 */ /* 0x000fe20000000000 */
[----:B------:R-:W-:Y:S01]  /*d9f0*/  IADD3 R233, -R233, RZ, RZ ;  /* 0x000000ffe9e97210 */ /* 0x000fe20007ffe1ff */
[----:B------:R-:W-:Y:S02]  /*da00*/  IMAD.MOV.U32 R11, RZ, RZ, R9 ;  /* 0x000000ffff0b7224 */ /* 0x000fe400078e0009 */
[----:B------:R-:W-:Y:S01]  /*da10*/  IMAD R226, R247, R230, R226 ;  /* 0x000000e6f7e27224 */ /* 0x000fe200078e02e2 */
[----:B------:R-:W-:Y:S01]  /*da20*/  IABS R230, R22 ;  /* 0x0000001600e67213 */ /* 0x000fe20000000000 */
[----:B------:R-:W-:Y:S01]  /*da30*/  IMAD.MOV.U32 R9, RZ, RZ, R4 ;  /* 0x000000ffff097224 */ /* 0x000fe200078e0004 */
[----:B------:R2:W-:Y:S01]  /*da40*/  STL [R1+0x1fdc], R24 ;  /* 0x001fdc1801007387 */ /* 0x0005e20000100800 */
[----:B------:R-:W-:Y:S01]  /*da50*/  IMAD.MOV.U32 R4, RZ, RZ, R235 ;  /* 0x000000ffff047224 */ /* 0x000fe200078e00eb */
[----:B------:R-:W-:Y:S01]  /*da60*/  IABS R235, R24 ;  /* 0x0000001800eb7213 */ /* 0x000fe20000000000 */
[----:B-1----:R-:W-:-:S02]  /*da70*/  IMAD.MOV.U32 R22, RZ, RZ, R12 ;  /* 0x000000ffff167224 */ /* 0x002fc400078e000c */
[----:B------:R-:W-:Y:S02]  /*da80*/  IMAD.MOV.U32 R12, RZ, RZ, R236 ;  /* 0x000000ffff0c7224 */ /* 0x000fe400078e00ec */
[----:B------:R-:W-:Y:S02]  /*da90*/  VIADD R26, R6, 0x1f2 ;  /* 0x000001f2061a7836 */ /* 0x000fe40000000000 */
[----:B------:R-:W-:Y:S01]  /*daa0*/  IMAD.HI.U32 R236, R245, R229, RZ ;  /* 0x000000e5f5ec7227 */ /* 0x000fe200078e00ff */
[----:B------:R-:W-:Y:S02]  /*dab0*/  ISETP.NE.AND P0, PT, R234, RZ, PT ;  /* 0x000000ffea00720c */ /* 0x000fe40003f05270 */
[----:B------:R1:W-:Y:S01]  /*dac0*/  STL [R1+0x1fd8], R26 ;  /* 0x001fd81a01007387 */ /* 0x0003e20000100800 */
[----:B------:R-:W-:Y:S02]  /*dad0*/  IMAD.MOV.U32 R25, RZ, RZ, R23 ;  /* 0x000000ffff197224 */ /* 0x000fe400078e0017 */
[----:B--2---:R-:W-:-:S02]  /*dae0*/  IMAD.MOV.U32 R24, RZ, RZ, R238 ;  /* 0x000000ffff187224 */ /* 0x004fc400078e00ee */
[----:B------:R-:W-:Y:S02]  /*daf0*/  IMAD R228, R247, R233, R228 ;  /* 0x000000e9f7e47224 */ /* 0x000fe400078e02e4 */
[----:B------:R-:W-:Y:S02]  /*db00*/  IMAD.MOV.U32 R23, RZ, RZ, R237 ;  /* 0x000000ffff177224 */ /* 0x000fe400078e00ed */
[----:B------:R-:W-:Y:S01]  /*db10*/  IMAD.MOV.U32 R233, RZ, RZ, R235 ;  /* 0x000000ffffe97224 */ /* 0x000fe200078e00eb */
[----:B------:R-:W-:Y:S01]  /*db20*/  IABS R235, R26 ;  /* 0x0000001a00eb7213 */ /* 0x000fe20000000000 */
[----:B------:R-:W-:Y:S01]  /*db30*/  IMAD.MOV R237, RZ, RZ, -R236 ;  /* 0x000000ffffed7224 */ /* 0x000fe200078e0aec */
[----:B-1----:R-:W-:Y:S01]  /*db40*/  MOV R26, R25 ;  /* 0x00000019001a7202 */ /* 0x002fe20000000f00 */
[----:B------:R-:W-:Y:S02]  /*db50*/  IMAD.MOV.U32 R25, RZ, RZ, R24 ;  /* 0x000000ffff197224 */ /* 0x000fe400078e0018 */
[----:B------:R-:W-:-:S02]  /*db60*/  @!P1 IMAD.IADD R231, R231, 0x1, -R232 ;  /* 0x00000001e7e79824 */ /* 0x000fc400078e0ae8 */
[----:B------:R-:W-:Y:S02]  /*db70*/  IMAD.MOV.U32 R24, RZ, RZ, R23 ;  /* 0x000000ffff187224 */ /* 0x000fe400078e0017 */
[----:B------:R-:W-:Y:S02]  /*db80*/  IMAD R229, R247, R237, R229 ;  /* 0x000000edf7e57224 */ /* 0x000fe400078e02e5 */
[----:B------:R-:W-:Y:S02]  /*db90*/  IMAD.MOV.U32 R23, RZ, RZ, R22 ;  /* 0x000000ffff177224 */ /* 0x000fe400078e0016 */
[----:B------:R-:W-:Y:S02]  /*dba0*/  IMAD.MOV.U32 R22, RZ, RZ, R21 ;  /* 0x000000ffff167224 */ /* 0x000fe400078e0015 */
[----:B------:R-:W-:-:S04]  /*dbb0*/  IMAD.HI.U32 R237, R245, R233, RZ ;  /* 0x000000e9f5ed7227 */ /* 0x000fc800078e00ff */
[----:B------:R-:W-:Y:S02]  /*dbc0*/  IMAD.MOV.U32 R21, RZ, RZ, R20 ;  /* 0x000000ffff157224 */ /* 0x000fe400078e0014 */
[----:B------:R-:W-:Y:S02]  /*dbd0*/  IMAD.MOV.U32 R27, RZ, RZ, R231 ;  /* 0x000000ffff1b7224 */ /* 0x000fe400078e00e7 */
[----:B------:R-:W-:Y:S02]  /*dbe0*/  IMAD.MOV.U32 R20, RZ, RZ, R19 ;  /* 0x000000ffff147224 */ /* 0x000fe400078e0013 */
[----:B------:R-:W-:Y:S01]  /*dbf0*/  IMAD.MOV.U32 R19, RZ, RZ, R18 ;  /* 0x000000ffff137224 */ /* 0x000fe200078e0012 */
[----:B------:R-:W-:Y:S01]  /*dc00*/  MOV R18, R17 ;  /* 0x0000001100127202 */ /* 0x000fe20000000f00 */
[----:B------:R-:W-:Y:S02]  /*dc10*/  IMAD.MOV.U32 R232, RZ, RZ, R235 ;  /* 0x000000ffffe87224 */ /* 0x000fe400078e00eb */
[----:B------:R-:W-:Y:S01]  /*dc20*/  IMAD.MOV R235, RZ, RZ, -R237 ;  /* 0x000000ffffeb7224 */ /* 0x000fe200078e0aed */
[----:B------:R-:W-:Y:S01]  /*dc30*/  @!P3 IADD3 R27, -R27, RZ, RZ ;  /* 0x000000ff1b1bb210 */ /* 0x000fe20007ffe1ff */
[----:B------:R-:W-:Y:S01]  /*dc40*/  IMAD.MOV.U32 R17, RZ, RZ, R16 ;  /* 0x000000ffff117224 */ /* 0x000fe200078e0010 */
[----:B------:R-:W-:Y:S01]  /*dc50*/  @!P0 LOP3.LUT R27, RZ, R234, RZ, 0x33, !PT ;  /* 0x000000eaff1b8212 */ /* 0x000fe200078e33ff */
[----:B------:R-:W-:-:S02]  /*dc60*/  IMAD.MOV.U32 R16, RZ, RZ, R8 ;  /* 0x000000ffff107224 */ /* 0x000fc400078e0008 */
[----:B------:R-:W-:Y:S02]  /*dc70*/  IMAD.MOV.U32 R8, RZ, RZ, R250 ;  /* 0x000000ffff087224 */ /* 0x000fe400078e00fa */
[----:B------:R-:W2:Y:S01]  /*dc80*/  LDL.LU R250, [R1+0x2a8c] ;  /* 0x002a8c0001fa7983 */ /* 0x000ea20000300800 */
[----:B------:R-:W-:Y:S02]  /*dc90*/  IMAD R231, R247, R235, R233 ;  /* 0x000000ebf7e77224 */ /* 0x000fe400078e02e9 */
[----:B------:R-:W-:Y:S01]  /*dca0*/  IMAD.MOV.U32 R235, RZ, RZ, R19 ;  /* 0x000000ffffeb7224 */ /* 0x000fe200078e0013 */
[----:B------:R-:W3:Y:S01]  /*dcb0*/  LDL.LU R41, [R1+0x414] ;  /* 0x0004140001297983 */ /* 0x000ee20000300800 */
[----:B------:R-:W-:Y:S02]  /*dcc0*/  IMAD.MOV.U32 R19, RZ, RZ, R11 ;  /* 0x000000ffff137224 */ /* 0x000fe400078e000b */
[----:B------:R-:W-:Y:S01]  /*dcd0*/  IMAD.MOV.U32 R11, RZ, RZ, R243 ;  /* 0x000000ffff0b7224 */ /* 0x000fe200078e00f3 */
[----:B------:R-:W4:Y:S01]  /*dce0*/  LDL.LU R40, [R1+0x410] ;  /* 0x0004100001287983 */ /* 0x000f220000300800 */
[----:B------:R-:W-:-:S02]  /*dcf0*/  IMAD.MOV.U32 R243, RZ, RZ, R7 ;  /* 0x000000fffff37224 */ /* 0x000fc400078e0007 */
[----:B------:R-:W-:Y:S01]  /*dd00*/  IMAD.HI.U32 R238, R245, R230, RZ ;  /* 0x000000e6f5ee7227 */ /* 0x000fe200078e00ff */
[----:B------:R-:W4:Y:S01]  /*dd10*/  LDL.LU R36, [R1+0x40c] ;  /* 0x00040c0001247983 */ /* 0x000f220000300800 */
[----:B------:R-:W-:Y:S02]  /*dd20*/  MOV R31, R18 ;  /* 0x00000012001f7202 */ /* 0x000fe40000000f00 */
[----:B------:R-:W-:Y:S01]  /*dd30*/  IMAD.MOV.U32 R33, RZ, RZ, R21 ;  /* 0x000000ffff217224 */ /* 0x000fe200078e0015 */
[----:B------:R1:W-:Y:S01]  /*dd40*/  STL [R1+0x41c], R27 ;  /* 0x00041c1b01007387 */ /* 0x0003e20000100800 */
[----:B------:R-:W-:Y:S02]  /*dd50*/  IMAD.MOV.U32 R29, RZ, RZ, R23 ;  /* 0x000000ffff1d7224 */ /* 0x000fe400078e0017 */
[----:B------:R-:W-:Y:S01]  /*dd60*/  IMAD.MOV.U32 R34, RZ, RZ, R17 ;  /* 0x000000ffff227224 */ /* 0x000fe200078e0011 */
[----:B------:R-:W2:Y:S01]  /*dd70*/  LDL.LU R7, [R1+0x2a88] ;  /* 0x002a880001077983 */ /* 0x000ea20000300800 */
[----:B------:R-:W-:Y:S01]  /*dd80*/  IMAD.MOV.U32 R18, RZ, RZ, R16 ;  /* 0x000000ffff127224 */ /* 0x000fe200078e0010 */
[----:B------:R-:W-:Y:S01]  /*dd90*/  MOV R16, R5 ;  /* 0x0000000500107202 */ /* 0x000fe20000000f00 */
[----:B------:R-:W-:-:S02]  /*dda0*/  IMAD.MOV.U32 R5, RZ, RZ, R252 ;  /* 0x000000ffff057224 */ /* 0x000fc400078e00fc */
[----:B------:R-:W-:Y:S02]  /*ddb0*/  IMAD.MOV.U32 R28, RZ, RZ, R24 ;  /* 0x000000ffff1c7224 */ /* 0x000fe400078e0018 */
[----:B-1----:R-:W-:Y:S02]  /*ddc0*/  IMAD.MOV.U32 R27, RZ, RZ, R25 ;  /* 0x000000ffff1b7224 */ /* 0x002fe400078e0019 */
[----:B------:R-:W4:Y:S01]  /*ddd0*/  LDL.LU R25, [R1+0x3c4] ;  /* 0x0003c40001197983 */ /* 0x000f220000300800 */
[----:B------:R-:W-:Y:S02]  /*dde0*/  IMAD.MOV.U32 R21, RZ, RZ, R15 ;  /* 0x000000ffff157224 */ /* 0x000fe400078e000f */
[----:B------:R-:W-:Y:S01]  /*ddf0*/  IMAD.MOV.U32 R17, RZ, RZ, R14 ;  /* 0x000000ffff117224 */ /* 0x000fe200078e000e */
[----:B------:R-:W4:Y:S01]  /*de00*/  LDL.LU R252, [R1+0x35c] ;  /* 0x00035c0001fc7983 */ /* 0x000f220000300800 */
[----:B------:R-:W-:Y:S02]  /*de10*/  IMAD.MOV.U32 R15, RZ, RZ, R12 ;  /* 0x000000ffff0f7224 */ /* 0x000fe400078e000c */
[----:B------:R-:W-:Y:S01]  /*de20*/  IMAD.MOV.U32 R30, RZ, RZ, R22 ;  /* 0x000000ffff1e7224 */ /* 0x000fe200078e0016 */
[----:B------:R-:W4:Y:S01]  /*de30*/  LDL.LU R23, [R1+0x3bc] ;  /* 0x0003bc0001177983 */ /* 0x000f220000300800 */
[----:B------:R-:W-:-:S02]  /*de40*/  IMAD.MOV.U32 R14, RZ, RZ, R3 ;  /* 0x000000ffff0e7224 */ /* 0x000fc400078e0003 */
[----:B------:R-:W-:Y:S01]  /*de50*/  IMAD.MOV.U32 R12, RZ, RZ, R242 ;  /* 0x000000ffff0c7224 */ /* 0x000fe200078e00f2 */
[----:B------:R-:W4:Y:S01]  /*de60*/  LDL.LU R24, [R1+0x3c0] ;  /* 0x0003c00001187983 */ /* 0x000f220000300800 */
[----:B------:R-:W-:Y:S02]  /*de70*/  IMAD.MOV.U32 R22, RZ, RZ, R10 ;  /* 0x000000ffff167224 */ /* 0x000fe400078e000a */
[----:B------:R-:W-:Y:S01]  /*de80*/  IMAD.MOV.U32 R3, RZ, RZ, R240 ;  /* 0x000000ffff037224 */ /* 0x000fe200078e00f0 */
[----:B------:R-:W4:Y:S01]  /*de90*/  LDL.LU R242, [R1+0xe8] ;  /* 0x0000e80001f27983 */ /* 0x000f220000300800 */
[----:B------:R-:W-:Y:S02]  /*dea0*/  IMAD.MOV.U32 R42, RZ, RZ, R20 ;  /* 0x000000ffff2a7224 */ /* 0x000fe400078e0014 */
[----:B------:R-:W-:Y:S01]  /*deb0*/  IMAD.MOV.U32 R10, RZ, RZ, R244 ;  /* 0x000000ffff0a7224 */ /* 0x000fe200078e00f4 */
[----:B------:R-:W4:Y:S01]  /*dec0*/  LDL.LU R240, [R1+0xb8] ;  /* 0x0000b80001f07983 */ /* 0x000f220000300800 */
[----:B------:R-:W-:-:S03]  /*ded0*/  IMAD.MOV R236, RZ, RZ, -R238 ;  /* 0x000000ffffec7224 */ /* 0x000fc600078e0aee */
[----:B------:R-:W4:Y:S01]  /*dee0*/  LDL.LU R244, [R1+0xb4] ;  /* 0x0000b40001f47983 */ /* 0x000f220000300800 */
[----:B--2---:R-:W-:-:S03]  /*def0*/  MOV R20, R7 ;  /* 0x0000000700147202 */ /* 0x004fc60000000f00 */
[----:B------:R-:W2:Y:S04]  /*df00*/  LDL.LU R7, [R1+0x2a84] ;  /* 0x002a840001077983 */ /* 0x000ea80000300800 */
[----:B------:R-:W2:Y:S04]  /*df10*/  LDL.LU R238, [R1+0x418] ;  /* 0x0004180001ee7983 */ /* 0x000ea80000300800 */
[----:B------:R-:W2:Y:S04]  /*df20*/  LDL.LU R39, [R1+0x400] ;  /* 0x0004000001277983 */ /* 0x000ea80000300800 */
[----:B------:R-:W2:Y:S04]  /*df30*/  LDL.LU R38, [R1+0x3fc] ;  /* 0x0003fc0001267983 */ /* 0x000ea80000300800 */
[----:B------:R-:W2:Y:S04]  /*df40*/  LDL.LU R37, [R1+0x3f8] ;  /* 0x0003f80001257983 */ /* 0x000ea80000300800 */
[----:B------:R-:W2:Y:S01]  /*df50*/  LDL.LU R32, [R1+0x3f4] ;  /* 0x0003f40001207983 */ /* 0x000ea20000300800 */
[----:B------:R-:W-:-:S02]  /*df60*/  ISETP.GT.U32.AND P2, PT, R247, R251, PT ;  /* 0x000000fbf700720c */ /* 0x000fc40003f44070 */
[C---:B------:R-:W-:Y:S02]  /*df70*/  ISETP.GT.U32.AND P1, PT, R247.reuse, R250, PT ;  /* 0x000000faf700720c */ /* 0x040fe40003f24070 */
[C---:B------:R-:W-:Y:S02]  /*df80*/  ISETP.GT.U32.AND P5, PT, R247.reuse, R249, PT ;  /* 0x000000f9f700720c */ /* 0x040fe40003fa4070 */
[C---:B------:R-:W-:Y:S02]  /*df90*/  ISETP.GT.U32.AND P4, PT, R247.reuse, R246, PT ;  /* 0x000000f6f700720c */ /* 0x040fe40003f84070 */
[C---:B------:R-:W-:Y:S02]  /*dfa0*/  ISETP.GT.U32.AND P6, PT, R247.reuse, R248, PT ;  /* 0x000000f8f700720c */ /* 0x040fe40003fc4070 */
[----:B---3--:R-:W-:-:S03]  /*dfb0*/  ISETP.GT.U32.AND P0, PT, R247, R41, PT ;  /* 0x00000029f700720c */ /* 0x008fc60003f04070 */
[--C-:B------:R-:W-:Y:S02]  /*dfc0*/  @!P2 IMAD.IADD R251, R251, 0x1, -R247.reuse ;  /* 0x00000001fbfba824 */ /* 0x100fe400078e0af7 */
[--C-:B------:R-:W-:Y:S01]  /*dfd0*/  @!P1 IMAD.IADD R250, R250, 0x1, -R247.reuse ;  /* 0x00000001fafa9824 */ /* 0x100fe200078e0af7 */
[----:B----4-:R-:W-:Y:S01]  /*dfe0*/  ISETP.GT.U32.AND P1, PT, R247, R36, PT ;  /* 0x00000024f700720c */ /* 0x010fe20003f24070 */
[--C-:B------:R-:W-:Y:S02]  /*dff0*/  @!P5 IMAD.IADD R249, R249, 0x1, -R247.reuse ;  /* 0x00000001f9f9d824 */ /* 0x100fe400078e0af7 */
[--C-:B------:R-:W-:Y:S01]  /*e000*/  @!P4 IMAD.IADD R246, R246, 0x1, -R247.reuse ;  /* 0x00000001f6f6c824 */ /* 0x100fe200078e0af7 */
[C---:B------:R-:W-:Y:S02]  /*e010*/  ISETP.GT.U32.AND P4, PT, R247.reuse, R251, PT ;  /* 0x000000fbf700720c */ /* 0x040fe40003f84070 */
[C---:B------:R-:W-:Y:S01]  /*e020*/  ISETP.GT.U32.AND P2, PT, R247.reuse, R40, PT ;  /* 0x00000028f700720c */ /* 0x040fe20003f44070 */
[----:B------:R-:W-:Y:S01]  /*e030*/  @!P6 IMAD.IADD R248, R248, 0x1, -R247 ;  /* 0x00000001f8f8e824 */ /* 0x000fe200078e0af7 */
[----:B------:R-:W-:-:S02]  /*e040*/  ISETP.GT.U32.AND P6, PT, R247, R26, PT ;  /* 0x0000001af700720c */ /* 0x000fc40003fc4070 */
[----:B------:R-:W-:-:S03]  /*e050*/  @!P0 IADD3 R41, R41, -R247, RZ ;  /* 0x800000f729298210 */ /* 0x000fc60007ffe0ff */
[--C-:B------:R-:W-:Y:S01]  /*e060*/  @!P1 IMAD.IADD R36, R36, 0x1, -R247.reuse ;  /* 0x0000000124249824 */ /* 0x100fe200078e0af7 */
[C---:B------:R-:W-:Y:S02]  /*e070*/  ISETP.GT.U32.AND P1, PT, R247.reuse, R246, PT ;  /* 0x000000f6f700720c */ /* 0x040fe40003f24070 */
[----:B------:R-:W-:Y:S01]  /*e080*/  ISETP.GT.U32.AND P0, PT, R247, R249, PT ;  /* 0x000000f9f700720c */ /* 0x000fe20003f04070 */
[--C-:B------:R-:W-:Y:S01]  /*e090*/  @!P4 IMAD.IADD R251, R251, 0x1, -R247.reuse ;  /* 0x00000001fbfbc824 */ /* 0x100fe200078e0af7 */
[C---:B------:R-:W-:Y:S01]  /*e0a0*/  ISETP.GT.U32.AND P4, PT, R247.reuse, R41, PT ;  /* 0x00000029f700720c */ /* 0x040fe20003f84070 */
[--C-:B------:R-:W-:Y:S02]  /*e0b0*/  @!P2 IMAD.IADD R40, R40, 0x1, -R247.reuse ;  /* 0x000000012828a824 */ /* 0x100fe400078e0af7 */
[----:B------:R-:W-:Y:S01]  /*e0c0*/  @!P6 IMAD.IADD R26, R26, 0x1, -R247 ;  /* 0x000000011a1ae824 */ /* 0x000fe200078e0af7 */
[C---:B------:R-:W-:Y:S02]  /*e0d0*/  ISETP.GT.U32.AND P6, PT, R247.reuse, R34, PT ;  /* 0x00000022f700720c */ /* 0x040fe40003fc4070 */
[----:B------:R-:W-:-:S03]  /*e0e0*/  ISETP.GT.U32.AND P2, PT, R247, R248, PT ;  /* 0x000000f8f700720c */ /* 0x000fc60003f44070 */
[--C-:B------:R-:W-:Y:S02]  /*e0f0*/  @!P1 IMAD.IADD R246, R246, 0x1, -R247.reuse ;  /* 0x00000001f6f69824 */ /* 0x100fe400078e0af7 */
[--C-:B------:R-:W-:Y:S01]  /*e100*/  @!P0 IMAD.IADD R249, R249, 0x1, -R247.reuse ;  /* 0x00000001f9f98824 */ /* 0x100fe200078e0af7 */
[----:B------:R-:W-:Y:S01]  /*e110*/  ISETP.GT.U32.AND P0, PT, R247, R36, PT ;  /* 0x00000024f700720c */ /* 0x000fe20003f04070 */
[----:B------:R-:W-:-:S04]  /*e120*/  @!P4 IMAD.IADD R41, R41, 0x1, -R247 ;  /* 0x000000012929c824 */ /* 0x000fc800078e0af7 */
[----:B------:R-:W-:Y:S02]  /*e130*/  @!P6 IADD3 R34, R34, -R247, RZ ;  /* 0x800000f72222e210 */ /* 0x000fe40007ffe0ff */
[C---:B------:R-:W-:Y:S02]  /*e140*/  ISETP.GT.U32.AND P6, PT, R247.reuse, R235, PT ;  /* 0x000000ebf700720c */ /* 0x040fe40003fc4070 */
[----:B------:R-:W-:Y:S02]  /*e150*/  @!P2 IADD3 R248, R248, -R247, RZ ;  /* 0x800000f7f8f8a210 */ /* 0x000fe40007ffe0ff */
[C---:B------:R-:W-:Y:S02]  /*e160*/  ISETP.GT.U32.AND P2, PT, R247.reuse, R26, PT ;  /* 0x0000001af700720c */ /* 0x040fe40003f44070 */
[----:B------:R-:W-:Y:S02]  /*e170*/  @!P0 IMAD.IADD R36, R36, 0x1, -R247 ;  /* 0x0000000124248824 */ /* 0x000fe400078e0af7 */
[----:B------:R-:W-:-:S02]  /*e180*/  IMAD R230, R247, R236, R230 ;  /* 0x000000ecf7e67224 */ /* 0x000fc400078e02e6 */
[----:B------:R-:W-:-:S04]  /*e190*/  IMAD.HI.U32 R236, R245, R232, RZ ;  /* 0x000000e8f5ec7227 */ /* 0x000fc800078e00ff */
[--C-:B------:R-:W-:Y:S01]  /*e1a0*/  @!P6 IMAD.IADD R235, R235, 0x1, -R247.reuse ;  /* 0x00000001ebebe824 */ /* 0x100fe200078e0af7 */
[C---:B------:R-:W-:Y:S01]  /*e1b0*/  ISETP.GT.U32.AND P6, PT, R247.reuse, R34, PT ;  /* 0x00000022f700720c */ /* 0x040fe20003fc4070 */
[----:B------:R-:W-:Y:S02]  /*e1c0*/  IMAD.MOV R233, RZ, RZ, -R236 ;  /* 0x000000ffffe97224 */ /* 0x000fe400078e0aec */
[----:B------:R-:W-:Y:S02]  /*e1d0*/  VIADD R35, R6, 0x1f3 ;  /* 0x000001f306237836 */ /* 0x000fe40000000000 */
[----:B------:R-:W-:Y:S01]  /*e1e0*/  @!P2 IMAD.IADD R26, R26, 0x1, -R247 ;  /* 0x000000011a1aa824 */ /* 0x000fe200078e0af7 */
[C---:B------:R-:W-:Y:S01]  /*e1f0*/  ISETP.GT.U32.AND P2, PT, R247.reuse, R31, PT ;  /* 0x0000001ff700720c */ /* 0x040fe20003f44070 */
[----:B------:R-:W-:Y:S01]  /*e200*/  IMAD R232, R247, R233, R232 ;  /* 0x000000e9f7e87224 */ /* 0x000fe200078e02e8 */
[----:B------:R-:W-:-:S05]  /*e210*/  IABS R233, R35 ;  /* 0x0000002300e97213 */ /* 0x000fca0000000000 */
[----:B------:R-:W-:-:S06]  /*e220*/  @!P6 IADD3 R34, R34, -R247, RZ ;  /* 0x800000f72222e210 */ /* 0x000fcc0007ffe0ff */
[----:B------:R-:W-:Y:S01]  /*e230*/  @!P2 IMAD.IADD R31, R31, 0x1, -R247 ;  /* 0x000000011f1fa824 */ /* 0x000fe200078e0af7 */
[C---:B--2---:R-:W-:Y:S02]  /*e240*/  ISETP.GT.U32.AND P3, PT, R247.reuse, R238, PT ;  /* 0x000000eef700720c */ /* 0x044fe40003f64070 */
[----:B------:R-:W-:-:S11]  /*e250*/  ISETP.GT.U32.AND P5, PT, R247, R7, PT ;  /* 0x00000007f700720c */ /* 0x000fd60003fa4070 */
[--C-:B------:R-:W-:Y:S01]  /*e260*/  @!P3 IMAD.IADD R238, R238, 0x1, -R247.reuse ;  /* 0x00000001eeeeb824 */ /* 0x100fe200078e0af7 */
[----:B------:R-:W-:Y:S01]  /*e270*/  ISETP.GT.U32.AND P3, PT, R247, R250, PT ;  /* 0x000000faf700720c */ /* 0x000fe20003f64070 */
[----:B------:R-:W-:-:S03]  /*e280*/  @!P5 IMAD.IADD R7, R7, 0x1, -R247 ;  /* 0x000000010707d824 */ /* 0x000fc600078e0af7 */
[C---:B------:R-:W-:Y:S02]  /*e290*/  ISETP.GT.U32.AND P5, PT, R247.reuse, R238, PT ;  /* 0x000000eef700720c */ /* 0x040fe40003fa4070 */
[----:B------:R-:W-:-:S07]  /*e2a0*/  ISETP.GT.U32.AND P1, PT, R247, R7, PT ;  /* 0x00000007f700720c */ /* 0x000fce0003f24070 */
[----:B------:R-:W-:Y:S01]  /*e2b0*/  @!P3 IMAD.IADD R250, R250, 0x1, -R247 ;  /* 0x00000001fafab824 */ /* 0x000fe200078e0af7 */
[----:B------:R-:W-:-:S03]  /*e2c0*/  ISETP.GT.U32.AND P3, PT, R247, R40, PT ;  /* 0x00000028f700720c */ /* 0x000fc60003f64070 */
[--C-:B------:R-:W-:Y:S01]  /*e2d0*/  @!P5 IMAD.IADD R238, R238, 0x1, -R247.reuse ;  /* 0x00000001eeeed824 */ /* 0x100fe200078e0af7 */
[C---:B------:R-:W-:Y:S02]  /*e2e0*/  ISETP.GT.U32.AND P5, PT, R247.reuse, R39, PT ;  /* 0x00000027f700720c */ /* 0x040fe40003fa4070 */
[----:B------:R-:W-:Y:S01]  /*e2f0*/  ISETP.GT.U32.AND P4, PT, R247, R38, PT ;  /* 0x00000026f700720c */ /* 0x000fe20003f84070 */
[----:B------:R-:W-:-:S06]  /*e300*/  @!P1 IMAD.IADD R7, R7, 0x1, -R247 ;  /* 0x0000000107079824 */ /* 0x000fcc00078e0af7 */
[--C-:B------:R-:W-:Y:S01]  /*e310*/  @!P3 IMAD.IADD R40, R40, 0x1, -R247.reuse ;  /* 0x000000012828b824 */ /* 0x100fe200078e0af7 */
[C---:B------:R-:W-:Y:S02]  /*e320*/  ISETP.GT.U32.AND P3, PT, R247.reuse, R37, PT ;  /* 0x00000025f700720c */ /* 0x040fe40003f64070 */
[----:B------:R-:W-:Y:S01]  /*e330*/  ISETP.GT.U32.AND P1, PT, R247, R42, PT ;  /* 0x0000002af700720c */ /* 0x000fe20003f24070 */
[--C-:B------:R-:W-:Y:S01]  /*e340*/  @!P5 IMAD.IADD R39, R39, 0x1, -R247.reuse ;  /* 0x000000012727d824 */ /* 0x100fe200078e0af7 */
[C---:B------:R-:W-:Y:S01]  /*e350*/  ISETP.GT.U32.AND P5, PT, R247.reuse, R33, PT ;  /* 0x00000021f700720c */ /* 0x040fe20003fa4070 */
[----:B------:R-:W-:Y:S01]  /*e360*/  @!P4 IMAD.IADD R38, R38, 0x1, -R247 ;  /* 0x000000012626c824 */ /* 0x000fe200078e0af7 */
[C---:B------:R-:W-:Y:S02]  /*e370*/  ISETP.GT.U32.AND P0, PT, R247.reuse, R32, PT ;  /* 0x00000020f700720c */ /* 0x040fe40003f04070 */
[----:B------:R-:W-:-:S05]  /*e380*/  ISETP.GT.U32.AND P4, PT, R247, R30, PT ;  /* 0x0000001ef700720c */ /* 0x000fca0003f84070 */
[--C-:B------:R-:W-:Y:S01]  /*e390*/  @!P3 IMAD.IADD R37, R37, 0x1, -R247.reuse ;  /* 0x000000012525b824 */ /* 0x100fe200078e0af7 */
[----:B------:R-:W-:Y:S01]  /*e3a0*/  ISETP.GT.U32.AND P3, PT, R247, R29, PT ;  /* 0x0000001df700720c */ /* 0x000fe20003f64070 */
[----:B------:R-:W-:Y:S01]  /*e3b0*/  STL [R1+0x418], R238 ;  /* 0x000418ee01007387 */ /* 0x000fe20000100800 */
[----:B------:R-:W-:Y:S01]  /*e3c0*/  @!P1 IADD3 R42, R42, -R247, RZ ;  /* 0x800000f72a2a9210 */ /* 0x000fe20007ffe0ff */
[--C-:B------:R-:W-:Y:S01]  /*e3d0*/  @!P5 IMAD.IADD R33, R33, 0x1, -R247.reuse ;  /* 0x000000012121d824 */ /* 0x100fe200078e0af7 */
[C---:B------:R-:W-:Y:S01]  /*e3e0*/  ISETP.GT.U32.AND P1, PT, R247.reuse, R39, PT ;  /* 0x00000027f700720c */ /* 0x040fe20003f24070 */
[----:B------:R1:W-:Y:S01]  /*e3f0*/  STL [R1+0x1eb0], R35 ;  /* 0x001eb02301007387 */ /* 0x0003e20000100800 */
[--C-:B------:R-:W-:Y:S01]  /*e400*/  @!P0 IMAD.IADD R32, R32, 0x1, -R247.reuse ;  /* 0x0000000120208824 */ /* 0x100fe200078e0af7 */
[C---:B------:R-:W-:Y:S01]  /*e410*/  ISETP.GT.U32.AND P5, PT, R247.reuse, R38, PT ;  /* 0x00000026f700720c */ /* 0x040fe20003fa4070 */
[----:B------:R-:W-:Y:S01]  /*e420*/  @!P4 IMAD.IADD R30, R30, 0x1, -R247 ;  /* 0x000000011e1ec824 */ /* 0x000fe200078e0af7 */
[----:B------:R-:W-:-:S02]  /*e430*/  ISETP.GT.U32.AND P0, PT, R247, R28, PT ;  /* 0x0000001cf700720c */ /* 0x000fc40003f04070 */
[----:B------:R-:W-:Y:S01]  /*e440*/  ISETP.GT.U32.AND P4, PT, R247, R37, PT ;  /* 0x00000025f700720c */ /* 0x000fe20003f84070 */
[----:B------:R-:W-:Y:S01]  /*e450*/  STL [R1+0x414], R41 ;  /* 0x0004142901007387 */ /* 0x000fe20000100800 */
[----:B-1----:R-:W-:Y:S02]  /*e460*/  IMAD.MOV.U32 R35, RZ, RZ, R25 ;  /* 0x000000ffff237224 */ /* 0x002fe400078e0019 */
[----:B------:R-:W-:Y:S02]  /*e470*/  IMAD.MOV.U32 R25, RZ, RZ, R24 ;  /* 0x000000ffff197224 */ /* 0x000fe400078e0018 */
[----:B------:R-:W-:Y:S01]  /*e480*/  IMAD.MOV.U32 R24, RZ, RZ, R23 ;  /* 0x000000ffff187224 */ /* 0x000fe200078e0017 */
[----:B------:R-:W-:Y:S01]  /*e490*/  MOV R23, R16 ;  /* 0x0000001000177202 */ /* 0x000fe20000000f00 */
[----:B------:R-:W-:Y:S01]  /*e4a0*/  STL [R1+0x410], R40 ;  /* 0x0004102801007387 */ /* 0x000fe20000100800 */
[----:B------:R-:W-:Y:S02]  /*e4b0*/  IMAD.MOV.U32 R16, RZ, RZ, R14 ;  /* 0x000000ffff107224 */ /* 0x000fe400078e000e */
[----:B------:R-:W-:Y:S01]  /*e4c0*/  IMAD.MOV.U32 R14, RZ, RZ, R12 ;  /* 0x000000ffff0e7224 */ /* 0x000fe200078e000c */
[----:B------:R-:W-:Y:S01]  /*e4d0*/  STL [R1+0x40c], R36 ;  /* 0x00040c2401007387 */ /* 0x000fe20000100800 */
[----:B------:R-:W-:Y:S01]  /*e4e0*/  @!P3 IMAD.IADD R29, R29, 0x1, -R247 ;  /* 0x000000011d1db824 */ /* 0x000fe200078e0af7 */
[----:B------:R-:W-:Y:S01]  /*e4f0*/  ISETP.GT.U32.AND P3, PT, R247, R32, PT ;  /* 0x00000020f700720c */ /* 0x000fe20003f64070 */
[----:B------:R-:W-:Y:S01]  /*e500*/  IMAD.MOV.U32 R12, RZ, RZ, R11 ;  /* 0x000000ffff0c7224 */ /* 0x000fe200078e000b */
[----:B------:R1:W-:Y:S01]  /*e510*/  STL [R1+0x408], R26 ;  /* 0x0004081a01007387 */ /* 0x0003e20000100800 */
[----:B------:R-:W-:-:S02]  /*e520*/  IMAD.MOV.U32 R11, RZ, RZ, R10 ;  /* 0x000000ffff0b7224 */ /* 0x000fc400078e000a */
[----:B------:R-:W-:Y:S02]  /*e530*/  IMAD.MOV.U32 R10, RZ, RZ, R5 ;  /* 0x000000ffff0a7224 */ /* 0x000fe400078e0005 */
[----:B------:R-:W-:Y:S01]  /*e540*/  @!P1 IMAD.IADD R39, R39, 0x1, -R247 ;  /* 0x0000000127279824 */ /* 0x000fe200078e0af7 */
[----:B-1----:R-:W2:Y:S01]  /*e550*/  LDL.LU R26, [R1+0x3d0] ;  /* 0x0003d000011a7983 */ /* 0x002ea20000300800 */
[----:B------:R-:W-:-:S03]  /*e560*/  IMAD.MOV.U32 R36, RZ, RZ, R35 ;  /* 0x000000ffff247224 */ /* 0x000fc600078e0023 */
[----:B------:R-:W3:Y:S01]  /*e570*/  LDL.LU R41, [R1+0x3cc] ;  /* 0x0003cc0001297983 */ /* 0x000ee20000300800 */
[----:B------:R-:W-:-:S03]  /*e580*/  IMAD.MOV.U32 R35, RZ, RZ, R25 ;  /* 0x000000ffff237224 */ /* 0x000fc600078e0019 */
[----:B------:R-:W4:Y:S01]  /*e590*/  LDL.LU R5, [R1+0x188] ;  /* 0x0001880001057983 */ /* 0x000f220000300800 */
[----:B------:R-:W-:-:S03]  /*e5a0*/  @!P5 IMAD.IADD R38, R38, 0x1, -R247 ;  /* 0x000000012626d824 */ /* 0x000fc600078e0af7 */
[----:B------:R-:W4:Y:S01]  /*e5b0*/  LDL.LU R40, [R1+0x3c8] ;  /* 0x0003c80001287983 */ /* 0x000f220000300800 */
[----:B------:R-:W-:Y:S01]  /*e5c0*/  @!P0 IMAD.IADD R28, R28, 0x1, -R247 ;  /* 0x000000011c1c8824 */ /* 0x000fe200078e0af7 */
[----:B------:R-:W-:Y:S02]  /*e5d0*/  @!P4 IADD3 R37, R37, -R247, RZ ;  /* 0x800000f72525c210 */ /* 0x000fe40007ffe0ff */
[----:B------:R1:W-:Y:S01]  /*e5e0*/  STL [R1+0x404], R34 ;  /* 0x0004042201007387 */ /* 0x0003e20000100800 */
[----:B------:R-:W-:Y:S01]  /*e5f0*/  IMAD.MOV.U32 R25, RZ, RZ, R12 ;  /* 0x000000ffff197224 */ /* 0x000fe200078e000c */
[----:B------:R-:W-:Y:S01]  /*e600*/  ISETP.GT.U32.AND P0, PT, R247, R31, PT ;  /* 0x0000001ff700720c */ /* 0x000fe20003f04070 */
[----:B------:R-:W-:Y:S02]  /*e610*/  IMAD.MOV.U32 R12, RZ, RZ, R252 ;  /* 0x000000ffff0c7224 */ /* 0x000fe400078e00fc */
[----:B-1----:R-:W-:Y:S02]  /*e620*/  IMAD.MOV.U32 R34, RZ, RZ, R24 ;  /* 0x000000ffff227224 */ /* 0x002fe400078e0018 */
[----:B------:R-:W-:-:S02]  /*e630*/  IMAD.MOV.U32 R24, RZ, RZ, R14 ;  /* 0x000000ffff187224 */ /* 0x000fc400078e000e */
[----:B------:R-:W4:Y:S04]  /*e640*/  LDL.LU R14, [R1+0x354] ;  /* 0x00035400010e7983 */ /* 0x000f280000300800 */
[----:B------:R-:W4:Y:S04]  /*e650*/  LDL.LU R252, [R1+0x118] ;  /* 0x0001180001fc7983 */ /* 0x000f280000300800 */
[----:B------:R1:W-:Y:S01]  /*e660*/  STL [R1+0x400], R39 ;  /* 0x0004002701007387 */ /* 0x0003e20000100800 */
[----:B------:R-:W-:-:S03]  /*e670*/  @!P3 IMAD.IADD R32, R32, 0x1, -R247 ;  /* 0x000000012020b824 */ /* 0x000fc600078e0af7 */
[----:B------:R1:W-:Y:S04]  /*e680*/  STL [R1+0x3fc], R38 ;  /* 0x0003fc2601007387 */ /* 0x0003e80000100800 */
[----:B------:R1:W-:Y:S04]  /*e690*/  STL [R1+0x3f8], R37 ;  /* 0x0003f82501007387 */ /* 0x0003e80000100800 */
[----:B------:R-:W4:Y:S01]  /*e6a0*/  LDL.LU R237, [R1+0x3b8] ;  /* 0x0003b80001ed7983 */ /* 0x000f220000300800 */
[----:B------:R-:W-:-:S03]  /*e6b0*/  @!P0 IMAD.IADD R31, R31, 0x1, -R247 ;  /* 0x000000011f1f8824 */ /* 0x000fc600078e0af7 */
[----:B------:R-:W4:Y:S04]  /*e6c0*/  LDL.LU R238, [R1+0x3b4] ;  /* 0x0003b40001ee7983 */ /* 0x000f280000300800 */
[----:B------:R1:W-:Y:S04]  /*e6d0*/  STL [R1+0x3f4], R32 ;  /* 0x0003f42001007387 */ /* 0x0003e80000100800 */
[----:B-1----:R-:W4:Y:S04]  /*e6e0*/  LDL.LU R39, [R1+0x3b0] ;  /* 0x0003b00001277983 */ /* 0x002f280000300800 */
[----:B------:R-:W4:Y:S04]  /*e6f0*/  LDL.LU R38, [R1+0x3ac] ;  /* 0x0003ac0001267983 */ /* 0x000f280000300800 */
[----:B------:R1:W-:Y:S04]  /*e700*/  STL [R1+0x3f0], R31 ;  /* 0x0003f01f01007387 */ /* 0x0003e80000100800 */
[----:B------:R-:W4:Y:S04]  /*e710*/  LDL.LU R37, [R1+0x3a8] ;  /* 0x0003a80001257983 */ /* 0x000f280000300800 */
[----:B------:R-:W4:Y:S04]  /*e720*/  LDL.LU R32, [R1+0x3a4] ;  /* 0x0003a40001207983 */ /* 0x000f280000300800 */
[----:B-1----:R-:W4:Y:S01]  /*e730*/  LDL.LU R31, [R1+0x3a0] ;  /* 0x0003a000011f7983 */ /* 0x002f220000300800 */
[----:B------:R-:W-:-:S02]  /*e740*/  ISETP.GT.U32.AND P2, PT, R247, R27, PT ;  /* 0x0000001bf700720c */ /* 0x000fc40003f44070 */
[C---:B------:R-:W-:Y:S02]  /*e750*/  ISETP.GT.U32.AND P1, PT, R247.reuse, R42, PT ;  /* 0x0000002af700720c */ /* 0x040fe40003f24070 */
[----:B------:R-:W-:-:S09]  /*e760*/  ISETP.GT.U32.AND P5, PT, R247, R33, PT ;  /* 0x00000021f700720c */ /* 0x000fd20003fa4070 */
[--C-:B------:R-:W-:Y:S01]  /*e770*/  @!P2 IMAD.IADD R27, R27, 0x1, -R247.reuse ;  /* 0x000000011b1ba824 */ /* 0x100fe200078e0af7 */
[C---:B------:R-:W-:Y:S02]  /*e780*/  ISETP.GT.U32.AND P2, PT, R247.reuse, R235, PT ;  /* 0x000000ebf700720c */ /* 0x040fe40003f44070 */
[C---:B------:R-:W-:Y:S02]  /*e790*/  ISETP.GT.U32.AND P4, PT, R247.reuse, R30, PT ;  /* 0x0000001ef700720c */ /* 0x040fe40003f84070 */
[C---:B------:R-:W-:Y:S01]  /*e7a0*/  ISETP.GT.U32.AND P6, PT, R247.reuse, R27, PT ;  /* 0x0000001bf700720c */ /* 0x040fe20003fc4070 */
[--C-:B------:R-:W-:Y:S01]  /*e7b0*/  @!P1 IMAD.IADD R42, R42, 0x1, -R247.reuse ;  /* 0x000000012a2a9824 */ /* 0x100fe200078e0af7 */
[----:B------:R-:W-:Y:S01]  /*e7c0*/  ISETP.GT.U32.AND P3, PT, R247, R29, PT ;  /* 0x0000001df700720c */ /* 0x000fe20003f64070 */
[----:B------:R-:W-:-:S06]  /*e7d0*/  @!P5 IMAD.IADD R33, R33, 0x1, -R247 ;  /* 0x000000012121d824 */ /* 0x000fcc00078e0af7 */
[--C-:B------:R-:W-:Y:S02]  /*e7e0*/  @!P2 IMAD.IADD R235, R235, 0x1, -R247.reuse ;  /* 0x00000001ebeba824 */ /* 0x100fe400078e0af7 */
[--C-:B------:R-:W-:Y:S01]  /*e7f0*/  @!P4 IMAD.IADD R30, R30, 0x1, -R247.reuse ;  /* 0x000000011e1ec824 */ /* 0x100fe200078e0af7 */
[----:B------:R-:W-:Y:S01]  /*e800*/  ISETP.GT.U32.AND P4, PT, R247, R36, PT ;  /* 0x00000024f700720c */ /* 0x000fe20003f84070 */
[--C-:B------:R-:W-:Y:S01]  /*e810*/  @!P6 IMAD.IADD R27, R27, 0x1, -R247.reuse ;  /* 0x000000011b1be824 */ /* 0x100fe200078e0af7 */
[----:B------:R-:W-:Y:S01]  /*e820*/  ISETP.GT.U32.AND P0, PT, R247, R28, PT ;  /* 0x0000001cf700720c */ /* 0x000fe20003f04070 */
[--C-:B------:R-:W-:Y:S01]  /*e830*/  @!P3 IMAD.IADD R29, R29, 0x1, -R247.reuse ;  /* 0x000000011d1db824 */ /* 0x100fe200078e0af7 */
[----:B------:R-:W-:Y:S01]  /*e840*/  ISETP.GT.U32.AND P3, PT, R247, R35, PT ;  /* 0x00000023f700720c */ /* 0x000fe20003f64070 */
[----:B------:R-:W-:Y:S08]  /*e850*/  STL [R1+0x3ec], R235 ;  /* 0x0003eceb01007387 */ /* 0x000ff00000100800 */
[----:B------:R-:W-:-:S02]  /*e860*/  @!P4 IMAD.IADD R36, R36, 0x1, -R247 ;  /* 0x000000012424c824 */ /* 0x000fc400078e0af7 */
[----:B------:R-:W-:Y:S02]  /*e870*/  @!P0 IADD3 R28, R28, -R247, RZ ;  /* 0x800000f71c1c8210 */ /* 0x000fe40007ffe0ff */
[----:B------:R-:W-:Y:S01]  /*e880*/  ISETP.GT.U32.AND P0, PT, R247, R34, PT ;  /* 0x00000022f700720c */ /* 0x000fe20003f04070 */
[--C-:B------:R-:W-:Y:S01]  /*e890*/  @!P3 IMAD.IADD R35, R35, 0x1, -R247.reuse ;  /* 0x000000012323b824 */ /* 0x100fe200078e0af7 */
[----:B------:R-:W-:Y:S04]  /*e8a0*/  STL [R1+0x3e8], R42 ;  /* 0x0003e82a01007387 */ /* 0x000fe80000100800 */
[----:B------:R-:W-:Y:S04]  /*e8b0*/  STL [R1+0x3e4], R33 ;  /* 0x0003e42101007387 */ /* 0x000fe80000100800 */
[----:B------:R-:W-:Y:S04]  /*e8c0*/  STL [R1+0x3e0], R30 ;  /* 0x0003e01e01007387 */ /* 0x000fe80000100800 */
[----:B------:R1:W-:Y:S04]  /*e8d0*/  STL [R1+0x3dc], R29 ;  /* 0x0003dc1d01007387 */ /* 0x0003e80000100800 */
[----:B------:R-:W-:Y:S01]  /*e8e0*/  STL [R1+0x3d8], R28 ;  /* 0x0003d81c01007387 */ /* 0x000fe20000100800 */
[----:B------:R-:W-:-:S03]  /*e8f0*/  @!P0 IMAD.IADD R34, R34, 0x1, -R247 ;  /* 0x0000000122228824 */ /* 0x000fc600078e0af7 */
[----:B------:R1:W-:Y:S02]  /*e900*/  STL [R1+0x3d4], R27 ;  /* 0x0003d41b01007387 */ /* 0x0003e40000100800 */
[----:B-1----:R-:W-:Y:S02]  /*e910*/  IMAD.MOV.U32 R29, RZ, RZ, R24 ;  /* 0x000000ffff1d7224 */ /* 0x002fe400078e0018 */
[----:B------:R-:W4:Y:S04]  /*e920*/  LDL.LU R27, [R1+0x39c] ;  /* 0x00039c00011b7983 */ /* 0x000f280000300800 */
[----:B------:R-:W4:Y:S04]  /*e930*/  LDL.LU R33, [R1+0x398] ;  /* 0x0003980001217983 */ /* 0x000f280000300800 */
[----:B------:R-:W4:Y:S04]  /*e940*/  LDL.LU R30, [R1+0x394] ;  /* 0x00039400011e7983 */ /* 0x000f280000300800 */
[----:B------:R-:W4:Y:S01]  /*e950*/  LDL.LU R28, [R1+0x390] ;  /* 0x00039000011c7983 */ /* 0x000f220000300800 */
[----:B--2---:R-:W-:-:S02]  /*e960*/  ISETP.GT.U32.AND P2, PT, R247, R26, PT ;  /* 0x0000001af700720c */ /* 0x004fc40003f44070 */
[C---:B---3--:R-:W-:Y:S02]  /*e970*/  ISETP.GT.U32.AND P1, PT, R247.reuse, R41, PT ;  /* 0x00000029f700720c */ /* 0x048fe40003f24070 */
[----:B----4-:R-:W-:-:S09]  /*e980*/  ISETP.GT.U32.AND P5, PT, R247, R40, PT ;  /* 0x00000028f700720c */ /* 0x010fd20003fa4070 */
[--C-:B------:R-:W-:Y:S02]  /*e990*/  @!P2 IMAD.IADD R26, R26, 0x1, -R247.reuse ;  /* 0x000000011a1aa824 */ /* 0x100fe400078e0af7 */
[--C-:B------:R-:W-:Y:S02]  /*e9a0*/  @!P1 IMAD.IADD R41, R41, 0x1, -R247.reuse ;  /* 0x0000000129299824 */ /* 0x100fe400078e0af7 */
[----:B------:R-:W-:Y:S01]  /*e9b0*/  @!P5 IMAD.IADD R40, R40, 0x1, -R247 ;  /* 0x000000012828d824 */ /* 0x000fe200078e0af7 */
[C---:B------:R-:W-:Y:S02]  /*e9c0*/  ISETP.GT.U32.AND P6, PT, R247.reuse, R237, PT ;  /* 0x000000edf700720c */ /* 0x040fe40003fc4070 */
[C---:B------:R-:W-:Y:S02]  /*e9d0*/  ISETP.GT.U32.AND P2, PT, R247.reuse, R238, PT ;  /* 0x000000eef700720c */ /* 0x040fe40003f44070 */
[C---:B------:R-:W-:Y:S02]  /*e9e0*/  ISETP.GT.U32.AND P1, PT, R247.reuse, R39, PT ;  /* 0x00000027f700720c */ /* 0x040fe40003f24070 */
[----:B------:R-:W-:-:S07]  /*e9f0*/  ISETP.GT.U32.AND P5, PT, R247, R38, PT ;  /* 0x00000026f700720c */ /* 0x000fce0003fa4070 */
[----:B------:R-:W-:Y:S02]  /*ea00*/  @!P6 IADD3 R237, R237, -R247, RZ ;  /* 0x800000f7edede210 */ /* 0x000fe40007ffe0ff */
[C---:B------:R-:W-:Y:S02]  /*ea10*/  ISETP.GT.U32.AND P6, PT, R247.reuse, R26, PT ;  /* 0x0000001af700720c */ /* 0x040fe40003fc4070 */
[C---:B------:R-:W-:Y:S01]  /*ea20*/  ISETP.GT.U32.AND P4, PT, R247.reuse, R37, PT ;  /* 0x00000025f700720c */ /* 0x040fe20003f84070 */
[--C-:B------:R-:W-:Y:S01]  /*ea30*/  @!P2 IMAD.IADD R238, R238, 0x1, -R247.reuse ;  /* 0x00000001eeeea824 */ /* 0x100fe200078e0af7 */
[----:B------:R-:W-:Y:S01]  /*ea40*/  ISETP.GT.U32.AND P2, PT, R247, R41, PT ;  /* 0x00000029f700720c */ /* 0x000fe20003f44070 */
[--C-:B------:R-:W-:Y:S01]  /*ea50*/  @!P1 IMAD.IADD R39, R39, 0x1, -R247.reuse ;  /* 0x0000000127279824 */ /* 0x100fe200078e0af7 */
[C---:B------:R-:W-:Y:S01]  /*ea60*/  ISETP.GT.U32.AND P3, PT, R247.reuse, R32, PT ;  /* 0x00000020f700720c */ /* 0x040fe20003f64070 */
[----:B------:R-:W-:Y:S01]  /*ea70*/  @!P5 IMAD.IADD R38, R38, 0x1, -R247 ;  /* 0x000000012626d824 */ /* 0x000fe200078e0af7 */
[----:B------:R-:W-:-:S02]  /*ea80*/  ISETP.GT.U32.AND P1, PT, R247, R40, PT ;  /* 0x00000028f700720c */ /* 0x000fc40003f24070 */
[----:B------:R-:W-:-:S03]  /*ea90*/  ISETP.GT.U32.AND P5, PT, R247, R36, PT ;  /* 0x00000024f700720c */ /* 0x000fc60003fa4070 */
[--C-:B------:R-:W-:Y:S02]  /*eaa0*/  @!P6 IMAD.IADD R26, R26, 0x1, -R247.reuse ;  /* 0x000000011a1ae824 */ /* 0x100fe400078e0af7 */
[--C-:B------:R-:W-:Y:S01]  /*eab0*/  @!P4 IMAD.IADD R37, R37, 0x1, -R247.reuse ;  /* 0x000000012525c824 */ /* 0x100fe200078e0af7 */
[C---:B------:R-:W-:Y:S02]  /*eac0*/  ISETP.GT.U32.AND P4, PT, R247.reuse, R35, PT ;  /* 0x00000023f700720c */ /* 0x040fe40003f84070 */
[----:B------:R1:W-:Y:S01]  /*ead0*/  STL [R1+0x3d0], R26 ;  /* 0x0003d01a01007387 */ /* 0x0003e20000100800 */
[----:B------:R-:W-:Y:S01]  /*eae0*/  ISETP.GT.U32.AND P0, PT, R247, R31, PT ;  /* 0x0000001ff700720c */ /* 0x000fe20003f04070 */
[--C-:B------:R-:W-:Y:S02]  /*eaf0*/  @!P2 IMAD.IADD R41, R41, 0x1, -R247.reuse ;  /* 0x000000012929a824 */ /* 0x100fe400078e0af7 */
[--C-:B------:R-:W-:Y:S01]  /*eb00*/  @!P3 IMAD.IADD R32, R32, 0x1, -R247.reuse ;  /* 0x000000012020b824 */ /* 0x100fe200078e0af7 */
[----:B------:R-:W-:Y:S01]  /*eb10*/  ISETP.GT.U32.AND P3, PT, R247, R34, PT ;  /* 0x00000022f700720c */ /* 0x000fe20003f64070 */
[----:B------:R-:W-:-:S02]  /*eb20*/  @!P1 IMAD.IADD R40, R40, 0x1, -R247 ;  /* 0x0000000128289824 */ /* 0x000fc400078e0af7 */
[----:B------:R-:W-:Y:S01]  /*eb30*/  @!P5 IMAD.IADD R36, R36, 0x1, -R247 ;  /* 0x000000012424d824 */ /* 0x000fe200078e0af7 */
[----:B-1----:R-:W-:Y:S01]  /*eb40*/  MOV R26, R25 ;  /* 0x00000019001a7202 */ /* 0x002fe20000000f00 */
[----:B------:R-:W-:Y:S02]  /*eb50*/  IMAD.MOV.U32 R25, RZ, RZ, R12 ;  /* 0x000000ffff197224 */ /* 0x000fe400078e000c */
[----:B------:R-:W-:Y:S02]  /*eb60*/  IMAD.MOV.U32 R12, RZ, RZ, R11 ;  /* 0x000000ffff0c7224 */ /* 0x000fe400078e000b */
[----:B------:R-:W-:Y:S01]  /*eb70*/  IMAD.MOV.U32 R24, RZ, RZ, R14 ;  /* 0x000000ffff187224 */ /* 0x000fe200078e000e */
[----:B------:R-:W2:Y:S04]  /*eb80*/  LDL.LU R11, [R1+0x254] ;  /* 0x00025400010b7983 */ /* 0x000ea80000300800 */
[----:B------:R-:W3:Y:S01]  /*eb90*/  LDL.LU R14, [R1+0x2c0] ;  /* 0x0002c000010e7983 */ /* 0x000ee20000300800 */
[----:B------:R-:W-:-:S03]  /*eba0*/  @!P4 IADD3 R35, R35, -R247, RZ ;  /* 0x800000f72323c210 */ /* 0x000fc60007ffe0ff */
[----:B------:R1:W-:Y:S04]  /*ebb0*/  STL [R1+0x3cc], R41 ;  /* 0x0003cc2901007387 */ /* 0x0003e80000100800 */
[----:B------:R4:W-:Y:S04]  /*ebc0*/  STL [R1+0x3c8], R40 ;  /* 0x0003c82801007387 */ /* 0x0009e80000100800 */
[----:B------:R4:W-:Y:S04]  /*ebd0*/  STL [R1+0x3c4], R36 ;  /* 0x0003c42401007387 */ /* 0x0009e80000100800 */
[----:B------:R-:W2:Y:S01]  /*ebe0*/  LDL.LU R42, [R1+0x384] ;  /* 0x00038400012a7983 */ /* 0x000ea20000300800 */
[----:B------:R-:W-:Y:S01]  /*ebf0*/  @!P0 IMAD.IADD R31, R31, 0x1, -R247 ;  /* 0x000000011f1f8824 */ /* 0x000fe200078e0af7 */
[----:B------:R-:W-:-:S02]  /*ec00*/  ISETP.GT.U32.AND P0, PT, R247, R237, PT ;  /* 0x000000edf700720c */ /* 0x000fc40003f04070 */
[----:B-1----:R-:W3:Y:S01]  /*ec10*/  LDL.LU R41, [R1+0x380] ;  /* 0x0003800001297983 */ /* 0x002ee20000300800 */
[C---:B------:R-:W-:Y:S01]  /*ec20*/  ISETP.GT.U32.AND P2, PT, R247.reuse, R238, PT ;  /* 0x000000eef700720c */ /* 0x040fe20003f44070 */
[----:B------:R-:W-:Y:S02]  /*ec30*/  @!P3 IMAD.IADD R34, R34, 0x1, -R247 ;  /* 0x000000012222b824 */ /* 0x000fe400078e0af7 */
[----:B------:R1:W-:Y:S01]  /*ec40*/  STL [R1+0x3c0], R35 ;  /* 0x0003c02301007387 */ /* 0x0003e20000100800 */
[----:B------:R-:W-:-:S03]  /*ec50*/  ISETP.GT.U32.AND P1, PT, R247, R39, PT ;  /* 0x00000027f700720c */ /* 0x000fc60003f24070 */
[----:B----4-:R-:W4:Y:S01]  /*ec60*/  LDL.LU R40, [R1+0x37c] ;  /* 0x00037c0001287983 */ /* 0x010f220000300800 */
[C---:B------:R-:W-:Y:S02]  /*ec70*/  ISETP.GT.U32.AND P5, PT, R247.reuse, R38, PT ;  /* 0x00000026f700720c */ /* 0x040fe40003fa4070 */
[C---:B------:R-:W-:Y:S01]  /*ec80*/  ISETP.GT.U32.AND P4, PT, R247.reuse, R37, PT ;  /* 0x00000025f700720c */ /* 0x040fe20003f84070 */
[----:B------:R-:W4:Y:S01]  /*ec90*/  LDL.LU R236, [R1+0x378] ;  /* 0x0003780001ec7983 */ /* 0x000f220000300800 */
[C---:B------:R-:W-:Y:S02]  /*eca0*/  ISETP.GT.U32.AND P3, PT, R247.reuse, R32, PT ;  /* 0x00000020f700720c */ /* 0x040fe40003f64070 */
[----:B------:R-:W-:Y:S01]  /*ecb0*/  ISETP.GT.U32.AND P6, PT, R247, R31, PT ;  /* 0x0000001ff700720c */ /* 0x000fe20003fc4070 */
[----:B------:R1:W-:Y:S04]  /*ecc0*/  STL [R1+0x3bc], R34 ;  /* 0x0003bc2201007387 */ /* 0x0003e80000100800 */
[----:B------:R-:W4:Y:S01]  /*ecd0*/  LDL.LU R36, [R1+0x374] ;  /* 0x0003740001247983 */ /* 0x000f220000300800 */
[----:B------:R-:W-:-:S02]  /*ece0*/  @!P0 IMAD.IADD R237, R237, 0x1, -R247 ;  /* 0x00000001eded8824 */ /* 0x000fc400078e0af7 */
[--C-:B------:R-:W-:Y:S01]  /*ecf0*/  @!P2 IMAD.IADD R238, R238, 0x1, -R247.reuse ;  /* 0x00000001eeeea824 */ /* 0x100fe200078e0af7 */
[----:B-1----:R-:W4:Y:S01]  /*ed00*/  LDL.LU R35, [R1+0x370] ;  /* 0x0003700001237983 */ /* 0x002f220000300800 */
[--C-:B------:R-:W-:Y:S02]  /*ed10*/  @!P1 IMAD.IADD R39, R39, 0x1, -R247.reuse ;  /* 0x0000000127279824 */ /* 0x100fe400078e0af7 */
[--C-:B------:R-:W-:Y:S01]  /*ed20*/  @!P5 IMAD.IADD R38, R38, 0x1, -R247.reuse ;  /* 0x000000012626d824 */ /* 0x100fe200078e0af7 */
[----:B------:R-:W4:Y:S01]  /*ed30*/  LDL.LU R34, [R1+0x36c] ;  /* 0x00036c0001227983 */ /* 0x000f220000300800 */
[--C-:B------:R-:W-:Y:S01]  /*ed40*/  @!P4 IMAD.IADD R37, R37, 0x1, -R247.reuse ;  /* 0x000000012525c824 */ /* 0x100fe200078e0af7 */
[----:B------:R-:W-:Y:S01]  /*ed50*/  @!P3 IADD3 R32, R32, -R247, RZ ;  /* 0x800000f72020b210 */ /* 0x000fe20007ffe0ff */
[----:B------:R-:W-:Y:S01]  /*ed60*/  @!P6 IMAD.IADD R31, R31, 0x1, -R247 ;  /* 0x000000011f1fe824 */ /* 0x000fe200078e0af7 */
[----:B------:R-:W-:Y:S04]  /*ed70*/  STL [R1+0x3b8], R237 ;  /* 0x0003b8ed01007387 */ /* 0x000fe80000100800 */
[----:B------:R-:W-:Y:S04]  /*ed80*/  STL [R1+0x3b4], R238 ;  /* 0x0003b4ee01007387 */ /* 0x000fe80000100800 */
[----:B------:R-:W-:Y:S04]  /*ed90*/  STL [R1+0x3b0], R39 ;  /* 0x0003b02701007387 */ /* 0x000fe80000100800 */
[----:B------:R-:W-:Y:S04]  /*eda0*/  STL [R1+0x3ac], R38 ;  /* 0x0003ac2601007387 */ /* 0x000fe80000100800 */
[----:B------:R-:W-:Y:S04]  /*edb0*/  STL [R1+0x3a8], R37 ;  /* 0x0003a82501007387 */ /* 0x000fe80000100800 */
[----:B------:R1:W-:Y:S04]  /*edc0*/  STL [R1+0x3a4], R32 ;  /* 0x0003a42001007387 */ /* 0x0003e80000100800 */
[----:B------:R-:W-:Y:S01]  /*edd0*/  STL [R1+0x3a0], R31 ;  /* 0x0003a01f01007387 */ /* 0x000fe20000100800 */
[----:B-1----:R-:W-:-:S03]  /*ede0*/  IMAD.MOV.U32 R32, RZ, RZ, R25 ;  /* 0x000000ffff207224 */ /* 0x002fc600078e0019 */
[----:B------:R-:W4:Y:S01]  /*edf0*/  LDL.LU R25, [R1+0x358] ;  /* 0x0003580001197983 */ /* 0x000f220000300800 */
[C---:B------:R-:W-:Y:S02]  /*ee00*/  ISETP.GT.U32.AND P0, PT, R247.reuse, R27, PT ;  /* 0x0000001bf700720c */ /* 0x040fe40003f04070 */
[C---:B------:R-:W-:Y:S01]  /*ee10*/  ISETP.GT.U32.AND P2, PT, R247.reuse, R33, PT ;  /* 0x00000021f700720c */ /* 0x040fe20003f44070 */
[----:B------:R-:W4:Y:S01]  /*ee20*/  LDL.LU R238, [R1+0x368] ;  /* 0x0003680001ee7983 */ /* 0x000f220000300800 */
[C---:B------:R-:W-:Y:S02]  /*ee30*/  ISETP.GT.U32.AND P1, PT, R247.reuse, R30, PT ;  /* 0x0000001ef700720c */ /* 0x040fe40003f24070 */
[C---:B------:R-:W-:Y:S01]  /*ee40*/  ISETP.GT.U32.AND P5, PT, R247.reuse, R28, PT ;  /* 0x0000001cf700720c */ /* 0x040fe20003fa4070 */
[----:B------:R-:W4:Y:S01]  /*ee50*/  LDL.LU R38, [R1+0x364] ;  /* 0x0003640001267983 */ /* 0x000f220000300800 */
[----:B------:R-:W-:-:S03]  /*ee60*/  ISETP.GT.U32.AND P4, PT, R247, R26, PT ;  /* 0x0000001af700720c */ /* 0x000fc60003f84070 */
[----:B------:R-:W4:Y:S02]  /*ee70*/  LDL.LU R37, [R1+0x360] ;  /* 0x0003600001257983 */ /* 0x000f240000300800 */
[--C-:B------:R-:W-:Y:S02]  /*ee80*/  @!P0 IMAD.IADD R27, R27, 0x1, -R247.reuse ;  /* 0x000000011b1b8824 */ /* 0x100fe400078e0af7 */
[--C-:B------:R-:W-:Y:S02]  /*ee90*/  @!P2 IMAD.IADD R33, R33, 0x1, -R247.reuse ;  /* 0x000000012121a824 */ /* 0x100fe400078e0af7 */
[--C-:B------:R-:W-:Y:S02]  /*eea0*/  @!P1 IMAD.IADD R30, R30, 0x1, -R247.reuse ;  /* 0x000000011e1e9824 */ /* 0x100fe400078e0af7 */
[--C-:B------:R-:W-:Y:S02]  /*eeb0*/  @!P5 IMAD.IADD R28, R28, 0x1, -R247.reuse ;  /* 0x000000011c1cd824 */ /* 0x100fe400078e0af7 */
[----:B------:R-:W-:Y:S01]  /*eec0*/  @!P4 IMAD.IADD R26, R26, 0x1, -R247 ;  /* 0x000000011a1ac824 */ /* 0x000fe200078e0af7 */
[----:B--2---:R-:W-:-:S02]  /*eed0*/  ISETP.GT.U32.AND P6, PT, R247, R42, PT ;  /* 0x0000002af700720c */ /* 0x004fc40003fc4070 */
[C---:B---3--:R-:W-:Y:S02]  /*eee0*/  ISETP.GT.U32.AND P0, PT, R247.reuse, R41, PT ;  /* 0x00000029f700720c */ /* 0x048fe40003f04070 */
[C---:B----4-:R-:W-:Y:S02]  /*eef0*/  ISETP.GT.U32.AND P2, PT, R247.reuse, R40, PT ;  /* 0x00000028f700720c */ /* 0x050fe40003f44070 */
[----:B------:R-:W-:-:S07]  /*ef00*/  ISETP.GT.U32.AND P1, PT, R247, R236, PT ;  /* 0x000000ecf700720c */ /* 0x000fce0003f24070 */
[--C-:B------:R-:W-:Y:S01]  /*ef10*/  @!P6 IMAD.IADD R42, R42, 0x1, -R247.reuse ;  /* 0x000000012a2ae824 */ /* 0x100fe200078e0af7 */
[----:B------:R-:W-:Y:S01]  /*ef20*/  ISETP.GT.U32.AND P6, PT, R247, R27, PT ;  /* 0x0000001bf700720c */ /* 0x000fe20003fc4070 */
[--C-:B------:R-:W-:Y:S01]  /*ef30*/  @!P0 IMAD.IADD R41, R41, 0x1, -R247.reuse ;  /* 0x0000000129298824 */ /* 0x100fe200078e0af7 */
[C---:B------:R-:W-:Y:S01]  /*ef40*/  ISETP.GT.U32.AND P5, PT, R247.reuse, R36, PT ;  /* 0x00000024f700720c */ /* 0x040fe20003fa4070 */
[--C-:B------:R-:W-:Y:S01]  /*ef50*/  @!P2 IMAD.IADD R40, R40, 0x1, -R247.reuse ;  /* 0x000000012828a824 */ /* 0x100fe200078e0af7 */
[C---:B------:R-:W-:Y:S02]  /*ef60*/  ISETP.GT.U32.AND P0, PT, R247.reuse, R33, PT ;  /* 0x00000021f700720c */ /* 0x040fe40003f04070 */
[C---:B------:R-:W-:Y:S01]  /*ef70*/  ISETP.GT.U32.AND P2, PT, R247.reuse, R30, PT ;  /* 0x0000001ef700720c */ /* 0x040fe20003f44070 */
[----:B------:R-:W-:Y:S01]  /*ef80*/  @!P1 IMAD.IADD R236, R236, 0x1, -R247 ;  /* 0x00000001ecec9824 */ /* 0x000fe200078e0af7 */
[----:B------:R-:W-:-:S05]  /*ef90*/  ISETP.GT.U32.AND P1, PT, R247, R28, PT ;  /* 0x0000001cf700720c */ /* 0x000fca0003f24070 */
[-C--:B------:R-:W-:Y:S02]  /*efa0*/  @!P6 IADD3 R27, R27, -R247.reuse, RZ ;  /* 0x800000f71b1be210 */ /* 0x080fe40007ffe0ff */
[--C-:B------:R-:W-:Y:S01]  /*efb0*/  @!P5 IMAD.IADD R36, R36, 0x1, -R247.reuse ;  /* 0x000000012424d824 */ /* 0x100fe200078e0af7 */
[----:B------:R-:W-:Y:S02]  /*efc0*/  ISETP.GT.U32.AND P5, PT, R247, R26, PT ;  /* 0x0000001af700720c */ /* 0x000fe40003fa4070 */
[----:B------:R1:W-:Y:S01]  /*efd0*/  STL [R1+0x39c], R27 ;  /* 0x00039c1b01007387 */ /* 0x0003e20000100800 */
[----:B------:R-:W-:Y:S01]  /*efe0*/  @!P0 IADD3 R33, R33, -R247, RZ ;  /* 0x800000f721218210 */ /* 0x000fe20007ffe0ff */
[--C-:B------:R-:W-:Y:S02]  /*eff0*/  @!P2 IMAD.IADD R30, R30, 0x1, -R247.reuse ;  /* 0x000000011e1ea824 */ /* 0x100fe400078e0af7 */
[----:B------:R-:W-:Y:S02]  /*f000*/  @!P1 IMAD.IADD R28, R28, 0x1, -R247 ;  /* 0x000000011c1c9824 */ /* 0x000fe400078e0af7 */
[----:B-1----:R-:W-:-:S02]  /*f010*/  IMAD.MOV.U32 R27, RZ, RZ, R24 ;  /* 0x000000ffff1b7224 */ /* 0x002fc400078e0018 */
[----:B------:R-:W-:Y:S02]  /*f020*/  IMAD.MOV.U32 R24, RZ, RZ, R16 ;  /* 0x000000ffff187224 */ /* 0x000fe400078e0010 */
[----:B------:R-:W-:Y:S02]  /*f030*/  IMAD.MOV.U32 R16, RZ, RZ, R243 ;  /* 0x000000ffff107224 */ /* 0x000fe400078e00f3 */
[----:B------:R-:W-:Y:S02]  /*f040*/  @!P5 IMAD.IADD R26, R26, 0x1, -R247 ;  /* 0x000000011a1ad824 */ /* 0x000fe400078e0af7 */
[----:B------:R-:W-:Y:S02]  /*f050*/  IMAD.MOV.U32 R31, RZ, RZ, R25 ;  /* 0x000000ffff1f7224 */ /* 0x000fe400078e0019 */
[----:B------:R-:W-:Y:S02]  /*f060*/  IMAD.MOV.U32 R25, RZ, RZ, R23 ;  /* 0x000000ffff197224 */ /* 0x000fe400078e0017 */
[----:B------:R-:W-:-:S02]  /*f070*/  IMAD.MOV.U32 R23, RZ, RZ, R14 ;  /* 0x000000ffff177224 */ /* 0x000fc400078e000e */
[----:B------:R-:W-:Y:S02]  /*f080*/  IMAD.MOV.U32 R14, RZ, RZ, R10 ;  /* 0x000000ffff0e7224 */ /* 0x000fe400078e000a */
[----:B------:R-:W2:Y:S04]  /*f090*/  LDL.LU R10, [R1+0x1ec] ;  /* 0x0001ec00010a7983 */ /* 0x000ea80000300800 */
[----:B------:R-:W3:Y:S04]  /*f0a0*/  LDL.LU R243, [R1+0x11c] ;  /* 0x00011c0001f37983 */ /* 0x000ee80000300800 */
[----:B------:R1:W-:Y:S04]  /*f0b0*/  STL [R1+0x398], R33 ;  /* 0x0003982101007387 */ /* 0x0003e80000100800 */
[----:B------:R-:W-:Y:S04]  /*f0c0*/  STL [R1+0x394], R30 ;  /* 0x0003941e01007387 */ /* 0x000fe80000100800 */
[----:B------:R-:W4:Y:S04]  /*f0d0*/  LDL.LU R39, [R1+0x350] ;  /* 0x0003500001277983 */ /* 0x000f280000300800 */
[----:B------:R-:W2:Y:S04]  /*f0e0*/  LDL.LU R235, [R1+0x34c] ;  /* 0x00034c0001eb7983 */ /* 0x000ea80000300800 */
[----:B------:R-:W-:Y:S04]  /*f0f0*/  STL [R1+0x390], R28 ;  /* 0x0003901c01007387 */ /* 0x000fe80000100800 */
[----:B------:R-:W3:Y:S04]  /*f100*/  LDL.LU R237, [R1+0x348] ;  /* 0x0003480001ed7983 */ /* 0x000ee80000300800 */
[----:B-1----:R-:W3:Y:S04]  /*f110*/  LDL.LU R33, [R1+0x344] ;  /* 0x0003440001217983 */ /* 0x002ee80000300800 */
[----:B------:R1:W-:Y:S04]  /*f120*/  STL [R1+0x38c], R26 ;  /* 0x00038c1a01007387 */ /* 0x0003e80000100800 */
[----:B-1----:R-:W3:Y:S01]  /*f130*/  LDL.LU R26, [R1+0x340] ;  /* 0x00034000011a7983 */ /* 0x002ee20000300800 */
[----:B------:R-:W-:-:S02]  /*f140*/  ISETP.GT.U32.AND P3, PT, R247, R29, PT ;  /* 0x0000001df700720c */ /* 0x000fc40003f64070 */
[----:B------:R-:W-:-:S11]  /*f150*/  ISETP.GT.U32.AND P4, PT, R247, R35, PT ;  /* 0x00000023f700720c */ /* 0x000fd60003f84070 */
[----:B------:R-:W-:Y:S02]  /*f160*/  @!P3 IADD3 R29, R29, -R247, RZ ;  /* 0x800000f71d1db210 */ /* 0x000fe40007ffe0ff */
[----:B------:R-:W-:Y:S01]  /*f170*/  ISETP.GT.U32.AND P3, PT, R247, R34, PT ;  /* 0x00000022f700720c */ /* 0x000fe20003f64070 */
[----:B------:R-:W-:Y:S01]  /*f180*/  @!P4 IMAD.IADD R35, R35, 0x1, -R247 ;  /* 0x000000012323c824 */ /* 0x000fe200078e0af7 */
[C---:B------:R-:W-:Y:S02]  /*f190*/  ISETP.GT.U32.AND P0, PT, R247.reuse, R41, PT ;  /* 0x00000029f700720c */ /* 0x040fe40003f04070 */
[C---:B------:R-:W-:Y:S02]  /*f1a0*/  ISETP.GT.U32.AND P4, PT, R247.reuse, R29, PT ;  /* 0x0000001df700720c */ /* 0x040fe40003f84070 */
[----:B------:R-:W-:-:S07]  /*f1b0*/  ISETP.GT.U32.AND P2, PT, R247, R40, PT ;  /* 0x00000028f700720c */ /* 0x000fce0003f44070 */
[--C-:B------:R-:W-:Y:S01]  /*f1c0*/  @!P3 IMAD.IADD R34, R34, 0x1, -R247.reuse ;  /* 0x000000012222b824 */ /* 0x100fe200078e0af7 */
[C---:B------:R-:W-:Y:S02]  /*f1d0*/  ISETP.GT.U32.AND P3, PT, R247.reuse, R42, PT ;  /* 0x0000002af700720c */ /* 0x040fe40003f64070 */
[----:B------:R-:W-:Y:S01]  /*f1e0*/  ISETP.GT.U32.AND P1, PT, R247, R236, PT ;  /* 0x000000ecf700720c */ /* 0x000fe20003f24070 */
[--C-:B------:R-:W-:Y:S01]  /*f1f0*/  @!P0 IMAD.IADD R41, R41, 0x1, -R247.reuse ;  /* 0x0000000129298824 */ /* 0x100fe200078e0af7 */
[----:B------:R-:W-:Y:S01]  /*f200*/  ISETP.GT.U32.AND P6, PT, R247, R34, PT ;  /* 0x00000022f700720c */ /* 0x000fe20003fc4070 */
[--C-:B------:R-:W-:Y:S01]  /*f210*/  @!P4 IMAD.IADD R29, R29, 0x1, -R247.reuse ;  /* 0x000000011d1dc824 */ /* 0x100fe200078e0af7 */
[C---:B------:R-:W-:Y:S01]  /*f220*/  ISETP.GT.U32.AND P5, PT, R247.reuse, R36, PT ;  /* 0x00000024f700720c */ /* 0x040fe20003fa4070 */
[----:B------:R-:W-:Y:S01]  /*f230*/  @!P2 IMAD.IADD R40, R40, 0x1, -R247 ;  /* 0x000000012828a824 */ /* 0x000fe200078e0af7 */
[C---:B------:R-:W-:Y:S01]  /*f240*/  ISETP.GT.U32.AND P0, PT, R247.reuse, R38, PT ;  /* 0x00000026f700720c */ /* 0x040fe20003f04070 */
[----:B------:R-:W-:Y:S01]  /*f250*/  IMAD.MOV.U32 R28, RZ, RZ, R25 ;  /* 0x000000ffff1c7224 */ /* 0x000fe200078e0019 */
[C---:B------:R-:W-:Y:S01]  /*f260*/  ISETP.GT.U32.AND P2, PT, R247.reuse, R37, PT ;  /* 0x00000025f700720c */ /* 0x040fe20003f44070 */
[----:B------:R-:W3:Y:S02]  /*f270*/  LDL.LU R25, [R1+0x33c] ;  /* 0x00033c0001197983 */ /* 0x000ee40000300800 */
[--C-:B------:R-:W-:Y:S01]  /*f280*/  @!P3 IMAD.IADD R42, R42, 0x1, -R247.reuse ;  /* 0x000000012a2ab824 */ /* 0x100fe200078e0af7 */
[C---:B------:R-:W-:Y:S01]  /*f290*/  ISETP.GT.U32.AND P3, PT, R247.reuse, R238, PT ;  /* 0x000000eef700720c */ /* 0x040fe20003f64070 */
[--C-:B------:R-:W-:Y:S01]  /*f2a0*/  @!P1 IMAD.IADD R236, R236, 0x1, -R247.reuse ;  /* 0x00000001ecec9824 */ /* 0x100fe200078e0af7 */
[----:B------:R-:W-:Y:S01]  /*f2b0*/  ISETP.GT.U32.AND P1, PT, R247, R32, PT ;  /* 0x00000020f700720c */ /* 0x000fe20003f24070 */
[----:B------:R1:W-:Y:S01]  /*f2c0*/  STL [R1+0x388], R29 ;  /* 0x0003881d01007387 */ /* 0x0003e20000100800 */
[----:B------:R-:W-:-:S02]  /*f2d0*/  @!P6 IMAD.IADD R34, R34, 0x1, -R247 ;  /* 0x000000012222e824 */ /* 0x000fc400078e0af7 */
[--C-:B------:R-:W-:Y:S02]  /*f2e0*/  @!P5 IMAD.IADD R36, R36, 0x1, -R247.reuse ;  /* 0x000000012424d824 */ /* 0x100fe400078e0af7 */
[----:B-1----:R-:W-:Y:S02]  /*f2f0*/  IMAD.MOV.U32 R29, RZ, RZ, R28 ;  /* 0x000000ffff1d7224 */ /* 0x002fe400078e001c */
[----:B------:R-:W-:Y:S02]  /*f300*/  IMAD.MOV.U32 R28, RZ, RZ, R24 ;  /* 0x000000ffff1c7224 */ /* 0x000fe400078e0018 */
[----:B------:R-:W3:Y:S01]  /*f310*/  LDL.LU R24, [R1+0x338] ;  /* 0x0003380001187983 */ /* 0x000ee20000300800 */
[----:B------:R-:W-:Y:S01]  /*f320*/  @!P3 IADD3 R238, R238, -R247, RZ ;  /* 0x800000f7eeeeb210 */ /* 0x000fe20007ffe0ff */
[--C-:B------:R-:W-:Y:S01]  /*f330*/  @!P0 IMAD.IADD R38, R38, 0x1, -R247.reuse ;  /* 0x0000000126268824 */ /* 0x100fe200078e0af7 */
[----:B------:R-:W-:Y:S01]  /*f340*/  ISETP.GT.U32.AND P5, PT, R247, R31, PT ;  /* 0x0000001ff700720c */ /* 0x000fe20003fa4070 */
[--C-:B------:R-:W-:Y:S01]  /*f350*/  @!P2 IMAD.IADD R37, R37, 0x1, -R247.reuse ;  /* 0x000000012525a824 */ /* 0x100fe200078e0af7 */
[----:B------:R-:W-:Y:S01]  /*f360*/  ISETP.GT.U32.AND P4, PT, R247, R35, PT ;  /* 0x00000023f700720c */ /* 0x000fe20003f84070 */
[----:B------:R-:W-:Y:S01]  /*f370*/  @!P1 IMAD.IADD R32, R32, 0x1, -R247 ;  /* 0x0000000120209824 */ /* 0x000fe200078e0af7 */
[----:B------:R-:W-:Y:S01]  /*f380*/  IADD3 R30, R6, 0x1f4, RZ ;  /* 0x000001f4061e7810 */ /* 0x000fe20007ffe0ff */
[----:B------:R1:W-:Y:S01]  /*f390*/  STL [R1+0x384], R42 ;  /* 0x0003842a01007387 */ /* 0x0003e20000100800 */
[----:B------:R-:W-:-:S07]  /*f3a0*/  IMAD.HI.U32 R234, R245, R233, RZ ;  /* 0x000000e9f5ea7227 */ /* 0x000fce00078e00ff */
[--C-:B------:R-:W-:Y:S01]  /*f3b0*/  @!P5 IMAD.IADD R31, R31, 0x1, -R247.reuse ;  /* 0x000000011f1fd824 */ /* 0x100fe200078e0af7 */
[----:B-1----:R-:W3:Y:S01]  /*f3c0*/  LDL.LU R42, [R1+0x2a80] ;  /* 0x002a8000012a7983 */ /* 0x002ee20000300800 */
[----:B------:R-:W-:-:S03]  /*f3d0*/  @!P4 IMAD.IADD R35, R35, 0x1, -R247 ;  /* 0x000000012323c824 */ /* 0x000fc600078e0af7 */
[----:B------:R-:W-:Y:S04]  /*f3e0*/  STL [R1+0x1fc4], R30 ;  /* 0x001fc41e01007387 */ /* 0x000fe80000100800 */
[----:B------:R1:W-:Y:S01]  /*f3f0*/  STL [R1+0x380], R41 ;  /* 0x0003802901007387 */ /* 0x0003e20000100800 */
[----:B------:R-:W-:-:S03]  /*f400*/  IMAD.MOV R234, RZ, RZ, -R234 ;  /* 0x000000ffffea7224 */ /* 0x000fc600078e0aea */
[----:B-1----:R-:W3:Y:S04]  /*f410*/  LDL.LU R41, [R1+0x2a7c] ;  /* 0x002a7c0001297983 */ /* 0x002ee80000300800 */
[----:B------:R1:W-:Y:S04]  /*f420*/  STL [R1+0x37c], R40 ;  /* 0x00037c2801007387 */ /* 0x0003e80000100800 */
[----:B-1----:R-:W3:Y:S04]  /*f430*/  LDL.LU R40, [R1+0x2a78] ;  /* 0x002a780001287983 */ /* 0x002ee80000300800 */
[----:B------:R-:W-:Y:S04]  /*f440*/  STL [R1+0x378], R236 ;  /* 0x000378ec01007387 */ /* 0x000fe80000100800 */
[----:B------:R1:W-:Y:S04]  /*f450*/  STL [R1+0x374], R36 ;  /* 0x0003742401007387 */ /* 0x0003e80000100800 */
[----:B------:R1:W-:Y:S04]  /*f460*/  STL [R1+0x370], R35 ;  /* 0x0003702301007387 */ /* 0x0003e80000100800 */
[----:B------:R1:W-:Y:S04]  /*f470*/  STL [R1+0x36c], R34 ;  /* 0x00036c2201007387 */ /* 0x0003e80000100800 */
[----:B-1----:R-:W3:Y:S04]  /*f480*/  LDL.LU R36, [R1+0x334] ;  /* 0x0003340001247983 */ /* 0x002ee80000300800 */
[----:B------:R-:W3:Y:S01]  /*f490*/  LDL.LU R35, [R1+0x330] ;  /* 0x0003300001237983 */ /* 0x000ee20000300800 */
[----:B------:R-:W-:-:S03]  /*f4a0*/  IMAD R233, R247, R234, R233 ;  /* 0x000000eaf7e97224 */ /* 0x000fc600078e02e9 */
[----:B------:R-:W3:Y:S01]  /*f4b0*/  LDL.LU R34, [R1+0x32c] ;  /* 0x00032c0001227983 */ /* 0x000ee20000300800 */
[----:B------:R-:W-:-:S03]  /*f4c0*/  IABS R234, R30 ;  /* 0x0000001e00ea7213 */ /* 0x000fc60000000000 */
[----:B------:R-:W3:Y:S01]  /*f4d0*/  LDL.LU R30, [R1+0x328] ;  /* 0x00032800011e7983 */ /* 0x000ee20000300800 */
[C---:B----4-:R-:W-:Y:S02]  /*f4e0*/  ISETP.GT.U32.AND P6, PT, R247.reuse, R39, PT ;  /* 0x00000027f700720c */ /* 0x050fe40003fc4070 */
[C---:B--2---:R-:W-:Y:S02]  /*f4f0*/  ISETP.GT.U32.AND P3, PT, R247.reuse, R235, PT ;  /* 0x000000ebf700720c */ /* 0x044fe40003f64070 */
[C---:B---3--:R-:W-:Y:S02]  /*f500*/  ISETP.GT.U32.AND P0, PT, R247.reuse, R237, PT ;  /* 0x000000edf700720c */ /* 0x048fe40003f04070 */
[----:B------:R-:W-:-:S07]  /*f510*/  ISETP.GT.U32.AND P2, PT, R247, R33, PT ;  /* 0x00000021f700720c */ /* 0x000fce0003f44070 */
[--C-:B------:R-:W-:Y:S01]  /*f520*/  @!P6 IMAD.IADD R39, R39, 0x1, -R247.reuse ;  /* 0x000000012727e824 */ /* 0x100fe200078e0af7 */
[----:B------:R-:W-:Y:S01]  /*f530*/  ISETP.GT.U32.AND P6, PT, R247, R238, PT ;  /* 0x000000eef700720c */ /* 0x000fe20003fc4070 */
[--C-:B------:R-:W-:Y:S01]  /*f540*/  @!P3 IMAD.IADD R235, R235, 0x1, -R247.reuse ;  /* 0x00000001ebebb824 */ /* 0x100fe200078e0af7 */
[C---:B------:R-:W-:Y:S02]  /*f550*/  ISETP.GT.U32.AND P3, PT, R247.reuse, R38, PT ;  /* 0x00000026f700720c */ /* 0x040fe40003f64070 */
[----:B------:R-:W-:Y:S01]  /*f560*/  ISETP.GT.U32.AND P1, PT, R247, R26, PT ;  /* 0x0000001af700720c */ /* 0x000fe20003f24070 */
[----:B------:R-:W-:Y:S01]  /*f570*/  @!P2 IMAD.IADD R33, R33, 0x1, -R247 ;  /* 0x000000012121a824 */ /* 0x000fe200078e0af7 */
[----:B------:R-:W-:Y:S02]  /*f580*/  @!P0 IADD3 R237, R237, -R247, RZ ;  /* 0x800000f7eded8210 */ /* 0x000fe40007ffe0ff */
[C---:B------:R-:W-:Y:S02]  /*f590*/  ISETP.GT.U32.AND P0, PT, R247.reuse, R37, PT ;  /* 0x00000025f700720c */ /* 0x040fe40003f04070 */
[----:B------:R-:W-:-:S07]  /*f5a0*/  ISETP.GT.U32.AND P2, PT, R247, R32, PT ;  /* 0x00000020f700720c */ /* 0x000fce0003f44070 */
[--C-:B------:R-:W-:Y:S01]  /*f5b0*/  @!P1 IMAD.IADD R26, R26, 0x1, -R247.reuse ;  /* 0x000000011a1a9824 */ /* 0x100fe200078e0af7 */
[----:B------:R-:W-:Y:S01]  /*f5c0*/  ISETP.GT.U32.AND P1, PT, R247, R31, PT ;  /* 0x0000001ff700720c */ /* 0x000fe20003f24070 */
[--C-:B------:R-:W-:Y:S02]  /*f5d0*/  @!P6 IMAD.IADD R238, R238, 0x1, -R247.reuse ;  /* 0x00000001eeeee824 */ /* 0x100fe400078e0af7 */
[--C-:B------:R-:W-:Y:S02]  /*f5e0*/  @!P3 IMAD.IADD R38, R38, 0x1, -R247.reuse ;  /* 0x000000012626b824 */ /* 0x100fe400078e0af7 */
[--C-:B------:R-:W-:Y:S01]  /*f5f0*/  @!P0 IMAD.IADD R37, R37, 0x1, -R247.reuse ;  /* 0x0000000125258824 */ /* 0x100fe200078e0af7 */
[----:B------:R-:W-:Y:S01]  /*f600*/  @!P2 IADD3 R32, R32, -R247, RZ ;  /* 0x800000f72020a210 */ /* 0x000fe20007ffe0ff */
[----:B------:R-:W-:Y:S04]  /*f610*/  STL [R1+0x368], R238 ;  /* 0x000368ee01007387 */ /* 0x000fe80000100800 */
[----:B------:R1:W-:Y:S02]  /*f620*/  STL [R1+0x364], R38 ;  /* 0x0003642601007387 */ /* 0x0003e40000100800 */
[----:B------:R-:W-:-:S02]  /*f630*/  @!P1 IMAD.IADD R31, R31, 0x1, -R247 ;  /* 0x000000011f1f9824 */ /* 0x000fc400078e0af7 */
[----:B------:R2:W-:Y:S04]  /*f640*/  STL [R1+0x360], R37 ;  /* 0x0003602501007387 */ /* 0x0005e80000100800 */
[----:B------:R3:W-:Y:S04]  /*f650*/  STL [R1+0x35c], R32 ;  /* 0x00035c2001007387 */ /* 0x0007e80000100800 */
[----:B-1----:R-:W4:Y:S04]  /*f660*/  LDL.LU R38, [R1+0x31c] ;  /* 0x00031c0001267983 */ /* 0x002f280000300800 */
[----:B--2---:R-:W2:Y:S04]  /*f670*/  LDL.LU R37, [R1+0x318] ;  /* 0x0003180001257983 */ /* 0x004ea80000300800 */
[----:B------:R1:W-:Y:S04]  /*f680*/  STL [R1+0x358], R31 ;  /* 0x0003581f01007387 */ /* 0x0003e80000100800 */
[----:B------:R-:W2:Y:S04]  /*f690*/  LDL.LU R236, [R1+0x314] ;  /* 0x0003140001ec7983 */ /* 0x000ea80000300800 */
[----:B------:R-:W2:Y:S01]  /*f6a0*/  LDL.LU R238, [R1+0x310] ;  /* 0x0003100001ee7983 */ /* 0x000ea20000300800 */
[----:B------:R-:W-:-:S02]  /*f6b0*/  ISETP.GT.U32.AND P4, PT, R247, R27, PT ;  /* 0x0000001bf700720c */ /* 0x000fc40003f84070 */
[----:B------:R-:W-:-:S11]  /*f6c0*/  ISETP.GT.U32.AND P5, PT, R247, R25, PT ;  /* 0x00000019f700720c */ /* 0x000fd60003fa4070 */
[--C-:B------:R-:W-:Y:S01]  /*f6d0*/  @!P4 IMAD.IADD R27, R27, 0x1, -R247.reuse ;  /* 0x000000011b1bc824 */ /* 0x100fe200078e0af7 */
[----:B------:R-:W-:Y:S01]  /*f6e0*/  ISETP.GT.U32.AND P4, PT, R247, R24, PT ;  /* 0x00000018f700720c */ /* 0x000fe20003f84070 */
[----:B------:R-:W-:Y:S01]  /*f6f0*/  @!P5 IMAD.IADD R25, R25, 0x1, -R247 ;  /* 0x000000011919d824 */ /* 0x000fe200078e0af7 */
[C---:B------:R-:W-:Y:S02]  /*f700*/  ISETP.GT.U32.AND P3, PT, R247.reuse, R235, PT ;  /* 0x000000ebf700720c */ /* 0x040fe40003f64070 */
[C---:B------:R-:W-:Y:S02]  /*f710*/  ISETP.GT.U32.AND P5, PT, R247.reuse, R27, PT ;  /* 0x0000001bf700720c */ /* 0x040fe40003fa4070 */
[----:B------:R-:W-:-:S07]  /*f720*/  ISETP.GT.U32.AND P0, PT, R247, R237, PT ;  /* 0x000000edf700720c */ /* 0x000fce0003f04070 */
[--C-:B------:R-:W-:Y:S01]  /*f730*/  @!P4 IMAD.IADD R24, R24, 0x1, -R247.reuse ;  /* 0x000000011818c824 */ /* 0x100fe200078e0af7 */
[----:B------:R-:W-:Y:S01]  /*f740*/  ISETP.GT.U32.AND P4, PT, R247, R39, PT ;  /* 0x00000027f700720c */ /* 0x000fe20003f84070 */
[--C-:B------:R-:W-:Y:S01]  /*f750*/  @!P3 IMAD.IADD R235, R235, 0x1, -R247.reuse ;  /* 0x00000001ebebb824 */ /* 0x100fe200078e0af7 */
[C---:B------:R-:W-:Y:S02]  /*f760*/  ISETP.GT.U32.AND P2, PT, R247.reuse, R33, PT ;  /* 0x00000021f700720c */ /* 0x040fe40003f44070 */
[----:B------:R-:W-:Y:S01]  /*f770*/  ISETP.GT.U32.AND P6, PT, R247, R24, PT ;  /* 0x00000018f700720c */ /* 0x000fe20003fc4070 */
[--C-:B------:R-:W-:Y:S02]  /*f780*/  @!P5 IMAD.IADD R27, R27, 0x1, -R247.reuse ;  /* 0x000000011b1bd824 */ /* 0x100fe400078e0af7 */
[----:B------:R-:W-:-:S06]  /*f790*/  @!P0 IMAD.IADD R237, R237, 0x1, -R247 ;  /* 0x00000001eded8824 */ /* 0x000fcc00078e0af7 */
[--C-:B------:R-:W-:Y:S01]  /*f7a0*/  @!P4 IMAD.IADD R39, R39, 0x1, -R247.reuse ;  /* 0x000000012727c824 */ /* 0x100fe200078e0af7 */
[----:B------:R1:W-:Y:S04]  /*f7b0*/  STL [R1+0x354], R27 ;  /* 0x0003541b01007387 */ /* 0x0003e80000100800 */
[----:B---3--:R-:W3:Y:S04]  /*f7c0*/  LDL.LU R32, [R1+0x30c] ;  /* 0x00030c0001207983 */ /* 0x008ee80000300800 */
[----:B-1----:R-:W3:Y:S01]  /*f7d0*/  LDL.LU R31, [R1+0x308] ;  /* 0x00030800011f7983 */ /* 0x002ee20000300800 */
[----:B------:R-:W-:-:S03]  /*f7e0*/  @!P2 IMAD.IADD R33, R33, 0x1, -R247 ;  /* 0x000000012121a824 */ /* 0x000fc600078e0af7 */
[----:B------:R-:W3:Y:S01]  /*f7f0*/  LDL.LU R27, [R1+0x304] ;  /* 0x00030400011b7983 */ /* 0x000ee20000300800 */
[----:B------:R-:W-:Y:S01]  /*f800*/  @!P6 IMAD.IADD R24, R24, 0x1, -R247 ;  /* 0x000000011818e824 */ /* 0x000fe200078e0af7 */
[C---:B------:R-:W-:Y:S02]  /*f810*/  ISETP.GT.U32.AND P1, PT, R247.reuse, R26, PT ;  /* 0x0000001af700720c */ /* 0x040fe40003f24070 */
[C---:B------:R-:W-:Y:S02]  /*f820*/  ISETP.GT.U32.AND P5, PT, R247.reuse, R25, PT ;  /* 0x00000019f700720c */ /* 0x040fe40003fa4070 */
[C---:B------:R-:W-:Y:S02]  /*f830*/  ISETP.GT.U32.AND P4, PT, R247.reuse, R36, PT ;  /* 0x00000024f700720c */ /* 0x040fe40003f84070 */
[C---:B------:R-:W-:Y:S02]  /*f840*/  ISETP.GT.U32.AND P3, PT, R247.reuse, R35, PT ;  /* 0x00000023f700720c */ /* 0x040fe40003f64070 */
[----:B------:R-:W-:-:S02]  /*f850*/  ISETP.GT.U32.AND P0, PT, R247, R34, PT ;  /* 0x00000022f700720c */ /* 0x000fc40003f04070 */
[----:B------:R-:W-:-:S07]  /*f860*/  ISETP.GT.U32.AND P2, PT, R247, R30, PT ;  /* 0x0000001ef700720c */ /* 0x000fce0003f44070 */
[--C-:B------:R-:W-:Y:S02]  /*f870*/  @!P4 IMAD.IADD R36, R36, 0x1, -R247.reuse ;  /* 0x000000012424c824 */ /* 0x100fe400078e0af7 */
[--C-:B------:R-:W-:Y:S02]  /*f880*/  @!P3 IMAD.IADD R35, R35, 0x1, -R247.reuse ;  /* 0x000000012323b824 */ /* 0x100fe400078e0af7 */
[--C-:B------:R-:W-:Y:S01]  /*f890*/  @!P0 IMAD.IADD R34, R34, 0x1, -R247.reuse ;  /* 0x0000000122228824 */ /* 0x100fe200078e0af7 */
[----:B------:R1:W-:Y:S01]  /*f8a0*/  STL [R1+0x350], R39 ;  /* 0x0003502701007387 */ /* 0x0003e20000100800 */
[-C--:B------:R-:W-:Y:S01]  /*f8b0*/  @!P2 IADD3 R30, R30, -R247.reuse, RZ ;  /* 0x800000f71e1ea210 */ /* 0x080fe20007ffe0ff */
[----:B------:R-:W-:Y:S01]  /*f8c0*/  @!P1 IMAD.IADD R26, R26, 0x1, -R247 ;  /* 0x000000011a1a9824 */ /* 0x000fe200078e0af7 */
[----:B------:R-:W-:Y:S01]  /*f8d0*/  @!P5 IADD3 R25, R25, -R247, RZ ;  /* 0x800000f71919d210 */ /* 0x000fe20007ffe0ff */
[----:B-1----:R-:W3:Y:S04]  /*f8e0*/  LDL.LU R39, [R1+0x2a74] ;  /* 0x002a740001277983 */ /* 0x002ee80000300800 */
[----:B------:R-:W-:Y:S04]  /*f8f0*/  STL [R1+0x34c], R235 ;  /* 0x00034ceb01007387 */ /* 0x000fe80000100800 */
[----:B------:R-:W-:Y:S04]  /*f900*/  STL [R1+0x348], R237 ;  /* 0x000348ed01007387 */ /* 0x000fe80000100800 */
[----:B------:R-:W-:Y:S04]  /*f910*/  STL [R1+0x344], R33 ;  /* 0x0003442101007387 */ /* 0x000fe80000100800 */
[----:B------:R1:W-:Y:S04]  /*f920*/  STL [R1+0x340], R26 ;  /* 0x0003401a01007387 */ /* 0x0003e80000100800 */
[----:B------:R1:W-:Y:S04]  /*f930*/  STL [R1+0x33c], R25 ;  /* 0x00033c1901007387 */ /* 0x0003e80000100800 */
[----:B------:R1:W-:Y:S02]  /*f940*/  STL [R1+0x338], R24 ;  /* 0x0003381801007387 */ /* 0x0003e40000100800 */
[----:B-1----:R-:W-:-:S02]  /*f950*/  IMAD.MOV.U32 R26, RZ, RZ, R23 ;  /* 0x000000ffff1a7224 */ /* 0x002fc400078e0017 */
[----:B------:R-:W3:Y:S01]  /*f960*/  LDL.LU R33, [R1+0x300] ;  /* 0x0003000001217983 */ /* 0x000ee20000300800 */
[----:B------:R-:W-:-:S03]  /*f970*/  IMAD.MOV.U32 R25, RZ, RZ, R22 ;  /* 0x000000ffff197224 */ /* 0x000fc600078e0016 */
[----:B------:R-:W3:Y:S01]  /*f980*/  LDL.LU R24, [R1+0x2fc] ;  /* 0x0002fc0001187983 */ /* 0x000ee20000300800 */
[----:B------:R-:W-:-:S03]  /*f990*/  IMAD.MOV.U32 R22, RZ, RZ, R20 ;  /* 0x000000ffff167224 */ /* 0x000fc600078e0014 */
[----:B------:R-:W3:Y:S04]  /*f9a0*/  LDL.LU R23, [R1+0x2f8] ;  /* 0x0002f80001177983 */ /* 0x000ee80000300800 */
[----:B------:R-:W3:Y:S01]  /*f9b0*/  LDL.LU R20, [R1+0x2f4] ;  /* 0x0002f40001147983 */ /* 0x000ee20000300800 */
[C---:B----4-:R-:W-:Y:S02]  /*f9c0*/  ISETP.GT.U32.AND P6, PT, R247.reuse, R38, PT ;  /* 0x00000026f700720c */ /* 0x050fe40003fc4070 */
[C---:B--2---:R-:W-:Y:S02]  /*f9d0*/  ISETP.GT.U32.AND P4, PT, R247.reuse, R37, PT ;  /* 0x00000025f700720c */ /* 0x044fe40003f84070 */
[C---:B------:R-:W-:Y:S02]  /*f9e0*/  ISETP.GT.U32.AND P3, PT, R247.reuse, R236, PT ;  /* 0x000000ecf700720c */ /* 0x040fe40003f64070 */
[----:B------:R-:W-:-:S07]  /*f9f0*/  ISETP.GT.U32.AND P0, PT, R247, R238, PT ;  /* 0x000000eef700720c */ /* 0x000fce0003f04070 */
[--C-:B------:R-:W-:Y:S01]  /*fa00*/  @!P6 IMAD.IADD R38, R38, 0x1, -R247.reuse ;  /* 0x000000012626e824 */ /* 0x100fe200078e0af7 */
[----:B------:R-:W-:Y:S01]  /*fa10*/  ISETP.GT.U32.AND P6, PT, R247, R36, PT ;  /* 0x00000024f700720c */ /* 0x000fe20003fc4070 */
[--C-:B------:R-:W-:Y:S01]  /*fa20*/  @!P4 IMAD.IADD R37, R37, 0x1, -R247.reuse ;  /* 0x000000012525c824 */ /* 0x100fe200078e0af7 */
[C---:B------:R-:W-:Y:S01]  /*fa30*/  ISETP.GT.U32.AND P4, PT, R247.reuse, R35, PT ;  /* 0x00000023f700720c */ /* 0x040fe20003f84070 */
[--C-:B------:R-:W-:Y:S01]  /*fa40*/  @!P3 IMAD.IADD R236, R236, 0x1, -R247.reuse ;  /* 0x00000001ececb824 */ /* 0x100fe200078e0af7 */
[C---:B------:R-:W-:Y:S01]  /*fa50*/  ISETP.GT.U32.AND P3, PT, R247.reuse, R34, PT ;  /* 0x00000022f700720c */ /* 0x040fe20003f64070 */
[----:B------:R-:W-:Y:S01]  /*fa60*/  @!P0 IMAD.IADD R238, R238, 0x1, -R247 ;  /* 0x00000001eeee8824 */ /* 0x000fe200078e0af7 */
[----:B------:R-:W-:-:S07]  /*fa70*/  ISETP.GT.U32.AND P0, PT, R247, R30, PT ;  /* 0x0000001ef700720c */ /* 0x000fce0003f04070 */
[--C-:B------:R-:W-:Y:S02]  /*fa80*/  @!P6 IMAD.IADD R36, R36, 0x1, -R247.reuse ;  /* 0x000000012424e824 */ /* 0x100fe400078e0af7 */
[----:B------:R-:W-:-:S03]  /*fa90*/  @!P4 IMAD.IADD R35, R35, 0x1, -R247 ;  /* 0x000000012323c824 */ /* 0x000fc600078e0af7 */
[----:B------:R1:W-:Y:S01]  /*faa0*/  STL [R1+0x334], R36 ;  /* 0x0003342401007387 */ /* 0x0003e20000100800 */
[----:B------:R-:W-:-:S03]  /*fab0*/  @!P3 IMAD.IADD R34, R34, 0x1, -R247 ;  /* 0x000000012222b824 */ /* 0x000fc600078e0af7 */
[----:B------:R2:W-:Y:S01]  /*fac0*/  STL [R1+0x330], R35 ;  /* 0x0003302301007387 */ /* 0x0005e20000100800 */
[----:B------:R-:W-:-:S03]  /*fad0*/  @!P0 IMAD.IADD R30, R30, 0x1, -R247 ;  /* 0x000000011e1e8824 */ /* 0x000fc600078e0af7 */
[----:B------:R4:W-:Y:S04]  /*fae0*/  STL [R1+0x32c], R34 ;  /* 0x00032c2201007387 */ /* 0x0009e80000100800 */
[----:B------:R3:W-:Y:S04]  /*faf0*/  STL [R1+0x328], R30 ;  /* 0x0003281e01007387 */ /* 0x0007e80000100800 */
[----:B-1----:R-:W3:Y:S04]  /*fb00*/  LDL.LU R36, [R1+0x2e8] ;  /* 0x0002e80001247983 */ /* 0x002ee80000300800 */
[----:B--2---:R-:W2:Y:S04]  /*fb10*/  LDL.LU R35, [R1+0x2e4] ;  /* 0x0002e40001237983 */ /* 0x004ea80000300800 */
[----:B----4-:R-:W4:Y:S04]  /*fb20*/  LDL.LU R34, [R1+0x2e0] ;  /* 0x0002e00001227983 */ /* 0x010f280000300800 */
[----:B------:R-:W4:Y:S01]  /*fb30*/  LDL.LU R237, [R1+0x2dc] ;  /* 0x0002dc0001ed7983 */ /* 0x000f220000300800 */
[----:B------:R-:W-:-:S02]  /*fb40*/  ISETP.GT.U32.AND P1, PT, R247, R29, PT ;  /* 0x0000001df700720c */ /* 0x000fc40003f24070 */
[C---:B------:R-:W-:Y:S02]  /*fb50*/  ISETP.GT.U32.AND P5, PT, R247.reuse, R28, PT ;  /* 0x0000001cf700720c */ /* 0x040fe40003fa4070 */
[----:B---3--:R-:W-:-:S09]  /*fb60*/  ISETP.GT.U32.AND P2, PT, R247, R32, PT ;  /* 0x00000020f700720c */ /* 0x008fd20003f44070 */
[--C-:B------:R-:W-:Y:S01]  /*fb70*/  @!P1 IMAD.IADD R29, R29, 0x1, -R247.reuse ;  /* 0x000000011d1d9824 */ /* 0x100fe200078e0af7 */
[C---:B------:R-:W-:Y:S01]  /*fb80*/  ISETP.GT.U32.AND P1, PT, R247.reuse, R31, PT ;  /* 0x0000001ff700720c */ /* 0x040fe20003f24070 */
[--C-:B------:R-:W-:Y:S01]  /*fb90*/  @!P5 IMAD.IADD R28, R28, 0x1, -R247.reuse ;  /* 0x000000011c1cd824 */ /* 0x100fe200078e0af7 */
[C---:B------:R-:W-:Y:S01]  /*fba0*/  ISETP.GT.U32.AND P5, PT, R247.reuse, R27, PT ;  /* 0x0000001bf700720c */ /* 0x040fe20003fa4070 */
[----:B------:R-:W-:Y:S01]  /*fbb0*/  @!P2 IMAD.IADD R32, R32, 0x1, -R247 ;  /* 0x000000012020a824 */ /* 0x000fe200078e0af7 */
[C---:B------:R-:W-:Y:S02]  /*fbc0*/  ISETP.GT.U32.AND P2, PT, R247.reuse, R29, PT ;  /* 0x0000001df700720c */ /* 0x040fe40003f44070 */
[C---:B------:R-:W-:Y:S02]  /*fbd0*/  ISETP.GT.U32.AND P4, PT, R247.reuse, R37, PT ;  /* 0x00000025f700720c */ /* 0x040fe40003f84070 */
[----:B------:R-:W-:-:S05]  /*fbe0*/  ISETP.GT.U32.AND P3, PT, R247, R236, PT ;  /* 0x000000ecf700720c */ /* 0x000fca0003f64070 */
[----:B------:R-:W-:Y:S02]  /*fbf0*/  @!P1 IADD3 R31, R31, -R247, RZ ;  /* 0x800000f71f1f9210 */ /* 0x000fe40007ffe0ff */
[----:B------:R-:W-:Y:S01]  /*fc00*/  ISETP.GT.U32.AND P1, PT, R247, R28, PT ;  /* 0x0000001cf700720c */ /* 0x000fe20003f24070 */
[--C-:B------:R-:W-:Y:S01]  /*fc10*/  @!P5 IMAD.IADD R27, R27, 0x1, -R247.reuse ;  /* 0x000000011b1bd824 */ /* 0x100fe200078e0af7 */
[----:B------:R-:W-:Y:S01]  /*fc20*/  ISETP.GT.U32.AND P5, PT, R247, R38, PT ;  /* 0x00000026f700720c */ /* 0x000fe20003fa4070 */
[--C-:B------:R-:W-:Y:S01]  /*fc30*/  @!P2 IMAD.IADD R29, R29, 0x1, -R247.reuse ;  /* 0x000000011d1da824 */ /* 0x100fe200078e0af7 */
[C---:B------:R-:W-:Y:S02]  /*fc40*/  ISETP.GT.U32.AND P0, PT, R247.reuse, R238, PT ;  /* 0x000000eef700720c */ /* 0x040fe40003f04070 */
[----:B------:R-:W-:Y:S01]  /*fc50*/  ISETP.GT.U32.AND P6, PT, R247, R27, PT ;  /* 0x0000001bf700720c */ /* 0x000fe20003fc4070 */
[--C-:B------:R-:W-:Y:S01]  /*fc60*/  @!P4 IMAD.IADD R37, R37, 0x1, -R247.reuse ;  /* 0x000000012525c824 */ /* 0x100fe200078e0af7 */
[----:B------:R1:W-:Y:S01]  /*fc70*/  STL [R1+0x324], R29 ;  /* 0x0003241d01007387 */ /* 0x0003e20000100800 */
[----:B------:R-:W-:-:S04]  /*fc80*/  @!P3 IMAD.IADD R236, R236, 0x1, -R247 ;  /* 0x00000001ececb824 */ /* 0x000fc800078e0af7 */
[--C-:B------:R-:W-:Y:S02]  /*fc90*/  @!P1 IMAD.IADD R28, R28, 0x1, -R247.reuse ;  /* 0x000000011c1c9824 */ /* 0x100fe400078e0af7 */
[----:B------:R-:W-:-:S03]  /*fca0*/  @!P5 IMAD.IADD R38, R38, 0x1, -R247 ;  /* 0x000000012626d824 */ /* 0x000fc600078e0af7 */
[----:B------:R3:W-:Y:S04]  /*fcb0*/  STL [R1+0x320], R28 ;  /* 0x0003201c01007387 */ /* 0x0007e80000100800 */
[----:B------:R-:W4:Y:S04]  /*fcc0*/  LDL.LU R30, [R1+0x2d8] ;  /* 0x0002d800011e7983 */ /* 0x000f280000300800 */
[----:B-1----:R-:W4:Y:S04]  /*fcd0*/  LDL.LU R29, [R1+0x2d4] ;  /* 0x0002d400011d7983 */ /* 0x002f280000300800 */
[----:B---3--:R-:W3:Y:S01]  /*fce0*/  LDL.LU R28, [R1+0x2d0] ;  /* 0x0002d000011c7983 */ /* 0x008ee20000300800 */
[--C-:B------:R-:W-:Y:S01]  /*fcf0*/  @!P6 IMAD.IADD R27, R27, 0x1, -R247.reuse ;  /* 0x000000011b1be824 */ /* 0x100fe200078e0af7 */
[C---:B------:R-:W-:Y:S01]  /*fd00*/  ISETP.GT.U32.AND P2, PT, R247.reuse, R32, PT ;  /* 0x00000020f700720c */ /* 0x040fe20003f44070 */
[----:B------:R-:W-:Y:S01]  /*fd10*/  @!P0 IMAD.IADD R238, R238, 0x1, -R247 ;  /* 0x00000001eeee8824 */ /* 0x000fe200078e0af7 */
[C---:B------:R-:W-:Y:S01]  /*fd20*/  ISETP.GT.U32.AND P1, PT, R247.reuse, R31, PT ;  /* 0x0000001ff700720c */ /* 0x040fe20003f24070 */
[----:B------:R1:W-:Y:S04]  /*fd30*/  STL [R1+0x31c], R38 ;  /* 0x00031c2601007387 */ /* 0x0003e80000100800 */
[----:B-1----:R-:W3:Y:S01]  /*fd40*/  LDL.LU R38, [R1+0x2a70] ;  /* 0x002a700001267983 */ /* 0x002ee20000300800 */
[----:B------:R-:W-:-:S02]  /*fd50*/  ISETP.GT.U32.AND P5, PT, R247, R33, PT ;  /* 0x00000021f700720c */ /* 0x000fc40003fa4070 */
[C---:B------:R-:W-:Y:S02]  /*fd60*/  ISETP.GT.U32.AND P4, PT, R247.reuse, R24, PT ;  /* 0x00000018f700720c */ /* 0x040fe40003f84070 */
[----:B------:R-:W-:-:S09]  /*fd70*/  ISETP.GT.U32.AND P3, PT, R247, R23, PT ;  /* 0x00000017f700720c */ /* 0x000fd20003f64070 */
[----:B------:R-:W-:Y:S02]  /*fd80*/  @!P5 IADD3 R33, R33, -R247, RZ ;  /* 0x800000f72121d210 */ /* 0x000fe40007ffe0ff */
[----:B------:R-:W-:Y:S01]  /*fd90*/  ISETP.GT.U32.AND P0, PT, R247, R20, PT ;  /* 0x00000014f700720c */ /* 0x000fe20003f04070 */
[--C-:B------:R-:W-:Y:S02]  /*fda0*/  @!P4 IMAD.IADD R24, R24, 0x1, -R247.reuse ;  /* 0x000000011818c824 */ /* 0x100fe400078e0af7 */
[--C-:B------:R-:W-:Y:S01]  /*fdb0*/  @!P3 IMAD.IADD R23, R23, 0x1, -R247.reuse ;  /* 0x000000011717b824 */ /* 0x100fe200078e0af7 */
[----:B------:R1:W-:Y:S01]  /*fdc0*/  STL [R1+0x318], R37 ;  /* 0x0003182501007387 */ /* 0x0003e20000100800 */
[--C-:B------:R-:W-:Y:S02]  /*fdd0*/  @!P2 IMAD.IADD R32, R32, 0x1, -R247.reuse ;  /* 0x000000012020a824 */ /* 0x100fe400078e0af7 */
[----:B------:R-:W-:-:S06]  /*fde0*/  @!P1 IMAD.IADD R31, R31, 0x1, -R247 ;  /* 0x000000011f1f9824 */ /* 0x000fcc00078e0af7 */
[----:B------:R-:W-:Y:S01]  /*fdf0*/  @!P0 IMAD.IADD R20, R20, 0x1, -R247 ;  /* 0x0000000114148824 */ /* 0x000fe200078e0af7 */
[----:B-1----:R-:W3:Y:S04]  /*fe00*/  LDL.LU R37, [R1+0x2a6c] ;  /* 0x002a6c0001257983 */ /* 0x002ee80000300800 */
[----:B------:R-:W-:Y:S04]  /*fe10*/  STL [R1+0x314], R236 ;  /* 0x000314ec01007387 */ /* 0x000fe80000100800 */
[----:B------:R-:W-:Y:S04]  /*fe20*/  STL [R1+0x310], R238 ;  /* 0x000310ee01007387 */ /* 0x000fe80000100800 */
[----:B------:R1:W-:Y:S04]  /*fe30*/  STL [R1+0x30c], R32 ;  /* 0x00030c2001007387 */ /* 0x0003e80000100800 */
[----:B------:R1:W-:Y:S04]  /*fe40*/  STL [R1+0x308], R31 ;  /* 0x0003081f01007387 */ /* 0x0003e80000100800 */
[----:B------:R1:W-:Y:S04]  /*fe50*/  STL [R1+0x304], R27 ;  /* 0x0003041b01007387 */ /* 0x0003e80000100800 */
[----:B-1----:R-:W3:Y:S04]  /*fe60*/  LDL.LU R32, [R1+0x2cc] ;  /* 0x0002cc0001207983 */ /* 0x002ee80000300800 */
[----:B------:R-:W3:Y:S04]  /*fe70*/  LDL.LU R31, [R1+0x2c8] ;  /* 0x0002c800011f7983 */ /* 0x000ee80000300800 */
[----:B------:R-:W3:Y:S01]  /*fe80*/  LDL.LU R27, [R1+0x2c4] ;  /* 0x0002c400011b7983 */ /* 0x000ee20000300800 */
[----:B------:R-:W-:-:S02]  /*fe90*/  ISETP.GT.U32.AND P6, PT, R247, R36, PT ;  /* 0x00000024f700720c */ /* 0x000fc40003fc4070 */
[C---:B--2---:R-:W-:Y:S02]  /*fea0*/  ISETP.GT.U32.AND P5, PT, R247.reuse, R35, PT ;  /* 0x00000023f700720c */ /* 0x044fe40003fa4070 */
[C---:B----4-:R-:W-:Y:S02]  /*feb0*/  ISETP.GT.U32.AND P4, PT, R247.reuse, R34, PT ;  /* 0x00000022f700720c */ /* 0x050fe40003f84070 */
[----:B------:R-:W-:-:S07]  /*fec0*/  ISETP.GT.U32.AND P3, PT, R247, R237, PT ;  /* 0x000000edf700720c */ /* 0x000fce0003f64070 */
[--C-:B------:R-:W-:Y:S01]  /*fed0*/  @!P6 IMAD.IADD R36, R36, 0x1, -R247.reuse ;  /* 0x000000012424e824 */ /* 0x100fe200078e0af7 */
[----:B------:R-:W-:Y:S01]  /*fee0*/  ISETP.GT.U32.AND P6, PT, R247, R33, PT ;  /* 0x00000021f700720c */ /* 0x000fe20003fc4070 */
[--C-:B------:R-:W-:Y:S01]  /*fef0*/  @!P5 IMAD.IADD R35, R35, 0x1, -R247.reuse ;  /* 0x000000012323d824 */ /* 0x100fe200078e0af7 */
[C---:B------:R-:W-:Y:S02]  /*ff00*/  ISETP.GT.U32.AND P5, PT, R247.reuse, R24, PT ;  /* 0x00000018f700720c */ /* 0x040fe40003fa4070 */
[----:B------:R-:W-:Y:S02]  /*ff10*/  @!P4 IADD3 R34, R34, -R247, RZ ;  /* 0x800000f72222c210 */ /* 0x000fe40007ffe0ff */
[----:B------:R-:W-:Y:S01]  /*ff20*/  ISETP.GT.U32.AND P4, PT, R247, R23, PT ;  /* 0x00000017f700720c */ /* 0x000fe20003f84070 */
[----:B------:R-:W-:Y:S01]  /*ff30*/  @!P3 IMAD.IADD R237, R237, 0x1, -R247 ;  /* 0x00000001ededb824 */ /* 0x000fe200078e0af7 */
[----:B------:R-:W-:-:S05]  /*ff40*/  ISETP.GT.U32.AND P3, PT, R247, R20, PT ;  /* 0x00000014f700720c */ /* 0x000fca0003f64070 */
[--C-:B------:R-:W-:Y:S02]  /*ff50*/  @!P6 IMAD.IADD R33, R33, 0x1, -R247.reuse ;  /* 0x000000012121e824 */ /* 0x100fe400078e0af7 */
[----:B------:R-:W-:-:S03]  /*ff60*/  @!P5 IMAD.IADD R24, R24, 0x1, -R247 ;  /* 0x000000011818d824 */ /* 0x000fc600078e0af7 */
[----:B------:R1:W-:Y:S01]  /*ff70*/  STL [R1+0x300], R33 ;  /* 0x0003002101007387 */ /* 0x0003e20000100800 */
[----:B------:R-:W-:Y:S02]  /*ff80*/  @!P4 IMAD.IADD R23, R23, 0x1, -R247 ;  /* 0x000000011717c824 */ /* 0x000fe400078e0af7 */
[----:B------:R-:W-:Y:S01]  /*ff90*/  @!P3 IADD3 R20, R20, -R247, RZ ;  /* 0x800000f71414b210 */ /* 0x000fe20007ffe0ff */
[----:B-1----:R-:W2:Y:S04]  /*ffa0*/  LDL.LU R33, [R1+0x2b4] ;  /* 0x0002b40001217983 */ /* 0x002ea80000300800 */
[----:B------:R1:W-:Y:S04]  /*ffb0*/  STL [R1+0x2fc], R24 ;  /* 0x0002fc1801007387 */ /* 0x0003e80000100800 */
[----:B------:R-:W4:Y:S04]  /*ffc0*/  LDL.LU R236, [R1+0x2b0] ;  /* 0x0002b00001ec7983 */ /* 0x000f280000300800 */
[----:B------:R-:W-:Y:S04]  /*ffd0*/  STL [R1+0x2f8], R23 ;  /* 0x0002f81701007387 */ /* 0x000fe80000100800 */
[----:B------:R1:W-:Y:S04]  /*ffe0*/  STL [R1+0x2f4], R20 ;  /* 0x0002f41401007387 */ /* 0x0003e80000100800 */
[----:B------:R-:W4:Y:S04]  /*fff0*/  LDL.LU R238, [R1+0x2ac] ;  /* 0x0002ac0001ee7983 */ /* 0x000f280000300800 */
[----:B-1----:R-:W4:Y:S01]  /*10000*/  LDL.LU R24, [R1+0x2a8] ;  /* 0x0002a80001187983 */ /* 0x002f220000300800 */
[----:B------:R-:W-:-:S03]  /*10010*/  IMAD.MOV.U32 R20, RZ, RZ, R19 ;  /* 0x000000ffff147224 */ /* 0x000fc600078e0013 */
[----:B------:R-:W4:Y:S01]  /*10020*/  LDL.LU R19, [R1+0x2a4] ;  /* 0x0002a40001137983 */ /* 0x000f220000300800 */
[C---:B------:R-:W-:Y:S02]  /*10030*/  ISETP.GT.U32.AND P1, PT, R247.reuse, R22, PT ;  /* 0x00000016f700720c */ /* 0x040fe40003f24070 */
[C---:B------:R-:W-:Y:S02]  /*10040*/  ISETP.GT.U32.AND P2, PT, R247.reuse, R18, PT ;  /* 0x00000012f700720c */ /* 0x040fe40003f44070 */
[----:B------:R-:W-:-:S09]  /*10050*/  ISETP.GT.U32.AND P0, PT, R247, R30, PT ;  /* 0x0000001ef700720c */ /* 0x000fd20003f04070 */
[--C-:B------:R-:W-:Y:S01]  /*10060*/  @!P1 IMAD.IADD R22, R22, 0x1, -R247.reuse ;  /* 0x0000000116169824 */ /* 0x100fe200078e0af7 */
[C---:B---3--:R-:W-:Y:S01]  /*10070*/  ISETP.GT.U32.AND P1, PT, R247.reuse, R28, PT ;  /* 0x0000001cf700720c */ /* 0x048fe20003f24070 */
[--C-:B------:R-:W-:Y:S01]  /*10080*/  @!P2 IMAD.IADD R18, R18, 0x1, -R247.reuse ;  /* 0x000000011212a824 */ /* 0x100fe200078e0af7 */
[C---:B------:R-:W-:Y:S01]  /*10090*/  ISETP.GT.U32.AND P2, PT, R247.reuse, R29, PT ;  /* 0x0000001df700720c */ /* 0x040fe20003f44070 */
[----:B------:R-:W-:Y:S01]  /*100a0*/  @!P0 IMAD.IADD R30, R30, 0x1, -R247 ;  /* 0x000000011e1e8824 */ /* 0x000fe200078e0af7 */
[C---:B------:R-:W-:Y:S02]  /*100b0*/  ISETP.GT.U32.AND P5, PT, R247.reuse, R35, PT ;  /* 0x00000023f700720c */ /* 0x040fe40003fa4070 */
[C---:B------:R-:W-:Y:S02]  /*100c0*/  ISETP.GT.U32.AND P0, PT, R247.reuse, R18, PT ;  /* 0x00000012f700720c */ /* 0x040fe40003f04070 */
[----:B------:R-:W-:-:S05]  /*100d0*/  ISETP.GT.U32.AND P4, PT, R247, R34, PT ;  /* 0x00000022f700720c */ /* 0x000fca0003f84070 */
[--C-:B------:R-:W-:Y:S01]  /*100e0*/  @!P1 IMAD.IADD R28, R28, 0x1, -R247.reuse ;  /* 0x000000011c1c9824 */ /* 0x100fe200078e0af7 */
[----:B------:R-:W-:Y:S01]  /*100f0*/  ISETP.GT.U32.AND P1, PT, R247, R36, PT ;  /* 0x00000024f700720c */ /* 0x000fe20003f24070 */
[--C-:B------:R-:W-:Y:S01]  /*10100*/  @!P2 IMAD.IADD R29, R29, 0x1, -R247.reuse ;  /* 0x000000011d1da824 */ /* 0x100fe200078e0af7 */
[C---:B------:R-:W-:Y:S02]  /*10110*/  ISETP.GT.U32.AND P2, PT, R247.reuse, R22, PT ;  /* 0x00000016f700720c */ /* 0x040fe40003f44070 */
[C---:B------:R-:W-:Y:S01]  /*10120*/  ISETP.GT.U32.AND P3, PT, R247.reuse, R237, PT ;  /* 0x000000edf700720c */ /* 0x040fe20003f64070 */
[----:B------:R-:W-:Y:S01]  /*10130*/  @!P0 IMAD.IADD R18, R18, 0x1, -R247 ;  /* 0x0000000112128824 */ /* 0x000fe200078e0af7 */
[C---:B------:R-:W-:Y:S02]  /*10140*/  ISETP.GT.U32.AND P6, PT, R247.reuse, R28, PT ;  /* 0x0000001cf700720c */ /* 0x040fe40003fc4070 */
[----:B------:R-:W-:Y:S02]  /*10150*/  ISETP.GT.U32.AND P0, PT, R247, R30, PT ;  /* 0x0000001ef700720c */ /* 0x000fe40003f04070 */
[----:B------:R-:W-:-:S03]  /*10160*/  @!P5 IADD3 R35, R35, -R247, RZ ;  /* 0x800000f72323d210 */ /* 0x000fc60007ffe0ff */
[--C-:B------:R-:W-:Y:S02]  /*10170*/  @!P1 IMAD.IADD R36, R36, 0x1, -R247.reuse ;  /* 0x0000000124249824 */ /* 0x100fe400078e0af7 */
[--C-:B------:R-:W-:Y:S01]  /*10180*/  @!P2 IMAD.IADD R22, R22, 0x1, -R247.reuse ;  /* 0x000000011616a824 */ /* 0x100fe200078e0af7 */
[----:B------:R1:W-:Y:S01]  /*10190*/  STL [R1+0x2f0], R18 ;  /* 0x0002f01201007387 */ /* 0x0003e20000100800 */
[--C-:B------:R-:W-:Y:S02]  /*101a0*/  @!P4 IMAD.IADD R34, R34, 0x1, -R247.reuse ;  /* 0x000000012222c824 */ /* 0x100fe400078e0af7 */
[--C-:B------:R-:W-:Y:S01]  /*101b0*/  @!P3 IMAD.IADD R237, R237, 0x1, -R247.reuse ;  /* 0x00000001ededb824 */ /* 0x100fe200078e0af7 */
[----:B------:R-:W-:Y:S01]  /*101c0*/  ISETP.GT.U32.AND P3, PT, R247, R26, PT ;  /* 0x0000001af700720c */ /* 0x000fe20003f64070 */
[----:B-1----:R-:W3:Y:S04]  /*101d0*/  LDL.LU R18, [R1+0x2a0] ;  /* 0x0002a00001127983 */ /* 0x002ee80000300800 */
[----:B------:R1:W-:Y:S01]  /*101e0*/  STL [R1+0x2ec], R22 ;  /* 0x0002ec1601007387 */ /* 0x0003e20000100800 */
[----:B------:R-:W-:-:S02]  /*101f0*/  @!P6 IMAD.IADD R28, R28, 0x1, -R247 ;  /* 0x000000011c1ce824 */ /* 0x000fc400078e0af7 */
[----:B------:R-:W-:Y:S02]  /*10200*/  @!P0 IMAD.IADD R30, R30, 0x1, -R247 ;  /* 0x000000011e1e8824 */ /* 0x000fe400078e0af7 */
[----:B-1----:R-:W-:Y:S02]  /*10210*/  IMAD.MOV.U32 R22, RZ, RZ, R20 ;  /* 0x000000ffff167224 */ /* 0x002fe400078e0014 */
[----:B------:R-:W-:Y:S02]  /*10220*/  IMAD.MOV.U32 R20, RZ, RZ, R17 ;  /* 0x000000ffff147224 */ /* 0x000fe400078e0011 */
[----:B------:R-:W3:Y:S01]  /*10230*/  LDL.LU R17, [R1+0x29c] ;  /* 0x00029c0001117983 */ /* 0x000ee20000300800 */
[C---:B------:R-:W-:Y:S02]  /*10240*/  ISETP.GT.U32.AND P0, PT, R247.reuse, R25, PT ;  /* 0x00000019f700720c */ /* 0x040fe40003f04070 */
[C---:B------:R-:W-:Y:S02]  /*10250*/  ISETP.GT.U32.AND P1, PT, R247.reuse, R32, PT ;  /* 0x00000020f700720c */ /* 0x040fe40003f24070 */
[----:B------:R-:W-:-:S02]  /*10260*/  ISETP.GT.U32.AND P5, PT, R247, R31, PT ;  /* 0x0000001ff700720c */ /* 0x000fc40003fa4070 */
[----:B------:R-:W-:-:S09]  /*10270*/  ISETP.GT.U32.AND P4, PT, R247, R27, PT ;  /* 0x0000001bf700720c */ /* 0x000fd20003f84070 */
[--C-:B------:R-:W-:Y:S01]  /*10280*/  @!P1 IMAD.IADD R32, R32, 0x1, -R247.reuse ;  /* 0x0000000120209824 */ /* 0x100fe200078e0af7 */
[----:B------:R-:W-:Y:S01]  /*10290*/  ISETP.GT.U32.AND P2, PT, R247, R29, PT ;  /* 0x0000001df700720c */ /* 0x000fe20003f44070 */
[--C-:B------:R-:W-:Y:S02]  /*102a0*/  @!P5 IMAD.IADD R31, R31, 0x1, -R247.reuse ;  /* 0x000000011f1fd824 */ /* 0x100fe400078e0af7 */
[--C-:B------:R-:W-:Y:S01]  /*102b0*/  @!P3 IMAD.IADD R26, R26, 0x1, -R247.reuse ;  /* 0x000000011a1ab824 */ /* 0x100fe200078e0af7 */
[----:B------:R-:W-:Y:S01]  /*102c0*/  @!P4 IADD3 R27, R27, -R247, RZ ;  /* 0x800000f71b1bc210 */ /* 0x000fe20007ffe0ff */
[----:B------:R-:W-:Y:S01]  /*102d0*/  VIADD R23, R6, 0x1f5 ;  /* 0x000001f506177836 */ /* 0x000fe20000000000 */
[----:B------:R1:W-:Y:S01]  /*102e0*/  STL [R1+0x2e8], R36 ;  /* 0x0002e82401007387 */ /* 0x0003e20000100800 */
[----:B------:R-:W-:-:S06]  /*102f0*/  @!P0 IMAD.IADD R25, R25, 0x1, -R247 ;  /* 0x0000000119198824 */ /* 0x000fcc00078e0af7 */
[----:B------:R-:W-:Y:S01]  /*10300*/  @!P2 IMAD.IADD R29, R29, 0x1, -R247 ;  /* 0x000000011d1da824 */ /* 0x000fe200078e0af7 */
[----:B-1----:R-:W3:Y:S04]  /*10310*/  LDL.LU R36, [R1+0x2a68] ;  /* 0x002a680001247983 */ /* 0x002ee80000300800 */
[----:B------:R-:W-:Y:S01]  /*10320*/  STL [R1+0x1fc0], R23 ;  /* 0x001fc01701007387 */ /* 0x000fe20000100800 */
[----:B------:R-:W-:-:S03]  /*10330*/  IMAD.HI.U32 R235, R245, R234, RZ ;  /* 0x000000eaf5eb7227 */ /* 0x000fc600078e00ff */
[----:B------:R1:W-:Y:S02]  /*10340*/  STL [R1+0x2e4], R35 ;  /* 0x0002e42301007387 */ /* 0x0003e40000100800 */
[----:B------:R-:W-:Y:S02]  /*10350*/  IADD3 R235, -R235, RZ, RZ ;  /* 0x000000ffebeb7210 */ /* 0x000fe40007ffe1ff */
        /* <DEDUP_REMOVED lines=13> */
[C---:B--2---:R-:W-:Y:S02]  /*10430*/  ISETP.GT.U32.AND P6, PT, R247.reuse, R33, PT ;  /* 0x00000021f700720c */ /* 0x044fe40003fc4070 */
[C---:B----4-:R-:W-:Y:S02]  /*10440*/  ISETP.GT.U32.AND P1, PT, R247.reuse, R236, PT ;  /* 0x000000ecf700720c */ /* 0x050fe40003f24070 */
[C---:B------:R-:W-:Y:S02]  /*10450*/  ISETP.GT.U32.AND P5, PT, R247.reuse, R238, PT ;  /* 0x000000eef700720c */ /* 0x040fe40003fa4070 */
[C---:B------:R-:W-:Y:S02]  /*10460*/  ISETP.GT.U32.AND P4, PT, R247.reuse, R24, PT ;  /* 0x00000018f700720c */ /* 0x040fe40003f84070 */
[----:B------:R-:W-:-:S05]  /*10470*/  ISETP.GT.U32.AND P3, PT, R247, R19, PT ;  /* 0x00000013f700720c */ /* 0x000fca0003f64070 */
[--C-:B------:R-:W-:Y:S01]  /*10480*/  @!P6 IMAD.IADD R33, R33, 0x1, -R247.reuse ;  /* 0x000000012121e824 */ /* 0x100fe200078e0af7 */
[C---:B------:R-:W-:Y:S01]  /*10490*/  ISETP.GT.U32.AND P6, PT, R247.reuse, R32, PT ;  /* 0x00000020f700720c */ /* 0x040fe20003fc4070 */
[--C-:B------:R-:W-:Y:S01]  /*104a0*/  @!P1 IMAD.IADD R236, R236, 0x1, -R247.reuse ;  /* 0x00000001ecec9824 */ /* 0x100fe200078e0af7 */
[C---:B------:R-:W-:Y:S01]  /*104b0*/  ISETP.GT.U32.AND P1, PT, R247.reuse, R31, PT ;  /* 0x0000001ff700720c */ /* 0x040fe20003f24070 */
[--C-:B------:R-:W-:Y:S01]  /*104c0*/  @!P5 IMAD.IADD R238, R238, 0x1, -R247.reuse ;  /* 0x00000001eeeed824 */ /* 0x100fe200078e0af7 */
[C---:B------:R-:W-:Y:S01]  /*104d0*/  ISETP.GT.U32.AND P5, PT, R247.reuse, R27, PT ;  /* 0x0000001bf700720c */ /* 0x040fe20003fa4070 */
[----:B------:R-:W-:Y:S01]  /*104e0*/  @!P4 IMAD.IADD R24, R24, 0x1, -R247 ;  /* 0x000000011818c824 */ /* 0x000fe200078e0af7 */
[----:B------:R-:W-:Y:S02]  /*104f0*/  ISETP.GT.U32.AND P4, PT, R247, R26, PT ;  /* 0x0000001af700720c */ /* 0x000fe40003f84070 */
[----:B------:R-:W-:Y:S02]  /*10500*/  @!P3 IADD3 R19, R19, -R247, RZ ;  /* 0x800000f71313b210 */ /* 0x000fe40007ffe0ff */
[----:B------:R-:W-:-:S03]  /*10510*/  ISETP.GT.U32.AND P3, PT, R247, R25, PT ;  /* 0x00000019f700720c */ /* 0x000fc60003f64070 */
[--C-:B------:R-:W-:Y:S02]  /*10520*/  @!P6 IMAD.IADD R32, R32, 0x1, -R247.reuse ;  /* 0x000000012020e824 */ /* 0x100fe400078e0af7 */
[--C-:B------:R-:W-:Y:S02]  /*10530*/  @!P1 IMAD.IADD R31, R31, 0x1, -R247.reuse ;  /* 0x000000011f1f9824 */ /* 0x100fe400078e0af7 */
[--C-:B------:R-:W-:Y:S01]  /*10540*/  @!P5 IMAD.IADD R27, R27, 0x1, -R247.reuse ;  /* 0x000000011b1bd824 */ /* 0x100fe200078e0af7 */
[----:B------:R1:W-:Y:S01]  /*10550*/  STL [R1+0x2cc], R32 ;  /* 0x0002cc2001007387 */ /* 0x0003e20000100800 */
[----:B------:R-:W-:-:S03]  /*10560*/  @!P4 IMAD.IADD R26, R26, 0x1, -R247 ;  /* 0x000000011a1ac824 */ /* 0x000fc600078e0af7 */
[----:B------:R2:W-:Y:S01]  /*10570*/  STL [R1+0x2c8], R31 ;  /* 0x0002c81f01007387 */ /* 0x0005e20000100800 */
[----:B------:R-:W-:-:S03]  /*10580*/  @!P3 IMAD.IADD R25, R25, 0x1, -R247 ;  /* 0x000000011919b824 */ /* 0x000fc600078e0af7 */
[----:B-1----:R-:W4:Y:S04]  /*10590*/  LDL.LU R32, [R1+0x280] ;  /* 0x0002800001207983 */ /* 0x002f280000300800 */
[----:B------:R1:W-:Y:S04]  /*105a0*/  STL [R1+0x2c4], R27 ;  /* 0x0002c41b01007387 */ /* 0x0003e80000100800 */
[----:B--2---:R-:W2:Y:S04]  /*105b0*/  LDL.LU R31, [R1+0x27c] ;  /* 0x00027c00011f7983 */ /* 0x004ea80000300800 */
[----:B------:R1:W-:Y:S04]  /*105c0*/  STL [R1+0x2c0], R26 ;  /* 0x0002c01a01007387 */ /* 0x0003e80000100800 */
[----:B------:R3:W-:Y:S04]  /*105d0*/  STL [R1+0x2bc], R25 ;  /* 0x0002bc1901007387 */ /* 0x0007e80000100800 */
[----:B------:R-:W2:Y:S04]  /*105e0*/  LDL.LU R237, [R1+0x278] ;  /* 0x0002780001ed7983 */ /* 0x000ea80000300800 */
[----:B-1----:R-:W2:Y:S04]  /*105f0*/  LDL.LU R27, [R1+0x274] ;  /* 0x00027400011b7983 */ /* 0x002ea80000300800 */
[----:B------:R-:W2:Y:S01]  /*10600*/  LDL.LU R26, [R1+0x270] ;  /* 0x00027000011a7983 */ /* 0x000ea20000300800 */
[----:B------:R-:W-:-:S02]  /*10610*/  ISETP.GT.U32.AND P2, PT, R247, R21, PT ;  /* 0x00000015f700720c */ /* 0x000fc40003f44070 */
[----:B---3--:R-:W-:Y:S01]  /*10620*/  ISETP.GT.U32.AND P0, PT, R247, R18, PT ;  /* 0x00000012f700720c */ /* 0x008fe20003f04070 */
[----:B------:R-:W3:Y:S10]  /*10630*/  LDL.LU R25, [R1+0x26c] ;  /* 0x00026c0001197983 */ /* 0x000ef40000300800 */
[----:B------:R-:W-:Y:S01]  /*10640*/  @!P2 IMAD.IADD R21, R21, 0x1, -R247 ;  /* 0x000000011515a824 */ /* 0x000fe200078e0af7 */
[----:B------:R-:W-:-:S02]  /*10650*/  ISETP.GT.U32.AND P2, PT, R247, R17, PT ;  /* 0x00000011f700720c */ /* 0x000fc40003f44070 */
[C---:B------:R-:W-:Y:S01]  /*10660*/  ISETP.GT.U32.AND P1, PT, R247.reuse, R236, PT ;  /* 0x000000ecf700720c */ /* 0x040fe20003f24070 */
[----:B------:R-:W-:Y:S01]  /*10670*/  @!P0 IMAD.IADD R18, R18, 0x1, -R247 ;  /* 0x0000000112128824 */ /* 0x000fe200078e0af7 */
[C---:B------:R-:W-:Y:S02]  /*10680*/  ISETP.GT.U32.AND P5, PT, R247.reuse, R238, PT ;  /* 0x000000eef700720c */ /* 0x040fe40003fa4070 */
[----:B------:R-:W-:-:S07]  /*10690*/  ISETP.GT.U32.AND P0, PT, R247, R21, PT ;  /* 0x00000015f700720c */ /* 0x000fce0003f04070 */
[--C-:B------:R-:W-:Y:S01]  /*106a0*/  @!P2 IMAD.IADD R17, R17, 0x1, -R247.reuse ;  /* 0x000000011111a824 */ /* 0x100fe200078e0af7 */
[C---:B------:R-:W-:Y:S02]  /*106b0*/  ISETP.GT.U32.AND P2, PT, R247.reuse, R33, PT ;  /* 0x00000021f700720c */ /* 0x040fe40003f44070 */
[C---:B------:R-:W-:Y:S01]  /*106c0*/  ISETP.GT.U32.AND P4, PT, R247.reuse, R24, PT ;  /* 0x00000018f700720c */ /* 0x040fe20003f84070 */
[--C-:B------:R-:W-:Y:S01]  /*106d0*/  @!P1 IMAD.IADD R236, R236, 0x1, -R247.reuse ;  /* 0x00000001ecec9824 */ /* 0x100fe200078e0af7 */
[----:B------:R-:W-:Y:S01]  /*106e0*/  ISETP.GT.U32.AND P6, PT, R247, R17, PT ;  /* 0x00000011f700720c */ /* 0x000fe20003fc4070 */
[----:B------:R-:W-:Y:S01]  /*106f0*/  @!P5 IMAD.IADD R238, R238, 0x1, -R247 ;  /* 0x00000001eeeed824 */ /* 0x000fe200078e0af7 */
[----:B------:R-:W-:-:S07]  /*10700*/  @!P0 IADD3 R21, R21, -R247, RZ ;  /* 0x800000f715158210 */ /* 0x000fce0007ffe0ff */
[--C-:B------:R-:W-:Y:S01]  /*10710*/  @!P2 IMAD.IADD R33, R33, 0x1, -R247.reuse ;  /* 0x000000012121a824 */ /* 0x100fe200078e0af7 */
[----:B------:R1:W-:Y:S01]  /*10720*/  STL [R1+0x2b8], R21 ;  /* 0x0002b81501007387 */ /* 0x0003e20000100800 */
[--C-:B------:R-:W-:Y:S02]  /*10730*/  @!P4 IMAD.IADD R24, R24, 0x1, -R247.reuse ;  /* 0x000000011818c824 */ /* 0x100fe400078e0af7 */
[--C-:B------:R-:W-:Y:S01]  /*10740*/  @!P6 IMAD.IADD R17, R17, 0x1, -R247.reuse ;  /* 0x000000011111e824 */ /* 0x100fe200078e0af7 */
[----:B-1----:R-:W3:Y:S01]  /*10750*/  LDL.LU R21, [R1+0x268] ;  /* 0x0002680001157983 */ /* 0x002ee20000300800 */
[C---:B------:R-:W-:Y:S02]  /*10760*/  ISETP.GT.U32.AND P3, PT, R247.reuse, R19, PT ;  /* 0x00000013f700720c */ /* 0x040fe40003f64070 */
[----:B------:R-:W-:Y:S01]  /*10770*/  ISETP.GT.U32.AND P0, PT, R247, R18, PT ;  /* 0x00000012f700720c */ /* 0x000fe20003f04070 */
[----:B------:R1:W-:Y:S10]  /*10780*/  STL [R1+0x2b4], R33 ;  /* 0x0002b42101007387 */ /* 0x0003f40000100800 */
[--C-:B------:R-:W-:Y:S01]  /*10790*/  @!P3 IMAD.IADD R19, R19, 0x1, -R247.reuse ;  /* 0x000000011313b824 */ /* 0x100fe200078e0af7 */
[----:B-1----:R-:W3:Y:S01]  /*107a0*/  LDL.LU R33, [R1+0x2a5c] ;  /* 0x002a5c0001217983 */ /* 0x002ee20000300800 */
[----:B------:R-:W-:-:S03]  /*107b0*/  @!P0 IMAD.IADD R18, R18, 0x1, -R247 ;  /* 0x0000000112128824 */ /* 0x000fc600078e0af7 */
[----:B------:R-:W-:Y:S04]  /*107c0*/  STL [R1+0x2b0], R236 ;  /* 0x0002b0ec01007387 */ /* 0x000fe80000100800 */
[----:B------:R-:W-:Y:S01]  /*107d0*/  STL [R1+0x2ac], R238 ;  /* 0x0002acee01007387 */ /* 0x000fe20000100800 */
[----:B------:R-:W-:-:S03]  /*107e0*/  ISETP.GT.U32.AND P3, PT, R247, R22, PT ;  /* 0x00000016f700720c */ /* 0x000fc60003f64070 */
[----:B------:R1:W-:Y:S01]  /*107f0*/  STL [R1+0x2a8], R24 ;  /* 0x0002a81801007387 */ /* 0x0003e20000100800 */
[C---:B------:R-:W-:Y:S02]  /*10800*/  ISETP.GT.U32.AND P2, PT, R247.reuse, R30, PT ;  /* 0x0000001ef700720c */ /* 0x040fe40003f44070 */
[C---:B------:R-:W-:Y:S02]  /*10810*/  ISETP.GT.U32.AND P1, PT, R247.reuse, R29, PT ;  /* 0x0000001df700720c */ /* 0x040fe40003f24070 */
[C---:B------:R-:W-:Y:S02]  /*10820*/  ISETP.GT.U32.AND P5, PT, R247.reuse, R28, PT ;  /* 0x0000001cf700720c */ /* 0x040fe40003fa4070 */
[----:B------:R-:W-:-:S07]  /*10830*/  ISETP.GT.U32.AND P4, PT, R247, R23, PT ;  /* 0x00000017f700720c */ /* 0x000fce0003f84070 */
[--C-:B------:R-:W-:Y:S02]  /*10840*/  @!P2 IMAD.IADD R30, R30, 0x1, -R247.reuse ;  /* 0x000000011e1ea824 */ /* 0x100fe400078e0af7 */
[--C-:B------:R-:W-:Y:S02]  /*10850*/  @!P1 IMAD.IADD R29, R29, 0x1, -R247.reuse ;  /* 0x000000011d1d9824 */ /* 0x100fe400078e0af7 */
[--C-:B------:R-:W-:Y:S02]  /*10860*/  @!P5 IMAD.IADD R28, R28, 0x1, -R247.reuse ;  /* 0x000000011c1cd824 */ /* 0x100fe400078e0af7 */
[----:B------:R-:W-:Y:S01]  /*10870*/  @!P4 IMAD.IADD R23, R23, 0x1, -R247 ;  /* 0x000000011717c824 */ /* 0x000fe200078e0af7 */
[----:B------:R1:W-:Y:S04]  /*10880*/  STL [R1+0x2a4], R19 ;  /* 0x0002a41301007387 */ /* 0x0003e80000100800 */
[----:B------:R-:W-:Y:S04]  /*10890*/  STL [R1+0x2a0], R18 ;  /* 0x0002a01201007387 */ /* 0x000fe80000100800 */
[----:B------:R1:W-:Y:S04]  /*108a0*/  STL [R1+0x29c], R17 ;  /* 0x00029c1101007387 */ /* 0x0003e80000100800 */
[----:B-1----:R-:W3:Y:S04]  /*108b0*/  LDL.LU R24, [R1+0x264] ;  /* 0x0002640001187983 */ /* 0x002ee80000300800 */
[----:B------:R-:W3:Y:S01]  /*108c0*/  LDL.LU R19, [R1+0x260] ;  /* 0x0002600001137983 */ /* 0x000ee20000300800 */
[----:B------:R-:W-:-:S03]  /*108d0*/  MOV R17, R12 ;  /* 0x0000000c00117202 */ /* 0x000fc60000000f00 */
[----:B------:R-:W3:Y:S04]  /*108e0*/  LDL.LU R18, [R1+0x25c] ;  /* 0x00025c0001127983 */ /* 0x000ee80000300800 */
[----:B------:R-:W3:Y:S01]  /*108f0*/  LDL.LU R12, [R1+0x258] ;  /* 0x00025800010c7983 */ /* 0x000ee20000300800 */
[----:B------:R-:W-:Y:S01]  /*10900*/  @!P3 IMAD.IADD R22, R22, 0x1, -R247 ;  /* 0x000000011616b824 */ /* 0x000fe200078e0af7 */
[C---:B----4-:R-:W-:Y:S02]  /*10910*/  ISETP.GT.U32.AND P6, PT, R247.reuse, R32, PT ;  /* 0x00000020f700720c */ /* 0x050fe40003fc4070 */
[C---:B--2---:R-:W-:Y:S02]  /*10920*/  ISETP.GT.U32.AND P2, PT, R247.reuse, R31, PT ;  /* 0x0000001ff700720c */ /* 0x044fe40003f44070 */
[----:B------:R-:W-:-:S02]  /*10930*/  ISETP.GT.U32.AND P1, PT, R247, R237, PT ;  /* 0x000000edf700720c */ /* 0x000fc40003f24070 */
[----:B------:R-:W-:-:S07]  /*10940*/  ISETP.GT.U32.AND P5, PT, R247, R27, PT ;  /* 0x0000001bf700720c */ /* 0x000fce0003fa4070 */
[--C-:B------:R-:W-:Y:S01]  /*10950*/  @!P6 IMAD.IADD R32, R32, 0x1, -R247.reuse ;  /* 0x000000012020e824 */ /* 0x100fe200078e0af7 */
[----:B------:R-:W-:Y:S02]  /*10960*/  ISETP.GT.U32.AND P6, PT, R247, R30, PT ;  /* 0x0000001ef700720c */ /* 0x000fe40003fc4070 */
[----:B------:R-:W-:Y:S02]  /*10970*/  @!P2 IADD3 R31, R31, -R247, RZ ;  /* 0x800000f71f1fa210 */ /* 0x000fe40007ffe0ff */
[----:B------:R-:W-:Y:S01]  /*10980*/  ISETP.GT.U32.AND P2, PT, R247, R29, PT ;  /* 0x0000001df700720c */ /* 0x000fe20003f44070 */
[--C-:B------:R-:W-:Y:S01]  /*10990*/  @!P1 IMAD.IADD R237, R237, 0x1, -R247.reuse ;  /* 0x00000001eded9824 */ /* 0x100fe200078e0af7 */
[----:B------:R-:W-:Y:S01]  /*109a0*/  ISETP.GT.U32.AND P1, PT, R247, R28, PT ;  /* 0x0000001cf700720c */ /* 0x000fe20003f24070 */
[----:B------:R-:W-:Y:S01]  /*109b0*/  @!P5 IMAD.IADD R27, R27, 0x1, -R247 ;  /* 0x000000011b1bd824 */ /* 0x000fe200078e0af7 */
[----:B------:R-:W-:-:S05]  /*109c0*/  ISETP.GT.U32.AND P5, PT, R247, R23, PT ;  /* 0x00000017f700720c */ /* 0x000fca0003fa4070 */
[----:B------:R-:W-:Y:S01]  /*109d0*/  @!P6 IMAD.IADD R30, R30, 0x1, -R247 ;  /* 0x000000011e1ee824 */ /* 0x000fe200078e0af7 */
[----:B------:R-:W-:-:S03]  /*109e0*/  ISETP.GT.U32.AND P4, PT, R247, R26, PT ;  /* 0x0000001af700720c */ /* 0x000fc60003f84070 */
[----:B------:R-:W-:Y:S01]  /*109f0*/  @!P2 IMAD.IADD R29, R29, 0x1, -R247 ;  /* 0x000000011d1da824 */ /* 0x000fe200078e0af7 */
[----:B------:R1:W-:Y:S01]  /*10a00*/  STL [R1+0x298], R30 ;  /* 0x0002981e01007387 */ /* 0x0003e20000100800 */
[----:B------:R-:W-:-:S03]  /*10a10*/  @!P1 IADD3 R28, R28, -R247, RZ ;  /* 0x800000f71c1c9210 */ /* 0x000fc60007ffe0ff */
[----:B------:R2:W-:Y:S01]  /*10a20*/  STL [R1+0x294], R29 ;  /* 0x0002941d01007387 */ /* 0x0005e20000100800 */
[----:B------:R-:W-:-:S03]  /*10a30*/  @!P5 IMAD.IADD R23, R23, 0x1, -R247 ;  /* 0x000000011717d824 */ /* 0x000fc600078e0af7 */
[----:B------:R4:W-:Y:S04]  /*10a40*/  STL [R1+0x290], R28 ;  /* 0x0002901c01007387 */ /* 0x0009e80000100800 */
[----:B------:R4:W-:Y:S04]  /*10a50*/  STL [R1+0x28c], R23 ;  /* 0x00028c1701007387 */ /* 0x0009e80000100800 */
[----:B-1----:R-:W3:Y:S01]  /*10a60*/  LDL.LU R30, [R1+0x24c] ;  /* 0x00024c00011e7983 */ /* 0x002ee20000300800 */
[----:B------:R-:W-:-:S03]  /*10a70*/  @!P4 IMAD.IADD R26, R26, 0x1, -R247 ;  /* 0x000000011a1ac824 */ /* 0x000fc600078e0af7 */
[----:B--2---:R-:W2:Y:S01]  /*10a80*/  LDL.LU R29, [R1+0x248] ;  /* 0x00024800011d7983 */ /* 0x004ea20000300800 */
[----:B------:R-:W-:-:S03]  /*10a90*/  ISETP.GT.U32.AND P4, PT, R247, R22, PT ;  /* 0x00000016f700720c */ /* 0x000fc60003f84070 */
[----:B----4-:R-:W4:Y:S04]  /*10aa0*/  LDL.LU R28, [R1+0x244] ;  /* 0x00024400011c7983 */ /* 0x010f280000300800 */
[----:B------:R-:W4:Y:S06]  /*10ab0*/  LDL.LU R238, [R1+0x240] ;  /* 0x0002400001ee7983 */ /* 0x000f2c0000300800 */
[----:B------:R-:W-:-:S05]  /*10ac0*/  @!P4 IMAD.IADD R22, R22, 0x1, -R247 ;  /* 0x000000011616c824 */ /* 0x000fca00078e0af7 */
[----:B------:R1:W-:Y:S04]  /*10ad0*/  STL [R1+0x288], R22 ;  /* 0x0002881601007387 */ /* 0x0003e80000100800 */
[----:B------:R-:W4:Y:S01]  /*10ae0*/  LDL.LU R23, [R1+0x23c] ;  /* 0x00023c0001177983 */ /* 0x000f220000300800 */
[C---:B------:R-:W-:Y:S02]  /*10af0*/  ISETP.GT.U32.AND P0, PT, R247.reuse, R20, PT ;  /* 0x00000014f700720c */ /* 0x040fe40003f04070 */
[C---:B---3--:R-:W-:Y:S02]  /*10b00*/  ISETP.GT.U32.AND P3, PT, R247.reuse, R25, PT ;  /* 0x00000019f700720c */ /* 0x048fe40003f64070 */
[C---:B------:R-:W-:Y:S01]  /*10b10*/  ISETP.GT.U32.AND P2, PT, R247.reuse, R31, PT ;  /* 0x0000001ff700720c */ /* 0x040fe20003f44070 */
[----:B-1----:R-:W3:Y:S08]  /*10b20*/  LDL.LU R22, [R1+0x238] ;  /* 0x0002380001167983 */ /* 0x002ef00000300800 */
[--C-:B------:R-:W-:Y:S01]  /*10b30*/  @!P0 IMAD.IADD R20, R20, 0x1, -R247.reuse ;  /* 0x0000000114148824 */ /* 0x100fe200078e0af7 */
[----:B------:R-:W-:Y:S01]  /*10b40*/  ISETP.GT.U32.AND P0, PT, R247, R21, PT ;  /* 0x00000015f700720c */ /* 0x000fe20003f04070 */
[----:B------:R-:W-:-:S03]  /*10b50*/  @!P3 IMAD.IADD R25, R25, 0x1, -R247 ;  /* 0x000000011919b824 */ /* 0x000fc600078e0af7 */
[----:B------:R-:W-:-:S09]  /*10b60*/  ISETP.GT.U32.AND P3, PT, R247, R20, PT ;  /* 0x00000014f700720c */ /* 0x000fd20003f64070 */
[--C-:B------:R-:W-:Y:S01]  /*10b70*/  @!P0 IMAD.IADD R21, R21, 0x1, -R247.reuse ;  /* 0x0000000115158824 */ /* 0x100fe200078e0af7 */
[C---:B------:R-:W-:Y:S02]  /*10b80*/  ISETP.GT.U32.AND P0, PT, R247.reuse, R32, PT ;  /* 0x00000020f700720c */ /* 0x040fe40003f04070 */
[C---:B------:R-:W-:Y:S01]  /*10b90*/  ISETP.GT.U32.AND P1, PT, R247.reuse, R237, PT ;  /* 0x000000edf700720c */ /* 0x040fe20003f24070 */
[--C-:B------:R-:W-:Y:S01]  /*10ba0*/  @!P3 IMAD.IADD R20, R20, 0x1, -R247.reuse ;  /* 0x000000011414b824 */ /* 0x100fe200078e0af7 */
[----:B------:R-:W-:Y:S01]  /*10bb0*/  ISETP.GT.U32.AND P6, PT, R247, R21, PT ;  /* 0x00000015f700720c */ /* 0x000fe20003fc4070 */
[----:B------:R-:W-:-:S03]  /*10bc0*/  @!P2 IMAD.IADD R31, R31, 0x1, -R247 ;  /* 0x000000011f1fa824 */ /* 0x000fc600078e0af7 */
[----:B------:R1:W-:Y:S05]  /*10bd0*/  STL [R1+0x284], R20 ;  /* 0x0002841401007387 */ /* 0x0003ea0000100800 */
[--C-:B------:R-:W-:Y:S01]  /*10be0*/  @!P0 IMAD.IADD R32, R32, 0x1, -R247.reuse ;  /* 0x0000000120208824 */ /* 0x100fe200078e0af7 */
[----:B------:R-:W-:Y:S01]  /*10bf0*/  ISETP.GT.U32.AND P5, PT, R247, R27, PT ;  /* 0x0000001bf700720c */ /* 0x000fe20003fa4070 */
[----:B-1----:R-:W3:Y:S01]  /*10c00*/  LDL.LU R20, [R1+0x234] ;  /* 0x0002340001147983 */ /* 0x002ee20000300800 */
[--C-:B------:R-:W-:Y:S01]  /*10c10*/  @!P1 IMAD.IADD R237, R237, 0x1, -R247.reuse ;  /* 0x00000001eded9824 */ /* 0x100fe200078e0af7 */
[----:B------:R-:W-:Y:S01]  /*10c20*/  ISETP.GT.U32.AND P4, PT, R247, R26, PT ;  /* 0x0000001af700720c */ /* 0x000fe20003f84070 */
[--C-:B------:R-:W-:Y:S01]  /*10c30*/  @!P6 IMAD.IADD R21, R21, 0x1, -R247.reuse ;  /* 0x000000011515e824 */ /* 0x100fe200078e0af7 */
[----:B------:R-:W-:Y:S01]  /*10c40*/  ISETP.GT.U32.AND P3, PT, R247, R25, PT ;  /* 0x00000019f700720c */ /* 0x000fe20003f64070 */
[----:B------:R1:W-:Y:S07]  /*10c50*/  STL [R1+0x280], R32 ;  /* 0x0002802001007387 */ /* 0x0003ee0000100800 */
[----:B------:R-:W-:Y:S01]  /*10c60*/  @!P5 IADD3 R27, R27, -R247, RZ ;  /* 0x800000f71b1bd210 */ /* 0x000fe20007ffe0ff */
[----:B-1----:R-:W3:Y:S02]  /*10c70*/  LDL.LU R32, [R1+0x2a58] ;  /* 0x002a580001207983 */ /* 0x002ee40000300800 */
[----:B------:R-:W-:-:S02]  /*10c80*/  @!P4 IMAD.IADD R26, R26, 0x1, -R247 ;  /* 0x000000011a1ac824 */ /* 0x000fc400078e0af7 */
[----:B------:R-:W-:Y:S01]  /*10c90*/  @!P3 IMAD.IADD R25, R25, 0x1, -R247 ;  /* 0x000000011919b824 */ /* 0x000fe200078e0af7 */
[----:B------:R1:W-:Y:S01]  /*10ca0*/  STL [R1+0x27c], R31 ;  /* 0x00027c1f01007387 */ /* 0x0003e20000100800 */
[----:B------:R-:W-:-:S03]  /*10cb0*/  ISETP.GT.U32.AND P0, PT, R247, R24, PT ;  /* 0x00000018f700720c */ /* 0x000fc60003f04070 */
[----:B-1----:R-:W3:Y:S01]  /*10cc0*/  LDL.LU R31, [R1+0x2a54] ;  /* 0x002a5400011f7983 */ /* 0x002ee20000300800 */
[C---:B------:R-:W-:Y:S02]  /*10cd0*/  ISETP.GT.U32.AND P2, PT, R247.reuse, R19, PT ;  /* 0x00000013f700720c */ /* 0x040fe40003f44070 */
[----:B------:R-:W-:-:S07]  /*10ce0*/  ISETP.GT.U32.AND P1, PT, R247, R18, PT ;  /* 0x00000012f700720c */ /* 0x000fce0003f24070 */
[----:B------:R-:W-:-:S04]  /*10cf0*/  @!P0 IMAD.IADD R24, R24, 0x1, -R247 ;  /* 0x0000000118188824 */ /* 0x000fc800078e0af7 */
[--C-:B------:R-:W-:Y:S01]  /*10d00*/  @!P2 IMAD.IADD R19, R19, 0x1, -R247.reuse ;  /* 0x000000011313a824 */ /* 0x100fe200078e0af7 */
[C---:B------:R-:W-:Y:S01]  /*10d10*/  ISETP.GT.U32.AND P5, PT, R247.reuse, R12, PT ;  /* 0x0000000cf700720c */ /* 0x040fe20003fa4070 */
[----:B------:R-:W-:Y:S01]  /*10d20*/  @!P1 IMAD.IADD R18, R18, 0x1, -R247 ;  /* 0x0000000112129824 */ /* 0x000fe200078e0af7 */
[----:B------:R-:W-:Y:S04]  /*10d30*/  STL [R1+0x278], R237 ;  /* 0x000278ed01007387 */ /* 0x000fe80000100800 */
[----:B------:R-:W-:Y:S01]  /*10d40*/  STL [R1+0x274], R27 ;  /* 0x0002741b01007387 */ /* 0x000fe20000100800 */
[----:B------:R-:W-:-:S03]  /*10d50*/  ISETP.GT.U32.AND P4, PT, R247, R11, PT ;  /* 0x0000000bf700720c */ /* 0x000fc60003f84070 */
[----:B------:R1:W-:Y:S04]  /*10d60*/  STL [R1+0x270], R26 ;  /* 0x0002701a01007387 */ /* 0x0003e80000100800 */
[----:B------:R1:W-:Y:S01]  /*10d70*/  STL [R1+0x26c], R25 ;  /* 0x00026c1901007387 */ /* 0x0003e20000100800 */
[----:B------:R-:W-:-:S03]  /*10d80*/  @!P5 IMAD.IADD R12, R12, 0x1, -R247 ;  /* 0x000000010c0cd824 */ /* 0x000fc600078e0af7 */
[----:B------:R1:W-:Y:S04]  /*10d90*/  STL [R1+0x268], R21 ;  /* 0x0002681501007387 */ /* 0x0003e80000100800 */
[----:B-1----:R-:W3:Y:S04]  /*10da0*/  LDL.LU R26, [R1+0x230] ;  /* 0x00023000011a7983 */ /* 0x002ee80000300800 */
[----:B------:R-:W3:Y:S04]  /*10db0*/  LDL.LU R25, [R1+0x22c] ;  /* 0x00022c0001197983 */ /* 0x000ee80000300800 */
[----:B------:R-:W3:Y:S01]  /*10dc0*/  LDL.LU R21, [R1+0x228] ;  /* 0x0002280001157983 */ /* 0x000ee20000300800 */
[----:B------:R-:W-:-:S02]  /*10dd0*/  @!P4 IADD3 R11, R11, -R247, RZ ;  /* 0x800000f70b0bc210 */ /* 0x000fc40007ffe0ff */
[C---:B------:R-:W-:Y:S02]  /*10de0*/  ISETP.GT.U32.AND P6, PT, R247.reuse, R30, PT ;  /* 0x0000001ef700720c */ /* 0x040fe40003fc4070 */
[C---:B--2---:R-:W-:Y:S02]  /*10df0*/  ISETP.GT.U32.AND P0, PT, R247.reuse, R29, PT ;  /* 0x0000001df700720c */ /* 0x044fe40003f04070 */
[----:B----4-:R-:W-:-:S09]  /*10e00*/  ISETP.GT.U32.AND P2, PT, R247, R28, PT ;  /* 0x0000001cf700720c */ /* 0x010fd20003f44070 */
[--C-:B------:R-:W-:Y:S01]  /*10e10*/  @!P6 IMAD.IADD R30, R30, 0x1, -R247.reuse ;  /* 0x000000011e1ee824 */ /* 0x100fe200078e0af7 */
[----:B------:R-:W-:Y:S01]  /*10e20*/  ISETP.GT.U32.AND P6, PT, R247, R24, PT ;  /* 0x00000018f700720c */ /* 0x000fe20003fc4070 */
[--C-:B------:R-:W-:Y:S01]  /*10e30*/  @!P0 IMAD.IADD R29, R29, 0x1, -R247.reuse ;  /* 0x000000011d1d8824 */ /* 0x100fe200078e0af7 */
[C---:B------:R-:W-:Y:S01]  /*10e40*/  ISETP.GT.U32.AND P0, PT, R247.reuse, R19, PT ;  /* 0x00000013f700720c */ /* 0x040fe20003f04070 */
[----:B------:R-:W-:Y:S01]  /*10e50*/  @!P2 IMAD.IADD R28, R28, 0x1, -R247 ;  /* 0x000000011c1ca824 */ /* 0x000fe200078e0af7 */
[C---:B------:R-:W-:Y:S02]  /*10e60*/  ISETP.GT.U32.AND P2, PT, R247.reuse, R18, PT ;  /* 0x00000012f700720c */ /* 0x040fe40003f44070 */
[C---:B------:R-:W-:Y:S02]  /*10e70*/  ISETP.GT.U32.AND P1, PT, R247.reuse, R238, PT ;  /* 0x000000eef700720c */ /* 0x040fe40003f24070 */
[----:B------:R-:W-:-:S05]  /*10e80*/  ISETP.GT.U32.AND P5, PT, R247, R23, PT ;  /* 0x00000017f700720c */ /* 0x000fca0003fa4070 */
[--C-:B------:R-:W-:Y:S02]  /*10e90*/  @!P6 IMAD.IADD R24, R24, 0x1, -R247.reuse ;  /* 0x000000011818e824 */ /* 0x100fe400078e0af7 */
[----:B------:R-:W-:-:S03]  /*10ea0*/  @!P0 IMAD.IADD R19, R19, 0x1, -R247 ;  /* 0x0000000113138824 */ /* 0x000fc600078e0af7 */
[----:B------:R1:W-:Y:S01]  /*10eb0*/  STL [R1+0x264], R24 ;  /* 0x0002641801007387 */ /* 0x0003e20000100800 */
[----:B------:R-:W-:-:S03]  /*10ec0*/  @!P2 IMAD.IADD R18, R18, 0x1, -R247 ;  /* 0x000000011212a824 */ /* 0x000fc600078e0af7 */
[----:B------:R-:W2:Y:S01]  /*10ed0*/  LDL.LU R27, [R1+0x218] ;  /* 0x00021800011b7983 */ /* 0x000ea20000300800 */
[--C-:B------:R-:W-:Y:S01]  /*10ee0*/  @!P1 IMAD.IADD R238, R238, 0x1, -R247.reuse ;  /* 0x00000001eeee9824 */ /* 0x100fe200078e0af7 */
[----:B------:R-:W-:Y:S02]  /*10ef0*/  ISETP.GT.U32.AND P1, PT, R247, R12, PT ;  /* 0x0000000cf700720c */ /* 0x000fe40003f24070 */
[----:B------:R4:W-:Y:S01]  /*10f00*/  STL [R1+0x260], R19 ;  /* 0x0002601301007387 */ /* 0x0009e20000100800 */
[----:B------:R-:W-:-:S03]  /*10f10*/  @!P5 IMAD.IADD R23, R23, 0x1, -R247 ;  /* 0x000000011717d824 */ /* 0x000fc600078e0af7 */
[----:B------:R-:W2:Y:S01]  /*10f20*/  LDL.LU R237, [R1+0x214] ;  /* 0x0002140001ed7983 */ /* 0x000ea20000300800 */
[----:B------:R-:W-:-:S03]  /*10f30*/  ISETP.GT.U32.AND P5, PT, R247, R11, PT ;  /* 0x0000000bf700720c */ /* 0x000fc60003fa4070 */
[----:B------:R-:W-:Y:S04]  /*10f40*/  STL [R1+0x25c], R18 ;  /* 0x00025c1201007387 */ /* 0x000fe80000100800 */
[----:B-1----:R-:W2:Y:S04]  /*10f50*/  LDL.LU R24, [R1+0x210] ;  /* 0x0002100001187983 */ /* 0x002ea80000300800 */
[----:B----4-:R-:W4:Y:S01]  /*10f60*/  LDL.LU R19, [R1+0x20c] ;  /* 0x00020c0001137983 */ /* 0x010f220000300800 */
[--C-:B------:R-:W-:Y:S02]  /*10f70*/  @!P1 IMAD.IADD R12, R12, 0x1, -R247.reuse ;  /* 0x000000010c0c9824 */ /* 0x100fe400078e0af7 */
[----:B------:R-:W-:-:S03]  /*10f80*/  @!P5 IMAD.IADD R11, R11, 0x1, -R247 ;  /* 0x000000010b0bd824 */ /* 0x000fc600078e0af7 */
[----:B------:R1:W-:Y:S04]  /*10f90*/  STL [R1+0x258], R12 ;  /* 0x0002580c01007387 */ /* 0x0003e80000100800 */
[----:B-1----:R-:W4:Y:S04]  /*10fa0*/  LDL.LU R12, [R1+0x208] ;  /* 0x00020800010c7983 */ /* 0x002f280000300800 */
[----:B------:R1:W-:Y:S04]  /*10fb0*/  STL [R1+0x254], R11 ;  /* 0x0002540b01007387 */ /* 0x0003e80000100800 */
[----:B-1----:R-:W4:Y:S01]  /*10fc0*/  LDL.LU R11, [R1+0x204] ;  /* 0x00020400010b7983 */ /* 0x002f220000300800 */
[----:B------:R-:W-:-:S02]  /*10fd0*/  ISETP.GT.U32.AND P3, PT, R247, R17, PT ;  /* 0x00000011f700720c */ /* 0x000fc40003f64070 */
[----:B---3--:R-:W-:-:S11]  /*10fe0*/  ISETP.GT.U32.AND P4, PT, R247, R22, PT ;  /* 0x00000016f700720c */ /* 0x008fd60003f84070 */
[--C-:B------:R-:W-:Y:S01]  /*10ff0*/  @!P3 IMAD.IADD R17, R17, 0x1, -R247.reuse ;  /* 0x000000011111b824 */ /* 0x100fe200078e0af7 */
[C---:B------:R-:W-:Y:S01]  /*11000*/  ISETP.GT.U32.AND P3, PT, R247.reuse, R20, PT ;  /* 0x00000014f700720c */ /* 0x040fe20003f64070 */
[----:B------:R-:W-:Y:S01]  /*11010*/  @!P4 IMAD.IADD R22, R22, 0x1, -R247 ;  /* 0x000000011616c824 */ /* 0x000fe200078e0af7 */
[C---:B------:R-:W-:Y:S02]  /*11020*/  ISETP.GT.U32.AND P0, PT, R247.reuse, R29, PT ;  /* 0x0000001df700720c */ /* 0x040fe40003f04070 */
[C---:B------:R-:W-:Y:S02]  /*11030*/  ISETP.GT.U32.AND P4, PT, R247.reuse, R17, PT ;  /* 0x00000011f700720c */ /* 0x040fe40003f84070 */
[----:B------:R-:W-:-:S07]  /*11040*/  ISETP.GT.U32.AND P2, PT, R247, R28, PT ;  /* 0x0000001cf700720c */ /* 0x000fce0003f44070 */
[----:B------:R-:W-:Y:S02]  /*11050*/  @!P3 IADD3 R20, R20, -R247, RZ ;  /* 0x800000f71414b210 */ /* 0x000fe40007ffe0ff */
[C---:B------:R-:W-:Y:S02]  /*11060*/  ISETP.GT.U32.AND P3, PT, R247.reuse, R30, PT ;  /* 0x0000001ef700720c */ /* 0x040fe40003f64070 */
[----:B------:R-:W-:Y:S01]  /*11070*/  ISETP.GT.U32.AND P6, PT, R247, R20, PT ;  /* 0x00000014f700720c */ /* 0x000fe20003fc4070 */
[--C-:B------:R-:W-:Y:S01]  /*11080*/  @!P4 IMAD.IADD R17, R17, 0x1, -R247.reuse ;  /* 0x000000011111c824 */ /* 0x100fe200078e0af7 */
[----:B------:R-:W-:Y:S01]  /*11090*/  ISETP.GT.U32.AND P1, PT, R247, R238, PT ;  /* 0x000000eef700720c */ /* 0x000fe20003f24070 */
[--C-:B------:R-:W-:Y:S02]  /*110a0*/  @!P0 IMAD.IADD R29, R29, 0x1, -R247.reuse ;  /* 0x000000011d1d8824 */ /* 0x100fe400078e0af7 */
[----:B------:R-:W-:-:S06]  /*110b0*/  @!P2 IMAD.IADD R28, R28, 0x1, -R247 ;  /* 0x000000011c1ca824 */ /* 0x000fcc00078e0af7 */
[--C-:B------:R-:W-:Y:S01]  /*110c0*/  @!P3 IMAD.IADD R30, R30, 0x1, -R247.reuse ;  /* 0x000000011e1eb824 */ /* 0x100fe200078e0af7 */
[----:B------:R1:W-:Y:S01]  /*110d0*/  STL [R1+0x250], R17 ;  /* 0x0002501101007387 */ /* 0x0003e20000100800 */
[C---:B------:R-:W-:Y:S01]  /*110e0*/  ISETP.GT.U32.AND P5, PT, R247.reuse, R23, PT ;  /* 0x00000017f700720c */ /* 0x040fe20003fa4070 */
[--C-:B------:R-:W-:Y:S02]  /*110f0*/  @!P6 IMAD.IADD R20, R20, 0x1, -R247.reuse ;  /* 0x000000011414e824 */ /* 0x100fe400078e0af7 */
[----:B-1----:R-:W-:Y:S02]  /*11100*/  IMAD.MOV.U32 R17, RZ, RZ, R10 ;  /* 0x000000ffff117224 */ /* 0x002fe400078e000a */
[----:B------:R-:W3:Y:S01]  /*11110*/  LDL.LU R10, [R1+0x200] ;  /* 0x00020000010a7983 */ /* 0x000ee20000300800 */
[----:B------:R-:W-:Y:S01]  /*11120*/  @!P1 IMAD.IADD R238, R238, 0x1, -R247 ;  /* 0x00000001eeee9824 */ /* 0x000fe200078e0af7 */
[C---:B------:R-:W-:Y:S02]  /*11130*/  ISETP.GT.U32.AND P1, PT, R247.reuse, R15, PT ;  /* 0x0000000ff700720c */ /* 0x040fe40003f24070 */
[----:B------:R-:W-:-:S02]  /*11140*/  ISETP.GT.U32.AND P4, PT, R247, R22, PT ;  /* 0x00000016f700720c */ /* 0x000fc40003f84070 */
[C---:B------:R-:W-:Y:S02]  /*11150*/  ISETP.GT.U32.AND P3, PT, R247.reuse, R26, PT ;  /* 0x0000001af700720c */ /* 0x040fe40003f64070 */
[C---:B------:R-:W-:Y:S02]  /*11160*/  ISETP.GT.U32.AND P0, PT, R247.reuse, R25, PT ;  /* 0x00000019f700720c */ /* 0x040fe40003f04070 */
[----:B------:R-:W-:-:S09]  /*11170*/  ISETP.GT.U32.AND P2, PT, R247, R21, PT ;  /* 0x00000015f700720c */ /* 0x000fd20003f44070 */
[----:B------:R-:W-:Y:S02]  /*11180*/  @!P3 IADD3 R26, R26, -R247, RZ ;  /* 0x800000f71a1ab210 */ /* 0x000fe40007ffe0ff */
[--C-:B------:R-:W-:Y:S02]  /*11190*/  @!P0 IMAD.IADD R25, R25, 0x1, -R247.reuse ;  /* 0x0000000119198824 */ /* 0x100fe400078e0af7 */
[--C-:B------:R-:W-:Y:S01]  /*111a0*/  @!P2 IMAD.IADD R21, R21, 0x1, -R247.reuse ;  /* 0x000000011515a824 */ /* 0x100fe200078e0af7 */
[----:B------:R-:W-:Y:S01]  /*111b0*/  IADD3 R18, R6, 0x1f6, RZ ;  /* 0x000001f606127810 */ /* 0x000fe20007ffe0ff */
[--C-:B------:R-:W-:Y:S01]  /*111c0*/  @!P5 IMAD.IADD R23, R23, 0x1, -R247.reuse ;  /* 0x000000011717d824 */ /* 0x100fe200078e0af7 */
[----:B------:R-:W-:Y:S01]  /*111d0*/  ISETP.GT.U32.AND P5, PT, R247, R14, PT ;  /* 0x0000000ef700720c */ /* 0x000fe20003fa4070 */
[----:B------:R1:W-:Y:S01]  /*111e0*/  STL [R1+0x24c], R30 ;  /* 0x00024c1e01007387 */ /* 0x0003e20000100800 */
[--C-:B------:R-:W-:Y:S02]  /*111f0*/  @!P1 IMAD.IADD R15, R15, 0x1, -R247.reuse ;  /* 0x000000010f0f9824 */ /* 0x100fe400078e0af7 */
[----:B------:R-:W-:Y:S01]  /*11200*/  @!P4 IMAD.IADD R22, R22, 0x1, -R247 ;  /* 0x000000011616c824 */ /* 0x000fe200078e0af7 */
[----:B-1----:R-:W3:Y:S04]  /*11210*/  LDL.LU R30, [R1+0x2a50] ;  /* 0x002a5000011e7983 */ /* 0x002ee80000300800 */
[----:B------:R-:W-:Y:S04]  /*11220*/  STL [R1+0x1fbc], R18 ;  /* 0x001fbc1201007387 */ /* 0x000fe80000100800 */
[----:B------:R1:W-:Y:S01]  /*11230*/  STL [R1+0x248], R29 ;  /* 0x0002481d01007387 */ /* 0x0003e20000100800 */
[----:B------:R-:W-:Y:S01]  /*11240*/  ISETP.GT.U32.AND P4, PT, R247, R13, PT ;  /* 0x0000000df700720c */ /* 0x000fe20003f84070 */
[----:B------:R-:W-:-:S02]  /*11250*/  IMAD.HI.U32 R236, R245, R235, RZ ;  /* 0x000000ebf5ec7227 */ /* 0x000fc400078e00ff */
[----:B-1----:R-:W3:Y:S04]  /*11260*/  LDL.LU R29, [R1+0x2a4c] ;  /* 0x002a4c00011d7983 */ /* 0x002ee80000300800 */
[----:B------:R1:W-:Y:S01]  /*11270*/  STL [R1+0x244], R28 ;  /* 0x0002441c01007387 */ /* 0x0003e20000100800 */
[----:B------:R-:W-:-:S03]  /*11280*/  @!P5 IMAD.IADD R14, R14, 0x1, -R247 ;  /* 0x000000010e0ed824 */ /* 0x000fc600078e0af7 */
[----:B-1----:R-:W3:Y:S04]  /*11290*/  LDL.LU R28, [R1+0x2a48] ;  /* 0x002a4800011c7983 */ /* 0x002ee80000300800 */
[----:B------:R-:W-:Y:S04]  /*112a0*/  STL [R1+0x240], R238 ;  /* 0x000240ee01007387 */ /* 0x000fe80000100800 */
[----:B------:R1:W-:Y:S04]  /*112b0*/  STL [R1+0x23c], R23 ;  /* 0x00023c1701007387 */ /* 0x0003e80000100800 */
[----:B------:R1:W-:Y:S04]  /*112c0*/  STL [R1+0x238], R22 ;  /* 0x0002381601007387 */ /* 0x0003e80000100800 */
[----:B------:R1:W-:Y:S01]  /*112d0*/  STL [R1+0x234], R20 ;  /* 0x0002341401007387 */ /* 0x0003e20000100800 */
[----:B------:R-:W-:-:S03]  /*112e0*/  IMAD.MOV R236, RZ, RZ, -R236 ;  /* 0x000000ffffec7224 */ /* 0x000fc600078e0aec */
[----:B-1----:R-:W3:Y:S04]  /*112f0*/  LDL.LU R23, [R1+0x1fc] ;  /* 0x0001fc0001177983 */ /* 0x002ee80000300800 */
[----:B------:R-:W3:Y:S01]  /*11300*/  LDL.LU R22, [R1+0x1f8] ;  /* 0x0001f80001167983 */ /* 0x000ee20000300800 */
[----:B------:R-:W-:-:S03]  /*11310*/  IMAD R235, R247, R236, R235 ;  /* 0x000000ecf7eb7224 */ /* 0x000fc600078e02eb */
[----:B------:R-:W3:Y:S01]  /*11320*/  LDL.LU R20, [R1+0x1f4] ;  /* 0x0001f40001147983 */ /* 0x000ee20000300800 */
[----:B------:R-:W-:Y:S01]  /*11330*/  IABS R236, R18 ;  /* 0x0000001200ec7213 */ /* 0x000fe20000000000 */
[----:B------:R-:W-:Y:S02]  /*11340*/  @!P4 IMAD.IADD R13, R13, 0x1, -R247 ;  /* 0x000000010d0dc824 */ /* 0x000fe400078e0af7 */
[----:B------:R-:W3:Y:S01]  /*11350*/  LDL.LU R18, [R1+0x1f0] ;  /* 0x0001f00001127983 */ /* 0x000ee20000300800 */
[C---:B--2---:R-:W-:Y:S02]  /*11360*/  ISETP.GT.U32.AND P6, PT, R247.reuse, R27, PT ;  /* 0x0000001bf700720c */ /* 0x044fe40003fc4070 */
[C---:B------:R-:W-:Y:S02]  /*11370*/  ISETP.GT.U32.AND P3, PT, R247.reuse, R237, PT ;  /* 0x000000edf700720c */ /* 0x040fe40003f64070 */
[C---:B------:R-:W-:Y:S02]  /*11380*/  ISETP.GT.U32.AND P0, PT, R247.reuse, R24, PT ;  /* 0x00000018f700720c */ /* 0x040fe40003f04070 */
[----:B----4-:R-:W-:-:S07]  /*11390*/  ISETP.GT.U32.AND P2, PT, R247, R19, PT ;  /* 0x00000013f700720c */ /* 0x010fce0003f44070 */
[--C-:B------:R-:W-:Y:S01]  /*113a0*/  @!P6 IMAD.IADD R27, R27, 0x1, -R247.reuse ;  /* 0x000000011b1be824 */ /* 0x100fe200078e0af7 */
[----:B------:R-:W-:Y:S01]  /*113b0*/  ISETP.GT.U32.AND P6, PT, R247, R26, PT ;  /* 0x0000001af700720c */ /* 0x000fe20003fc4070 */
[--C-:B------:R-:W-:Y:S01]  /*113c0*/  @!P3 IMAD.IADD R237, R237, 0x1, -R247.reuse ;  /* 0x00000001ededb824 */ /* 0x100fe200078e0af7 */
[C---:B------:R-:W-:Y:S02]  /*113d0*/  ISETP.GT.U32.AND P3, PT, R247.reuse, R25, PT ;  /* 0x00000019f700720c */ /* 0x040fe40003f64070 */
[----:B------:R-:W-:Y:S02]  /*113e0*/  @!P0 IADD3 R24, R24, -R247, RZ ;  /* 0x800000f718188210 */ /* 0x000fe40007ffe0ff */
[----:B------:R-:W-:Y:S01]  /*113f0*/  ISETP.GT.U32.AND P0, PT, R247, R21, PT ;  /* 0x00000015f700720c */ /* 0x000fe20003f04070 */
[----:B------:R-:W-:Y:S01]  /*11400*/  @!P2 IMAD.IADD R19, R19, 0x1, -R247 ;  /* 0x000000011313a824 */ /* 0x000fe200078e0af7 */
[C---:B------:R-:W-:Y:S02]  /*11410*/  ISETP.GT.U32.AND P2, PT, R247.reuse, R15, PT ;  /* 0x0000000ff700720c */ /* 0x040fe40003f44070 */
[----:B------:R-:W-:-:S03]  /*11420*/  ISETP.GT.U32.AND P1, PT, R247, R12, PT ;  /* 0x0000000cf700720c */ /* 0x000fc60003f24070 */
[--C-:B------:R-:W-:Y:S02]  /*11430*/  @!P6 IMAD.IADD R26, R26, 0x1, -R247.reuse ;  /* 0x000000011a1ae824 */ /* 0x100fe400078e0af7 */
[----:B------:R-:W-:Y:S01]  /*11440*/  @!P3 IMAD.IADD R25, R25, 0x1, -R247 ;  /* 0x000000011919b824 */ /* 0x000fe200078e0af7 */
[----:B------:R-:W-:-:S03]  /*11450*/  ISETP.GT.U32.AND P5, PT, R247, R11, PT ;  /* 0x0000000bf700720c */ /* 0x000fc60003fa4070 */
[--C-:B------:R-:W-:Y:S01]  /*11460*/  @!P0 IMAD.IADD R21, R21, 0x1, -R247.reuse ;  /* 0x0000000115158824 */ /* 0x100fe200078e0af7 */
[----:B------:R1:W-:Y:S01]  /*11470*/  STL [R1+0x230], R26 ;  /* 0x0002301a01007387 */ /* 0x0003e20000100800 */
[----:B------:R-:W-:Y:S02]  /*11480*/  @!P2 IADD3 R15, R15, -R247, RZ ;  /* 0x800000f70f0fa210 */ /* 0x000fe40007ffe0ff */
[----:B------:R-:W-:Y:S01]  /*11490*/  @!P1 IMAD.IADD R12, R12, 0x1, -R247 ;  /* 0x000000010c0c9824 */ /* 0x000fe200078e0af7 */
[----:B------:R2:W-:Y:S01]  /*114a0*/  STL [R1+0x22c], R25 ;  /* 0x00022c1901007387 */ /* 0x0005e20000100800 */
[----:B------:R-:W-:-:S03]  /*114b0*/  ISETP.GT.U32.AND P1, PT, R247, R14, PT ;  /* 0x0000000ef700720c */ /* 0x000fc60003f24070 */
[----:B-1----:R-:W4:Y:S01]  /*114c0*/  LDL.LU R26, [R1+0x1e4] ;  /* 0x0001e400011a7983 */ /* 0x002f220000300800 */
[--C-:B------:R-:W-:Y:S01]  /*114d0*/  @!P5 IMAD.IADD R11, R11, 0x1, -R247.reuse ;  /* 0x000000010b0bd824 */ /* 0x100fe200078e0af7 */
[----:B------:R-:W-:Y:S02]  /*114e0*/  ISETP.GT.U32.AND P5, PT, R247, R13, PT ;  /* 0x0000000df700720c */ /* 0x000fe40003fa4070 */
[----:B------:R1:W-:Y:S04]  /*114f0*/  STL [R1+0x228], R21 ;  /* 0x0002281501007387 */ /* 0x0003e80000100800 */
[----:B--2---:R-:W2:Y:S04]  /*11500*/  LDL.LU R25, [R1+0x1e0] ;  /* 0x0001e00001197983 */ /* 0x004ea80000300800 */
[----:B------:R1:W-:Y:S04]  /*11510*/  STL [R1+0x224], R15 ;  /* 0x0002240f01007387 */ /* 0x0003e80000100800 */
[----:B------:R-:W2:Y:S04]  /*11520*/  LDL.LU R238, [R1+0x1dc] ;  /* 0x0001dc0001ee7983 */ /* 0x000ea80000300800 */
[----:B-1----:R-:W2:Y:S01]  /*11530*/  LDL.LU R21, [R1+0x1d8] ;  /* 0x0001d80001157983 */ /* 0x002ea20000300800 */
[----:B------:R-:W-:-:S02]  /*11540*/  @!P1 IMAD.IADD R14, R14, 0x1, -R247 ;  /* 0x000000010e0e9824 */ /* 0x000fc400078e0af7 */
[----:B------:R-:W-:-:S03]  /*11550*/  @!P5 IMAD.IADD R13, R13, 0x1, -R247 ;  /* 0x000000010d0dd824 */ /* 0x000fc600078e0af7 */
[----:B------:R1:W-:Y:S04]  /*11560*/  STL [R1+0x220], R14 ;  /* 0x0002200e01007387 */ /* 0x0003e80000100800 */
[----:B------:R3:W-:Y:S04]  /*11570*/  STL [R1+0x21c], R13 ;  /* 0x00021c0d01007387 */ /* 0x0007e80000100800 */
[----:B------:R-:W2:Y:S04]  /*11580*/  LDL.LU R15, [R1+0x1d4] ;  /* 0x0001d400010f7983 */ /* 0x000ea80000300800 */
[----:B-1----:R-:W2:Y:S01]  /*11590*/  LDL.LU R14, [R1+0x1d0] ;  /* 0x0001d000010e7983 */ /* 0x002ea20000300800 */
[----:B---3--:R-:W-:-:S03]  /*115a0*/  ISETP.GT.U32.AND P4, PT, R247, R10, PT ;  /* 0x0000000af700720c */ /* 0x008fc60003f84070 */
[----:B------:R-:W3:Y:S01]  /*115b0*/  LDL.LU R13, [R1+0x1cc] ;  /* 0x0001cc00010d7983 */ /* 0x000ee20000300800 */
        /* <DEDUP_REMOVED lines=8> */
[----:B------:R-:W-:Y:S01]  /*11640*/  @!P4 IMAD.IADD R27, R27, 0x1, -R247 ;  /* 0x000000011b1bc824 */ /* 0x000fe200078e0af7 */
[----:B------:R-:W-:-:S03]  /*11650*/  ISETP.GT.U32.AND P1, PT, R247, R12, PT ;  /* 0x0000000cf700720c */ /* 0x000fc60003f24070 */
[--C-:B------:R-:W-:Y:S02]  /*11660*/  @!P2 IMAD.IADD R19, R19, 0x1, -R247.reuse ;  /* 0x000000011313a824 */ /* 0x100fe400078e0af7 */
[--C-:B------:R-:W-:Y:S01]  /*11670*/  @!P6 IMAD.IADD R10, R10, 0x1, -R247.reuse ;  /* 0x000000010a0ae824 */ /* 0x100fe200078e0af7 */
[C---:B------:R-:W-:Y:S01]  /*11680*/  ISETP.GT.U32.AND P5, PT, R247.reuse, R11, PT ;  /* 0x0000000bf700720c */ /* 0x040fe20003fa4070 */
[----:B------:R1:W-:Y:S06]  /*11690*/  STL [R1+0x218], R27 ;  /* 0x0002181b01007387 */ /* 0x0003ec0000100800 */
[----:B------:R-:W-:Y:S01]  /*116a0*/  @!P1 IMAD.IADD R12, R12, 0x1, -R247 ;  /* 0x000000010c0c9824 */ /* 0x000fe200078e0af7 */
[----:B------:R-:W-:Y:S01]  /*116b0*/  ISETP.GT.U32.AND P1, PT, R247, R17, PT ;  /* 0x00000011f700720c */ /* 0x000fe20003f24070 */
[----:B-1----:R-:W3:Y:S04]  /*116c0*/  LDL.LU R27, [R1+0x2a44] ;  /* 0x002a4400011b7983 */ /* 0x002ee80000300800 */
[----:B------:R-:W-:Y:S01]  /*116d0*/  @!P5 IADD3 R11, R11, -R247, RZ ;  /* 0x800000f70b0bd210 */ /* 0x000fe20007ffe0ff */
[----:B------:R-:W-:Y:S01]  /*116e0*/  STL [R1+0x214], R237 ;  /* 0x000214ed01007387 */ /* 0x000fe20000100800 */
[----:B------:R-:W-:-:S03]  /*116f0*/  ISETP.GT.U32.AND P5, PT, R247, R16, PT ;  /* 0x00000010f700720c */ /* 0x000fc60003fa4070 */
[----:B------:R-:W-:Y:S04]  /*11700*/  STL [R1+0x210], R24 ;  /* 0x0002101801007387 */ /* 0x000fe80000100800 */
[----:B------:R1:W-:Y:S01]  /*11710*/  STL [R1+0x20c], R19 ;  /* 0x00020c1301007387 */ /* 0x0003e20000100800 */
[----:B------:R-:W-:-:S03]  /*11720*/  @!P1 IMAD.IADD R17, R17, 0x1, -R247 ;  /* 0x0000000111119824 */ /* 0x000fc600078e0af7 */
[----:B------:R-:W-:Y:S04]  /*11730*/  STL [R1+0x208], R12 ;  /* 0x0002080c01007387 */ /* 0x000fe80000100800 */
[----:B------:R1:W-:Y:S04]  /*11740*/  STL [R1+0x204], R11 ;  /* 0x0002040b01007387 */ /* 0x0003e80000100800 */
[----:B------:R1:W-:Y:S04]  /*11750*/  STL [R1+0x200], R10 ;  /* 0x0002000a01007387 */ /* 0x0003e80000100800 */
[----:B-1----:R-:W3:Y:S01]  /*11760*/  LDL.LU R19, [R1+0x1c8] ;  /* 0x0001c80001137983 */ /* 0x002ee20000300800 */
[----:B------:R-:W-:-:S02]  /*11770*/  ISETP.GT.U32.AND P4, PT, R247, R23, PT ;  /* 0x00000017f700720c */ /* 0x000fc40003f84070 */
[C---:B------:R-:W-:Y:S02]  /*11780*/  ISETP.GT.U32.AND P3, PT, R247.reuse, R22, PT ;  /* 0x00000016f700720c */ /* 0x040fe40003f64070 */
[----:B------:R-:W-:-:S09]  /*11790*/  ISETP.GT.U32.AND P0, PT, R247, R20, PT ;  /* 0x00000014f700720c */ /* 0x000fd20003f04070 */
[--C-:B------:R-:W-:Y:S01]  /*117a0*/  @!P4 IMAD.IADD R23, R23, 0x1, -R247.reuse ;  /* 0x000000011717c824 */ /* 0x100fe200078e0af7 */
[----:B------:R-:W-:Y:S01]  /*117b0*/  ISETP.GT.U32.AND P2, PT, R247, R18, PT ;  /* 0x00000012f700720c */ /* 0x000fe20003f44070 */
[--C-:B------:R-:W-:Y:S02]  /*117c0*/  @!P3 IMAD.IADD R22, R22, 0x1, -R247.reuse ;  /* 0x000000011616b824 */ /* 0x100fe400078e0af7 */
[----:B------:R-:W-:-:S10]  /*117d0*/  @!P0 IMAD.IADD R20, R20, 0x1, -R247 ;  /* 0x0000000114148824 */ /* 0x000fd400078e0af7 */
[----:B------:R-:W-:Y:S01]  /*117e0*/  @!P2 IADD3 R18, R18, -R247, RZ ;  /* 0x800000f71212a210 */ /* 0x000fe20007ffe0ff */
[----:B------:R-:W-:Y:S02]  /*117f0*/  IMAD.MOV.U32 R11, RZ, RZ, R9 ;  /* 0x000000ffff0b7224 */ /* 0x000fe400078e0009 */
[----:B------:R-:W3:Y:S01]  /*11800*/  LDL.LU R9, [R1+0x1c4] ;  /* 0x0001c40001097983 */ /* 0x000ee20000300800 */
[----:B------:R-:W-:Y:S02]  /*11810*/  IMAD.MOV.U32 R10, RZ, RZ, R8 ;  /* 0x000000ffff0a7224 */ /* 0x000fe400078e0008 */
[----:B------:R-:W-:Y:S01]  /*11820*/  IMAD.MOV.U32 R12, RZ, RZ, R5 ;  /* 0x000000ffff0c7224 */ /* 0x000fe200078e0005 */
[----:B------:R-:W3:Y:S01]  /*11830*/  LDL.LU R8, [R1+0x1c0] ;  /* 0x0001c00001087983 */ /* 0x000ee20000300800 */
[----:B------:R-:W-:-:S03]  /*11840*/  @!P5 IMAD.IADD R16, R16, 0x1, -R247 ;  /* 0x000000011010d824 */ /* 0x000fc600078e0af7 */
        /* <DEDUP_REMOVED lines=10> */
[----:B------:R-:W-:Y:S01]  /*118f0*/  ISETP.GT.U32.AND P3, PT, R247, R20, PT ;  /* 0x00000014f700720c */ /* 0x000fe20003f64070 */
[----:B------:R-:W-:Y:S01]  /*11900*/  @!P0 IMAD.IADD R21, R21, 0x1, -R247 ;  /* 0x0000000115158824 */ /* 0x000fe200078e0af7 */
[C---:B------:R-:W-:Y:S02]  /*11910*/  ISETP.GT.U32.AND P0, PT, R247.reuse, R18, PT ;  /* 0x00000012f700720c */ /* 0x040fe40003f04070 */
[C---:B------:R-:W-:Y:S02]  /*11920*/  ISETP.GT.U32.AND P2, PT, R247.reuse, R15, PT ;  /* 0x0000000ff700720c */ /* 0x040fe40003f44070 */
[----:B------:R-:W-:-:S03]  /*11930*/  ISETP.GT.U32.AND P1, PT, R247, R14, PT ;  /* 0x0000000ef700720c */ /* 0x000fc60003f24070 */
[--C-:B------:R-:W-:Y:S02]  /*11940*/  @!P6 IMAD.IADD R23, R23, 0x1, -R247.reuse ;  /* 0x000000011717e824 */ /* 0x100fe400078e0af7 */
[--C-:B------:R-:W-:Y:S02]  /*11950*/  @!P4 IMAD.IADD R22, R22, 0x1, -R247.reuse ;  /* 0x000000011616c824 */ /* 0x100fe400078e0af7 */
[--C-:B------:R-:W-:Y:S01]  /*11960*/  @!P3 IMAD.IADD R20, R20, 0x1, -R247.reuse ;  /* 0x000000011414b824 */ /* 0x100fe200078e0af7 */
[----:B------:R1:W-:Y:S01]  /*11970*/  STL [R1+0x1fc], R23 ;  /* 0x0001fc1701007387 */ /* 0x0003e20000100800 */
[----:B------:R-:W-:-:S03]  /*11980*/  @!P0 IMAD.IADD R18, R18, 0x1, -R247 ;  /* 0x0000000112128824 */ /* 0x000fc600078e0af7 */
[----:B------:R2:W-:Y:S01]  /*11990*/  STL [R1+0x1f8], R22 ;  /* 0x0001f81601007387 */ /* 0x0005e20000100800 */
[--C-:B------:R-:W-:Y:S01]  /*119a0*/  @!P2 IMAD.IADD R15, R15, 0x1, -R247.reuse ;  /* 0x000000010f0fa824 */ /* 0x100fe200078e0af7 */
[C---:B------:R-:W-:Y:S02]  /*119b0*/  ISETP.GT.U32.AND P2, PT, R247.reuse, R17, PT ;  /* 0x00000011f700720c */ /* 0x040fe40003f44070 */
[----:B------:R-:W4:Y:S01]  /*119c0*/  LDL.LU R24, [R1+0x1b0] ;  /* 0x0001b00001187983 */ /* 0x000f220000300800 */
[----:B------:R-:W-:Y:S02]  /*119d0*/  @!P1 IADD3 R14, R14, -R247, RZ ;  /* 0x800000f70e0e9210 */ /* 0x000fe40007ffe0ff */
[----:B------:R-:W-:Y:S01]  /*119e0*/  ISETP.GT.U32.AND P1, PT, R247, R16, PT ;  /* 0x00000010f700720c */ /* 0x000fe20003f24070 */
[----:B------:R2:W-:Y:S04]  /*119f0*/  STL [R1+0x1f4], R20 ;  /* 0x0001f41401007387 */ /* 0x0005e80000100800 */
[----:B-1----:R-:W4:Y:S04]  /*11a00*/  LDL.LU R23, [R1+0x1ac] ;  /* 0x0001ac0001177983 */ /* 0x002f280000300800 */
[----:B------:R1:W-:Y:S04]  /*11a10*/  STL [R1+0x1f0], R18 ;  /* 0x0001f01201007387 */ /* 0x0003e80000100800 */
[----:B--2---:R-:W2:Y:S01]  /*11a20*/  LDL.LU R22, [R1+0x1a8] ;  /* 0x0001a80001167983 */ /* 0x004ea20000300800 */
[----:B------:R-:W-:-:S02]  /*11a30*/  @!P2 IMAD.IADD R17, R17, 0x1, -R247 ;  /* 0x000000011111a824 */ /* 0x000fc400078e0af7 */
[----:B------:R-:W-:Y:S01]  /*11a40*/  @!P1 IMAD.IADD R16, R16, 0x1, -R247 ;  /* 0x0000000110109824 */ /* 0x000fe200078e0af7 */
[----:B------:R-:W2:Y:S04]  /*11a50*/  LDL.LU R20, [R1+0x1a4] ;  /* 0x0001a40001147983 */ /* 0x000ea80000300800 */
[----:B------:R3:W-:Y:S04]  /*11a60*/  STL [R1+0x1ec], R17 ;  /* 0x0001ec1101007387 */ /* 0x0007e80000100800 */
[----:B------:R3:W-:Y:S04]  /*11a70*/  STL [R1+0x1e8], R16 ;  /* 0x0001e81001007387 */ /* 0x0007e80000100800 */
[----:B-1----:R-:W2:Y:S01]  /*11a80*/  LDL.LU R18, [R1+0x1a0] ;  /* 0x0001a00001127983 */ /* 0x002ea20000300800 */
[----:B---3--:R-:W-:-:S02]  /*11a90*/  ISETP.GT.U32.AND P5, PT, R247, R13, PT ;  /* 0x0000000df700720c */ /* 0x008fc40003fa4070 */
[C---:B------:R-:W-:Y:S01]  /*11aa0*/  ISETP.GT.U32.AND P4, PT, R247.reuse, R25, PT ;  /* 0x00000019f700720c */ /* 0x040fe20003f84070 */
[----:B------:R-:W3:Y:S01]  /*11ab0*/  LDL.LU R17, [R1+0x19c] ;  /* 0x00019c0001117983 */ /* 0x000ee20000300800 */
[C---:B------:R-:W-:Y:S02]  /*11ac0*/  ISETP.GT.U32.AND P3, PT, R247.reuse, R238, PT ;  /* 0x000000eef700720c */ /* 0x040fe40003f64070 */
[----:B------:R-:W-:Y:S01]  /*11ad0*/  ISETP.GT.U32.AND P0, PT, R247, R21, PT ;  /* 0x00000015f700720c */ /* 0x000fe20003f04070 */
[----:B------:R-:W3:Y:S06]  /*11ae0*/  LDL.LU R16, [R1+0x198] ;  /* 0x0001980001107983 */ /* 0x000eec0000300800 */
[--C-:B------:R-:W-:Y:S01]  /*11af0*/  @!P5 IMAD.IADD R13, R13, 0x1, -R247.reuse ;  /* 0x000000010d0dd824 */ /* 0x100fe200078e0af7 */
[----:B------:R-:W-:Y:S01]  /*11b00*/  ISETP.GT.U32.AND P5, PT, R247, R26, PT ;  /* 0x0000001af700720c */ /* 0x000fe20003fa4070 */
[----:B------:R-:W-:-:S03]  /*11b10*/  @!P4 IMAD.IADD R25, R25, 0x1, -R247 ;  /* 0x000000011919c824 */ /* 0x000fc600078e0af7 */
[----:B------:R-:W-:-:S09]  /*11b20*/  ISETP.GT.U32.AND P6, PT, R247, R13, PT ;  /* 0x0000000df700720c */ /* 0x000fd20003fc4070 */
[--C-:B------:R-:W-:Y:S01]  /*11b30*/  @!P5 IMAD.IADD R26, R26, 0x1, -R247.reuse ;  /* 0x000000011a1ad824 */ /* 0x100fe200078e0af7 */
[----:B------:R-:W-:Y:S01]  /*11b40*/  ISETP.GT.U32.AND P5, PT, R247, R19, PT ;  /* 0x00000013f700720c */ /* 0x000fe20003fa4070 */
[--C-:B------:R-:W-:Y:S02]  /*11b50*/  @!P3 IMAD.IADD R238, R238, 0x1, -R247.reuse ;  /* 0x00000001eeeeb824 */ /* 0x100fe400078e0af7 */
[--C-:B------:R-:W-:Y:S01]  /*11b60*/  @!P6 IMAD.IADD R13, R13, 0x1, -R247.reuse ;  /* 0x000000010d0de824 */ /* 0x100fe200078e0af7 */
[C---:B------:R-:W-:Y:S02]  /*11b70*/  ISETP.GT.U32.AND P2, PT, R247.reuse, R15, PT ;  /* 0x0000000ff700720c */ /* 0x040fe40003f44070 */
[----:B------:R-:W-:Y:S01]  /*11b80*/  ISETP.GT.U32.AND P1, PT, R247, R14, PT ;  /* 0x0000000ef700720c */ /* 0x000fe20003f24070 */
[----:B------:R-:W-:-:S06]  /*11b90*/  @!P0 IMAD.IADD R21, R21, 0x1, -R247 ;  /* 0x0000000115158824 */ /* 0x000fcc00078e0af7 */
[----:B------:R-:W-:Y:S01]  /*11ba0*/  @!P5 IADD3 R19, R19, -R247, RZ ;  /* 0x800000f71313d210 */ /* 0x000fe20007ffe0ff */
[----:B------:R1:W-:Y:S03]  /*11bb0*/  STL [R1+0x1e4], R26 ;  /* 0x0001e41a01007387 */ /* 0x0003e60000100800 */
[--C-:B------:R-:W-:Y:S02]  /*11bc0*/  @!P2 IMAD.IADD R15, R15, 0x1, -R247.reuse ;  /* 0x000000010f0fa824 */ /* 0x100fe400078e0af7 */
[----:B------:R-:W-:Y:S01]  /*11bd0*/  @!P1 IMAD.IADD R14, R14, 0x1, -R247 ;  /* 0x000000010e0e9824 */ /* 0x000fe200078e0af7 */
[C---:B------:R-:W-:Y:S01]  /*11be0*/  ISETP.GT.U32.AND P2, PT, R247.reuse, R4, PT ;  /* 0x00000004f700720c */ /* 0x040fe20003f44070 */
[----:B-1----:R-:W3:Y:S04]  /*11bf0*/  LDL.LU R26, [R1+0x2a40] ;  /* 0x002a4000011a7983 */ /* 0x002ee80000300800 */
[----:B------:R1:W-:Y:S04]  /*11c00*/  STL [R1+0x1e0], R25 ;  /* 0x0001e01901007387 */ /* 0x0003e80000100800 */
[----:B-1----:R-:W3:Y:S01]  /*11c10*/  LDL.LU R25, [R1+0x2a3c] ;  /* 0x002a3c0001197983 */ /* 0x002ee20000300800 */
[----:B------:R-:W-:-:S02]  /*11c20*/  ISETP.GT.U32.AND P4, PT, R247, R9, PT ;  /* 0x00000009f700720c */ /* 0x000fc40003f84070 */
[C---:B------:R-:W-:Y:S02]  /*11c30*/  ISETP.GT.U32.AND P3, PT, R247.reuse, R8, PT ;  /* 0x00000008f700720c */ /* 0x040fe40003f64070 */
[----:B------:R-:W-:-:S09]  /*11c40*/  ISETP.GT.U32.AND P0, PT, R247, R5, PT ;  /* 0x00000005f700720c */ /* 0x000fd20003f04070 */
[--C-:B------:R-:W-:Y:S02]  /*11c50*/  @!P4 IMAD.IADD R9, R9, 0x1, -R247.reuse ;  /* 0x000000010909c824 */ /* 0x100fe400078e0af7 */
[--C-:B------:R-:W-:Y:S01]  /*11c60*/  @!P3 IMAD.IADD R8, R8, 0x1, -R247.reuse ;  /* 0x000000010808b824 */ /* 0x100fe200078e0af7 */
[----:B------:R-:W-:Y:S04]  /*11c70*/  STL [R1+0x1dc], R238 ;  /* 0x0001dcee01007387 */ /* 0x000fe80000100800 */
[----:B------:R-:W-:Y:S01]  /*11c80*/  STL [R1+0x1d8], R21 ;  /* 0x0001d81501007387 */ /* 0x000fe20000100800 */
[----:B------:R-:W-:-:S03]  /*11c90*/  @!P0 IMAD.IADD R5, R5, 0x1, -R247 ;  /* 0x0000000105058824 */ /* 0x000fc600078e0af7 */
[----:B------:R1:W-:Y:S04]  /*11ca0*/  STL [R1+0x1d4], R15 ;  /* 0x0001d40f01007387 */ /* 0x0003e80000100800 */
[----:B------:R1:W-:Y:S04]  /*11cb0*/  STL [R1+0x1d0], R14 ;  /* 0x0001d00e01007387 */ /* 0x0003e80000100800 */
[----:B------:R1:W-:Y:S04]  /*11cc0*/  STL [R1+0x1cc], R13 ;  /* 0x0001cc0d01007387 */ /* 0x0003e80000100800 */
[----:B-1----:R-:W3:Y:S04]  /*11cd0*/  LDL.LU R15, [R1+0x194] ;  /* 0x00019400010f7983 */ /* 0x002ee80000300800 */
[----:B------:R-:W3:Y:S04]  /*11ce0*/  LDL.LU R14, [R1+0x190] ;  /* 0x00019000010e7983 */ /* 0x000ee80000300800 */
[----:B------:R-:W3:Y:S01]  /*11cf0*/  LDL.LU R13, [R1+0x18c] ;  /* 0x00018c00010d7983 */ /* 0x000ee20000300800 */
[----:B------:R-:W-:Y:S01]  /*11d00*/  @!P2 IMAD.IADD R4, R4, 0x1, -R247 ;  /* 0x000000010404a824 */ /* 0x000fe200078e0af7 */
[----:B----4-:R-:W-:-:S02]  /*11d10*/  ISETP.GT.U32.AND P6, PT, R247, R24, PT ;  /* 0x00000018f700720c */ /* 0x010fc40003fc4070 */
[C---:B------:R-:W-:Y:S02]  /*11d20*/  ISETP.GT.U32.AND P5, PT, R247.reuse, R23, PT ;  /* 0x00000017f700720c */ /* 0x040fe40003fa4070 */
[----:B--2---:R-:W-:-:S09]  /*11d30*/  ISETP.GT.U32.AND P4, PT, R247, R22, PT ;  /* 0x00000016f700720c */ /* 0x004fd20003f84070 */
[--C-:B------:R-:W-:Y:S01]  /*11d40*/  @!P6 IMAD.IADD R24, R24, 0x1, -R247.reuse ;  /* 0x000000011818e824 */ /* 0x100fe200078e0af7 */
[----:B------:R-:W-:Y:S01]  /*11d50*/  ISETP.GT.U32.AND P6, PT, R247, R19, PT ;  /* 0x00000013f700720c */ /* 0x000fe20003fc4070 */
[----:B------:R-:W-:Y:S01]  /*11d60*/  @!P5 IMAD.IADD R23, R23, 0x1, -R247 ;  /* 0x000000011717d824 */ /* 0x000fe200078e0af7 */
[C---:B------:R-:W-:Y:S02]  /*11d70*/  ISETP.GT.U32.AND P5, PT, R247.reuse, R9, PT ;  /* 0x00000009f700720c */ /* 0x040fe40003fa4070 */
[C---:B------:R-:W-:Y:S02]  /*11d80*/  ISETP.GT.U32.AND P3, PT, R247.reuse, R20, PT ;  /* 0x00000014f700720c */ /* 0x040fe40003f64070 */
[----:B------:R-:W-:Y:S02]  /*11d90*/  @!P4 IADD3 R22, R22, -R247, RZ ;  /* 0x800000f71616c210 */ /* 0x000fe40007ffe0ff */
[C---:B------:R-:W-:Y:S02]  /*11da0*/  ISETP.GT.U32.AND P4, PT, R247.reuse, R8, PT ;  /* 0x00000008f700720c */ /* 0x040fe40003f84070 */
[----:B------:R-:W-:-:S03]  /*11db0*/  ISETP.GT.U32.AND P0, PT, R247, R18, PT ;  /* 0x00000012f700720c */ /* 0x000fc60003f04070 */
[--C-:B------:R-:W-:Y:S02]  /*11dc0*/  @!P6 IMAD.IADD R19, R19, 0x1, -R247.reuse ;  /* 0x000000011313e824 */ /* 0x100fe400078e0af7 */
[--C-:B------:R-:W-:Y:S02]  /*11dd0*/  @!P5 IMAD.IADD R9, R9, 0x1, -R247.reuse ;  /* 0x000000010909d824 */ /* 0x100fe400078e0af7 */
[----:B------:R-:W-:Y:S01]  /*11de0*/  @!P3 IMAD.IADD R20, R20, 0x1, -R247 ;  /* 0x000000011414b824 */ /* 0x000fe200078e0af7 */
[----:B------:R1:W-:Y:S01]  /*11df0*/  STL [R1+0x1c8], R19 ;  /* 0x0001c81301007387 */ /* 0x0003e20000100800 */
[----:B------:R-:W-:-:S03]  /*11e00*/  ISETP.GT.U32.AND P3, PT, R247, R5, PT ;  /* 0x00000005f700720c */ /* 0x000fc60003f64070 */
[----:B------:R-:W2:Y:S01]  /*11e10*/  LDL.LU R21, [R1+0x17c] ;  /* 0x00017c0001157983 */ /* 0x000ea20000300800 */
[--C-:B------:R-:W-:Y:S02]  /*11e20*/  @!P4 IMAD.IADD R8, R8, 0x1, -R247.reuse ;  /* 0x000000010808c824 */ /* 0x100fe400078e0af7 */
[----:B------:R-:W-:Y:S01]  /*11e30*/  @!P0 IMAD.IADD R18, R18, 0x1, -R247 ;  /* 0x0000000112128824 */ /* 0x000fe200078e0af7 */
[----:B------:R4:W-:Y:S01]  /*11e40*/  STL [R1+0x1c4], R9 ;  /* 0x0001c40901007387 */ /* 0x0009e20000100800 */
[----:B------:R-:W-:-:S03]  /*11e50*/  ISETP.GT.U32.AND P0, PT, R247, R4, PT ;  /* 0x00000004f700720c */ /* 0x000fc60003f04070 */
[----:B------:R-:W2:Y:S04]  /*11e60*/  LDL.LU R238, [R1+0x178] ;  /* 0x0001780001ee7983 */ /* 0x000ea80000300800 */
[----:B------:R-:W-:Y:S04]  /*11e70*/  STL [R1+0x1c0], R8 ;  /* 0x0001c00801007387 */ /* 0x000fe80000100800 */
[----:B-1----:R-:W2:Y:S04]  /*11e80*/  LDL.LU R19, [R1+0x174] ;  /* 0x0001740001137983 */ /* 0x002ea80000300800 */
[----:B----4-:R-:W4:Y:S01]  /*11e90*/  LDL.LU R9, [R1+0x170] ;  /* 0x0001700001097983 */ /* 0x010f220000300800 */
[----:B------:R-:W-:Y:S01]  /*11ea0*/  @!P3 IADD3 R5, R5, -R247, RZ ;  /* 0x800000f70505b210 */ /* 0x000fe20007ffe0ff */
[----:B------:R-:W-:-:S04]  /*11eb0*/  @!P0 IMAD.IADD R4, R4, 0x1, -R247 ;  /* 0x0000000104048824 */ /* 0x000fc800078e0af7 */
[----:B------:R1:W-:Y:S04]  /*11ec0*/  STL [R1+0x1bc], R5 ;  /* 0x0001bc0501007387 */ /* 0x0003e80000100800 */
[----:B------:R3:W-:Y:S04]  /*11ed0*/  STL [R1+0x1b8], R4 ;  /* 0x0001b80401007387 */ /* 0x0007e80000100800 */
[----:B-1----:R-:W4:Y:S01]  /*11ee0*/  LDL.LU R5, [R1+0x16c] ;  /* 0x00016c0001057983 */ /* 0x002f220000300800 */
[C---:B------:R-:W-:Y:S02]  /*11ef0*/  ISETP.GT.U32.AND P1, PT, R247.reuse, R2, PT ;  /* 0x00000002f700720c */ /* 0x040fe40003f24070 */
[----:B---3--:R-:W-:-:S11]  /*11f00*/  ISETP.GT.U32.AND P2, PT, R247, R17, PT ;  /* 0x00000011f700720c */ /* 0x008fd60003f44070 */
[--C-:B------:R-:W-:Y:S01]  /*11f10*/  @!P1 IMAD.IADD R2, R2, 0x1, -R247.reuse ;  /* 0x0000000102029824 */ /* 0x100fe200078e0af7 */
        /* <DEDUP_REMOVED lines=10> */
[--C-:B------:R-:W-:Y:S02]  /*11fc0*/  @!P4 IMAD.IADD R22, R22, 0x1, -R247.reuse ;  /* 0x000000011616c824 */ /* 0x100fe400078e0af7 */
[----:B------:R-:W-:-:S06]  /*11fd0*/  @!P2 IMAD.IADD R2, R2, 0x1, -R247 ;  /* 0x000000010202a824 */ /* 0x000fcc00078e0af7 */
[----:B------:R-:W-:Y:S02]  /*11fe0*/  @!P1 IMAD.IADD R24, R24, 0x1, -R247 ;  /* 0x0000000118189824 */ /* 0x000fe400078e0af7 */
[----:B------:R-:W-:Y:S02]  /*11ff0*/  IMAD.MOV.U32 R4, RZ, RZ, R3 ;  /* 0x000000ffff047224 */ /* 0x000fe400078e0003 */
[----:B------:R-:W3:Y:S04]  /*12000*/  LDL.LU R3, [R1+0x168] ;  /* 0x0001680001037983 */ /* 0x000ee80000300800 */
[----:B------:R1:W-:Y:S01]  /*12010*/  STL [R1+0x1b4], R2 ;  /* 0x0001b40201007387 */ /* 0x0003e20000100800 */
[----:B------:R-:W-:Y:S01]  /*12020*/  @!P3 IADD3 R20, R20, -R247, RZ ;  /* 0x800000f71414b210 */ /* 0x000fe20007ffe0ff */
[----:B------:R-:W-:Y:S01]  /*12030*/  @!P6 IMAD.IADD R16, R16, 0x1, -R247 ;  /* 0x000000011010e824 */ /* 0x000fe200078e0af7 */
[C---:B------:R-:W-:Y:S01]  /*12040*/  ISETP.GT.U32.AND P3, PT, R247.reuse, R12, PT ;  /* 0x0000000cf700720c */ /* 0x040fe20003f64070 */
[----:B-1----:R-:W3:Y:S01]  /*12050*/  LDL.LU R2, [R1+0x164] ;  /* 0x0001640001027983 */ /* 0x002ee20000300800 */
[----:B------:R-:W-:-:S02]  /*12060*/  ISETP.GT.U32.AND P0, PT, R247, R18, PT ;  /* 0x00000012f700720c */ /* 0x000fc40003f04070 */
[C---:B------:R-:W-:Y:S01]  /*12070*/  ISETP.GT.U32.AND P2, PT, R247.reuse, R17, PT ;  /* 0x00000011f700720c */ /* 0x040fe20003f44070 */
[----:B------:R-:W-:Y:S01]  /*12080*/  VIADD R8, R6, 0x1f7 ;  /* 0x000001f706087836 */ /* 0x000fe20000000000 */
[C---:B------:R-:W-:Y:S02]  /*12090*/  ISETP.GT.U32.AND P1, PT, R247.reuse, R15, PT ;  /* 0x0000000ff700720c */ /* 0x040fe40003f24070 */
[C---:B------:R-:W-:Y:S02]  /*120a0*/  ISETP.GT.U32.AND P5, PT, R247.reuse, R14, PT ;  /* 0x0000000ef700720c */ /* 0x040fe40003fa4070 */
[----:B------:R-:W-:-:S09]  /*120b0*/  ISETP.GT.U32.AND P4, PT, R247, R13, PT ;  /* 0x0000000df700720c */ /* 0x000fd20003f84070 */
[--C-:B------:R-:W-:Y:S02]  /*120c0*/  @!P1 IMAD.IADD R15, R15, 0x1, -R247.reuse ;  /* 0x000000010f0f9824 */ /* 0x100fe400078e0af7 */
[--C-:B------:R-:W-:Y:S02]  /*120d0*/  @!P5 IMAD.IADD R14, R14, 0x1, -R247.reuse ;  /* 0x000000010e0ed824 */ /* 0x100fe400078e0af7 */
[--C-:B------:R-:W-:Y:S01]  /*120e0*/  @!P4 IMAD.IADD R13, R13, 0x1, -R247.reuse ;  /* 0x000000010d0dc824 */ /* 0x100fe200078e0af7 */
[----:B------:R1:W-:Y:S01]  /*120f0*/  STL [R1+0x1b0], R24 ;  /* 0x0001b01801007387 */ /* 0x0003e20000100800 */
[--C-:B------:R-:W-:Y:S02]  /*12100*/  @!P3 IMAD.IADD R12, R12, 0x1, -R247.reuse ;  /* 0x000000010c0cb824 */ /* 0x100fe400078e0af7 */
[--C-:B------:R-:W-:Y:S01]  /*12110*/  @!P0 IMAD.IADD R18, R18, 0x1, -R247.reuse ;  /* 0x0000000112128824 */ /* 0x100fe200078e0af7 */
[----:B------:R-:W-:Y:S01]  /*12120*/  ISETP.GT.U32.AND P0, PT, R247, R11, PT ;  /* 0x0000000bf700720c */ /* 0x000fe20003f04070 */
[----:B------:R-:W-:Y:S01]  /*12130*/  @!P2 IMAD.IADD R17, R17, 0x1, -R247 ;  /* 0x000000011111a824 */ /* 0x000fe200078e0af7 */
[----:B-1----:R-:W3:Y:S04]  /*12140*/  LDL.LU R24, [R1+0x2a38] ;  /* 0x002a380001187983 */ /* 0x002ee80000300800 */
[----:B------:R-:W-:Y:S04]  /*12150*/  STL [R1+0x1fb8], R8 ;  /* 0x001fb80801007387 */ /* 0x000fe80000100800 */
[----:B------:R1:W-:Y:S01]  /*12160*/  STL [R1+0x1ac], R23 ;  /* 0x0001ac1701007387 */ /* 0x0003e20000100800 */
[----:B------:R-:W-:-:S03]  /*12170*/  IMAD.HI.U32 R237, R245, R236, RZ ;  /* 0x000000ecf5ed7227 */ /* 0x000fc600078e00ff */
[----:B-1----:R-:W3:Y:S04]  /*12180*/  LDL.LU R23, [R1+0x2a34] ;  /* 0x002a340001177983 */ /* 0x002ee80000300800 */
[----:B------:R1:W-:Y:S01]  /*12190*/  STL [R1+0x1a8], R22 ;  /* 0x0001a81601007387 */ /* 0x0003e20000100800 */
[----:B------:R-:W-:-:S03]  /*121a0*/  IADD3 R237, -R237, RZ, RZ ;  /* 0x000000ffeded7210 */ /* 0x000fc60007ffe1ff */
[----:B-1----:R-:W3:Y:S04]  /*121b0*/  LDL.LU R22, [R1+0x2a30] ;  /* 0x002a300001167983 */ /* 0x002ee80000300800 */
[----:B------:R-:W-:Y:S04]  /*121c0*/  STL [R1+0x1a4], R20 ;  /* 0x0001a41401007387 */ /* 0x000fe80000100800 */
[----:B------:R1:W-:Y:S04]  /*121d0*/  STL [R1+0x1a0], R18 ;  /* 0x0001a01201007387 */ /* 0x0003e80000100800 */
[----:B------:R1:W-:Y:S04]  /*121e0*/  STL [R1+0x19c], R17 ;  /* 0x00019c1101007387 */ /* 0x0003e80000100800 */
[----:B------:R1:W-:Y:S04]  /*121f0*/  STL [R1+0x198], R16 ;  /* 0x0001981001007387 */ /* 0x0003e80000100800 */
[----:B-1----:R-:W3:Y:S04]  /*12200*/  LDL.LU R18, [R1+0x160] ;  /* 0x0001600001127983 */ /* 0x002ee80000300800 */
[----:B------:R-:W3:Y:S04]  /*12210*/  LDL.LU R17, [R1+0x15c] ;  /* 0x00015c0001117983 */ /* 0x000ee80000300800 */
[----:B------:R-:W3:Y:S01]  /*12220*/  LDL.LU R16, [R1+0x158] ;  /* 0x0001580001107983 */ /* 0x000ee20000300800 */
[----:B------:R-:W-:Y:S01]  /*12230*/  IMAD R236, R247, R237, R236 ;  /* 0x000000edf7ec7224 */ /* 0x000fe200078e02ec */
[----:B------:R-:W-:-:S02]  /*12240*/  @!P0 IADD3 R11, R11, -R247, RZ ;  /* 0x800000f70b0b8210 */ /* 0x000fc40007ffe0ff */
[----:B------:R-:W-:Y:S02]  /*12250*/  IABS R237, R8 ;  /* 0x0000000800ed7213 */ /* 0x000fe40000000000 */
[----:B------:R-:W3:Y:S01]  /*12260*/  LDL.LU R8, [R1+0x154] ;  /* 0x0001540001087983 */ /* 0x000ee20000300800 */
[C---:B--2---:R-:W-:Y:S02]  /*12270*/  ISETP.GT.U32.AND P6, PT, R247.reuse, R21, PT ;  /* 0x00000015f700720c */ /* 0x044fe40003fc4070 */
[C---:B------:R-:W-:Y:S02]  /*12280*/  ISETP.GT.U32.AND P1, PT, R247.reuse, R238, PT ;  /* 0x000000eef700720c */ /* 0x040fe40003f24070 */
[C---:B------:R-:W-:Y:S02]  /*12290*/  ISETP.GT.U32.AND P5, PT, R247.reuse, R19, PT ;  /* 0x00000013f700720c */ /* 0x040fe40003fa4070 */
[----:B----4-:R-:W-:-:S07]  /*122a0*/  ISETP.GT.U32.AND P4, PT, R247, R9, PT ;  /* 0x00000009f700720c */ /* 0x010fce0003f84070 */
[--C-:B------:R-:W-:Y:S01]  /*122b0*/  @!P6 IMAD.IADD R21, R21, 0x1, -R247.reuse ;  /* 0x000000011515e824 */ /* 0x100fe200078e0af7 */
[C---:B------:R-:W-:Y:S01]  /*122c0*/  ISETP.GT.U32.AND P6, PT, R247.reuse, R15, PT ;  /* 0x0000000ff700720c */ /* 0x040fe20003fc4070 */
[--C-:B------:R-:W-:Y:S01]  /*122d0*/  @!P1 IMAD.IADD R238, R238, 0x1, -R247.reuse ;  /* 0x00000001eeee9824 */ /* 0x100fe200078e0af7 */
[----:B------:R-:W-:Y:S01]  /*122e0*/  ISETP.GT.U32.AND P1, PT, R247, R14, PT ;  /* 0x0000000ef700720c */ /* 0x000fe20003f24070 */
[--C-:B------:R-:W-:Y:S01]  /*122f0*/  @!P5 IMAD.IADD R19, R19, 0x1, -R247.reuse ;  /* 0x000000011313d824 */ /* 0x100fe200078e0af7 */
[----:B------:R-:W-:Y:S01]  /*12300*/  ISETP.GT.U32.AND P5, PT, R247, R13, PT ;  /* 0x0000000df700720c */ /* 0x000fe20003fa4070 */
[----:B------:R-:W-:Y:S01]  /*12310*/  @!P4 IMAD.IADD R9, R9, 0x1, -R247 ;  /* 0x000000010909c824 */ /* 0x000fe200078e0af7 */
[C---:B------:R-:W-:Y:S02]  /*12320*/  ISETP.GT.U32.AND P4, PT, R247.reuse, R12, PT ;  /* 0x0000000cf700720c */ /* 0x040fe40003f84070 */
[----:B------:R-:W-:-:S05]  /*12330*/  ISETP.GT.U32.AND P3, PT, R247, R5, PT ;  /* 0x00000005f700720c */ /* 0x000fca0003f64070 */
[--C-:B------:R-:W-:Y:S02]  /*12340*/  @!P6 IMAD.IADD R15, R15, 0x1, -R247.reuse ;  /* 0x000000010f0fe824 */ /* 0x100fe400078e0af7 */
[--C-:B------:R-:W-:Y:S02]  /*12350*/  @!P1 IMAD.IADD R14, R14, 0x1, -R247.reuse ;  /* 0x000000010e0e9824 */ /* 0x100fe400078e0af7 */
[--C-:B------:R-:W-:Y:S01]  /*12360*/  @!P5 IMAD.IADD R13, R13, 0x1, -R247.reuse ;  /* 0x000000010d0dd824 */ /* 0x100fe200078e0af7 */
[----:B------:R1:W-:Y:S01]  /*12370*/  STL [R1+0x194], R15 ;  /* 0x0001940f01007387 */ /* 0x0003e20000100800 */
[----:B------:R-:W-:-:S03]  /*12380*/  @!P4 IMAD.IADD R12, R12, 0x1, -R247 ;  /* 0x000000010c0cc824 */ /* 0x000fc600078e0af7 */
[----:B------:R2:W-:Y:S01]  /*12390*/  STL [R1+0x190], R14 ;  /* 0x0001900e01007387 */ /* 0x0005e20000100800 */
[--C-:B------:R-:W-:Y:S01]  /*123a0*/  @!P3 IMAD.IADD R5, R5, 0x1, -R247.reuse ;  /* 0x000000010505b824 */ /* 0x100fe200078e0af7 */
[----:B------:R-:W-:Y:S02]  /*123b0*/  ISETP.GT.U32.AND P3, PT, R247, R11, PT ;  /* 0x0000000bf700720c */ /* 0x000fe40003f64070 */
[----:B------:R4:W-:Y:S04]  /*123c0*/  STL [R1+0x18c], R13 ;  /* 0x00018c0d01007387 */ /* 0x0009e80000100800 */
[----:B------:R4:W-:Y:S04]  /*123d0*/  STL [R1+0x188], R12 ;  /* 0x0001880c01007387 */ /* 0x0009e80000100800 */
[----:B------:R-:W3:Y:S04]  /*123e0*/  LDL.LU R20, [R1+0x148] ;  /* 0x0001480001147983 */ /* 0x000ee80000300800 */
[----:B-1----:R-:W3:Y:S04]  /*123f0*/  LDL.LU R15, [R1+0x144] ;  /* 0x00014400010f7983 */ /* 0x002ee80000300800 */
[----:B--2---:R-:W2:Y:S04]  /*12400*/  LDL.LU R14, [R1+0x140] ;  /* 0x00014000010e7983 */ /* 0x004ea80000300800 */
[----:B----4-:R-:W4:Y:S01]  /*12410*/  LDL.LU R13, [R1+0x13c] ;  /* 0x00013c00010d7983 */ /* 0x010f220000300800 */
        /* <DEDUP_REMOVED lines=9> */
[----:B------:R-:W-:Y:S01]  /*124b0*/  @!P0 IMAD.IADD R3, R3, 0x1, -R247 ;  /* 0x0000000103038824 */ /* 0x000fe200078e0af7 */
[----:B------:R-:W-:-:S02]  /*124c0*/  ISETP.GT.U32.AND P5, PT, R247, R19, PT ;  /* 0x00000013f700720c */ /* 0x000fc40003fa4070 */
[----:B------:R-:W-:-:S09]  /*124d0*/  ISETP.GT.U32.AND P0, PT, R247, R10, PT ;  /* 0x0000000af700720c */ /* 0x000fd20003f04070 */
[----:B------:R-:W-:Y:S02]  /*124e0*/  @!P2 IADD3 R2, R2, -R247, RZ ;  /* 0x800000f70202a210 */ /* 0x000fe40007ffe0ff */
[C---:B------:R-:W-:Y:S02]  /*124f0*/  ISETP.GT.U32.AND P2, PT, R247.reuse, R21, PT ;  /* 0x00000015f700720c */ /* 0x040fe40003f44070 */
[C---:B------:R-:W-:Y:S02]  /*12500*/  ISETP.GT.U32.AND P4, PT, R247.reuse, R9, PT ;  /* 0x00000009f700720c */ /* 0x040fe40003f84070 */
[----:B------:R-:W-:Y:S01]  /*12510*/  ISETP.GT.U32.AND P6, PT, R247, R2, PT ;  /* 0x00000002f700720c */ /* 0x000fe20003fc4070 */
[--C-:B------:R-:W-:Y:S01]  /*12520*/  @!P5 IMAD.IADD R19, R19, 0x1, -R247.reuse ;  /* 0x000000011313d824 */ /* 0x100fe200078e0af7 */
[----:B------:R-:W-:Y:S01]  /*12530*/  @!P1 IADD3 R238, R238, -R247, RZ ;  /* 0x800000f7eeee9210 */ /* 0x000fe20007ffe0ff */
[----:B------:R-:W-:-:S06]  /*12540*/  @!P0 IMAD.IADD R10, R10, 0x1, -R247 ;  /* 0x000000010a0a8824 */ /* 0x000fcc00078e0af7 */
[--C-:B------:R-:W-:Y:S01]  /*12550*/  @!P2 IMAD.IADD R21, R21, 0x1, -R247.reuse ;  /* 0x000000011515a824 */ /* 0x100fe200078e0af7 */
[----:B------:R1:W-:Y:S01]  /*12560*/  STL [R1+0x180], R10 ;  /* 0x0001800a01007387 */ /* 0x0003e20000100800 */
[----:B------:R-:W-:Y:S01]  /*12570*/  ISETP.GT.U32.AND P3, PT, R247, R5, PT ;  /* 0x00000005f700720c */ /* 0x000fe20003f64070 */
[--C-:B------:R-:W-:Y:S02]  /*12580*/  @!P4 IMAD.IADD R9, R9, 0x1, -R247.reuse ;  /* 0x000000010909c824 */ /* 0x100fe400078e0af7 */
[----:B------:R-:W-:Y:S01]  /*12590*/  @!P6 IMAD.IADD R2, R2, 0x1, -R247 ;  /* 0x000000010202e824 */ /* 0x000fe200078e0af7 */
[----:B-1----:R-:W3:Y:S01]  /*125a0*/  LDL.LU R10, [R1+0x130] ;  /* 0x00013000010a7983 */ /* 0x002ee20000300800 */
[----:B------:R-:W-:-:S08]  /*125b0*/  ISETP.GT.U32.AND P0, PT, R247, R3, PT ;  /* 0x00000003f700720c */ /* 0x000fd00003f04070 */
[--C-:B------:R-:W-:Y:S01]  /*125c0*/  @!P3 IMAD.IADD R5, R5, 0x1, -R247.reuse ;  /* 0x000000010505b824 */ /* 0x100fe200078e0af7 */
[----:B------:R-:W-:Y:S01]  /*125d0*/  ISETP.GT.U32.AND P3, PT, R247, R239, PT ;  /* 0x000000eff700720c */ /* 0x000fe20003f64070 */
[----:B------:R1:W-:Y:S03]  /*125e0*/  STL [R1+0x17c], R21 ;  /* 0x00017c1501007387 */ /* 0x0003e60000100800 */
[----:B------:R-:W-:Y:S01]  /*125f0*/  @!P0 IMAD.IADD R3, R3, 0x1, -R247 ;  /* 0x0000000103038824 */ /* 0x000fe200078e0af7 */
[----:B-1----:R-:W3:Y:S04]  /*12600*/  LDL.LU R21, [R1+0x2a2c] ;  /* 0x002a2c0001157983 */ /* 0x002ee80000300800 */
[----:B------:R-:W-:Y:S04]  /*12610*/  STL [R1+0x178], R238 ;  /* 0x000178ee01007387 */ /* 0x000fe80000100800 */
[----:B------:R-:W-:Y:S04]  /*12620*/  STL [R1+0x174], R19 ;  /* 0x0001741301007387 */ /* 0x000fe80000100800 */
[----:B------:R1:W-:Y:S04]  /*12630*/  STL [R1+0x170], R9 ;  /* 0x0001700901007387 */ /* 0x0003e80000100800 */
[----:B------:R-:W-:Y:S04]  /*12640*/  STL [R1+0x16c], R5 ;  /* 0x00016c0501007387 */ /* 0x000fe80000100800 */
[----:B------:R1:W-:Y:S01]  /*12650*/  STL [R1+0x164], R2 ;  /* 0x0001640201007387 */ /* 0x0003e20000100800 */
[----:B------:R-:W-:-:S02]  /*12660*/  ISETP.GT.U32.AND P2, PT, R247, R18, PT ;  /* 0x00000012f700720c */ /* 0x000fc40003f44070 */
[C---:B------:R-:W-:Y:S02]  /*12670*/  ISETP.GT.U32.AND P1, PT, R247.reuse, R17, PT ;  /* 0x00000011f700720c */ /* 0x040fe40003f24070 */
[----:B------:R-:W-:-:S09]  /*12680*/  ISETP.GT.U32.AND P5, PT, R247, R16, PT ;  /* 0x00000010f700720c */ /* 0x000fd20003fa4070 */
[----:B------:R-:W-:Y:S02]  /*12690*/  @!P2 IADD3 R18, R18, -R247, RZ ;  /* 0x800000f71212a210 */ /* 0x000fe40007ffe0ff */
[----:B------:R-:W-:Y:S01]  /*126a0*/  ISETP.GT.U32.AND P4, PT, R247, R8, PT ;  /* 0x00000008f700720c */ /* 0x000fe20003f84070 */
[--C-:B------:R-:W-:Y:S02]  /*126b0*/  @!P1 IMAD.IADD R17, R17, 0x1, -R247.reuse ;  /* 0x0000000111119824 */ /* 0x100fe400078e0af7 */
[----:B------:R-:W-:-:S10]  /*126c0*/  @!P5 IMAD.IADD R16, R16, 0x1, -R247 ;  /* 0x000000011010d824 */ /* 0x000fd400078e0af7 */
[--C-:B------:R-:W-:Y:S01]  /*126d0*/  @!P4 IMAD.IADD R8, R8, 0x1, -R247.reuse ;  /* 0x000000010808c824 */ /* 0x100fe200078e0af7 */
[----:B------:R1:W-:Y:S01]  /*126e0*/  STL [R1+0x168], R3 ;  /* 0x0001680301007387 */ /* 0x0003e20000100800 */
[----:B------:R-:W-:-:S03]  /*126f0*/  @!P3 IMAD.IADD R239, R239, 0x1, -R247 ;  /* 0x00000001efefb824 */ /* 0x000fc600078e0af7 */
[----:B-1----:R-:W3:Y:S01]  /*12700*/  LDL.LU R9, [R1+0x12c] ;  /* 0x00012c0001097983 */ /* 0x002ee20000300800 */
[----:B------:R-:W-:-:S03]  /*12710*/  IMAD.MOV.U32 R2, RZ, RZ, R0 ;  /* 0x000000ffff027224 */ /* 0x000fc600078e0000 */
[----:B------:R-:W3:Y:S01]  /*12720*/  LDL.LU R3, [R1+0x128] ;  /* 0x0001280001037983 */ /* 0x000ee20000300800 */
[----:B------:R-:W-:-:S03]  /*12730*/  IMAD.MOV.U32 R5, RZ, RZ, R242 ;  /* 0x000000ffff057224 */ /* 0x000fc600078e00f2 */
[----:B------:R-:W3:Y:S04]  /*12740*/  LDL.LU R0, [R1+0x124] ;  /* 0x0001240001007983 */ /* 0x000ee80000300800 */
[----:B------:R-:W3:Y:S01]  /*12750*/  LDL.LU R242, [R1+0x120] ;  /* 0x0001200001f27983 */ /* 0x000ee20000300800 */
[C---:B------:R-:W-:Y:S02]  /*12760*/  ISETP.GT.U32.AND P6, PT, R247.reuse, R20, PT ;  /* 0x00000014f700720c */ /* 0x040fe40003fc4070 */
[C---:B------:R-:W-:Y:S02]  /*12770*/  ISETP.GT.U32.AND P2, PT, R247.reuse, R15, PT ;  /* 0x0000000ff700720c */ /* 0x040fe40003f44070 */
[C---:B--2---:R-:W-:Y:S02]  /*12780*/  ISETP.GT.U32.AND P1, PT, R247.reuse, R14, PT ;  /* 0x0000000ef700720c */ /* 0x044fe40003f24070 */
[----:B----4-:R-:W-:-:S07]  /*12790*/  ISETP.GT.U32.AND P5, PT, R247, R13, PT ;  /* 0x0000000df700720c */ /* 0x010fce0003fa4070 */
[--C-:B------:R-:W-:Y:S01]  /*127a0*/  @!P6 IMAD.IADD R20, R20, 0x1, -R247.reuse ;  /* 0x000000011414e824 */ /* 0x100fe200078e0af7 */
[----:B------:R-:W-:Y:S01]  /*127b0*/  ISETP.GT.U32.AND P6, PT, R247, R18, PT ;  /* 0x00000012f700720c */ /* 0x000fe20003fc4070 */
[--C-:B------:R-:W-:Y:S01]  /*127c0*/  @!P2 IMAD.IADD R15, R15, 0x1, -R247.reuse ;  /* 0x000000010f0fa824 */ /* 0x100fe200078e0af7 */
[C---:B------:R-:W-:Y:S02]  /*127d0*/  ISETP.GT.U32.AND P2, PT, R247.reuse, R17, PT ;  /* 0x00000011f700720c */ /* 0x040fe40003f44070 */
[----:B------:R-:W-:Y:S02]  /*127e0*/  @!P1 IADD3 R14, R14, -R247, RZ ;  /* 0x800000f70e0e9210 */ /* 0x000fe40007ffe0ff */
[C---:B------:R-:W-:Y:S02]  /*127f0*/  ISETP.GT.U32.AND P4, PT, R247.reuse, R12, PT ;  /* 0x0000000cf700720c */ /* 0x040fe40003f84070 */
[----:B------:R-:W-:Y:S01]  /*12800*/  ISETP.GT.U32.AND P1, PT, R247, R16, PT ;  /* 0x00000010f700720c */ /* 0x000fe20003f24070 */
[----:B------:R-:W-:Y:S01]  /*12810*/  @!P5 IMAD.IADD R13, R13, 0x1, -R247 ;  /* 0x000000010d0dd824 */ /* 0x000fe200078e0af7 */
[----:B------:R-:W-:-:S03]  /*12820*/  ISETP.GT.U32.AND P5, PT, R247, R8, PT ;  /* 0x00000008f700720c */ /* 0x000fc60003fa4070 */
[--C-:B------:R-:W-:Y:S02]  /*12830*/  @!P6 IMAD.IADD R18, R18, 0x1, -R247.reuse ;  /* 0x000000011212e824 */ /* 0x100fe400078e0af7 */
[----:B------:R-:W-:-:S03]  /*12840*/  @!P2 IMAD.IADD R17, R17, 0x1, -R247 ;  /* 0x000000011111a824 */ /* 0x000fc600078e0af7 */
[----:B------:R1:W-:Y:S01]  /*12850*/  STL [R1+0x160], R18 ;  /* 0x0001601201007387 */ /* 0x0003e20000100800 */
[--C-:B------:R-:W-:Y:S01]  /*12860*/  @!P4 IMAD.IADD R12, R12, 0x1, -R247.reuse ;  /* 0x000000010c0cc824 */ /* 0x100fe200078e0af7 */
[----:B------:R-:W-:Y:S01]  /*12870*/  ISETP.GT.U32.AND P4, PT, R247, R239, PT ;  /* 0x000000eff700720c */ /* 0x000fe20003f84070 */
[--C-:B------:R-:W-:Y:S02]  /*12880*/  @!P1 IMAD.IADD R16, R16, 0x1, -R247.reuse ;  /* 0x0000000110109824 */ /* 0x100fe400078e0af7 */
[----:B------:R-:W-:Y:S01]  /*12890*/  @!P5 IADD3 R8, R8, -R247, RZ ;  /* 0x800000f70808d210 */ /* 0x000fe20007ffe0ff */
[----:B------:R2:W-:Y:S04]  /*128a0*/  STL [R1+0x15c], R17 ;  /* 0x00015c1101007387 */ /* 0x0005e80000100800 */
[----:B------:R-:W-:Y:S04]  /*128b0*/  STL [R1+0x158], R16 ;  /* 0x0001581001007387 */ /* 0x000fe80000100800 */
[----:B------:R-:W-:Y:S04]  /*128c0*/  STL [R1+0x154], R8 ;  /* 0x0001540801007387 */ /* 0x000fe80000100800 */
[----:B------:R-:W4:Y:S04]  /*128d0*/  LDL.LU R19, [R1+0x114] ;  /* 0x0001140001137983 */ /* 0x000f280000300800 */
[----:B-1----:R-:W4:Y:S04]  /*128e0*/  LDL.LU R18, [R1+0x110] ;  /* 0x0001100001127983 */ /* 0x002f280000300800 */
[----:B--2---:R-:W2:Y:S01]  /*128f0*/  LDL.LU R17, [R1+0x10c] ;  /* 0x00010c0001117983 */ /* 0x004ea20000300800 */
[----:B------:R-:W-:-:S05]  /*12900*/  @!P4 IMAD.IADD R239, R239, 0x1, -R247 ;  /* 0x00000001efefc824 */ /* 0x000fca00078e0af7 */
[----:B------:R1:W-:Y:S04]  /*12910*/  STL [R1+0x150], R239 ;  /* 0x000150ef01007387 */ /* 0x0003e80000100800 */
[----:B-1----:R-:W2:Y:S01]  /*12920*/  LDL.LU R239, [R1+0x108] ;  /* 0x0001080001ef7983 */ /* 0x002ea20000300800 */
[C---:B------:R-:W-:Y:S02]  /*12930*/  ISETP.GT.U32.AND P0, PT, R247.reuse, R4, PT ;  /* 0x00000004f700720c */ /* 0x040fe40003f04070 */
[C---:B---3--:R-:W-:Y:S01]  /*12940*/  ISETP.GT.U32.AND P3, PT, R247.reuse, R11, PT ;  /* 0x0000000bf700720c */ /* 0x048fe20003f64070 */
[----:B------:R-:W3:Y:S01]  /*12950*/  LDL.LU R16, [R1+0x104] ;  /* 0x0001040001107983 */ /* 0x000ee20000300800 */
[C---:B------:R-:W-:Y:S02]  /*12960*/  ISETP.GT.U32.AND P2, PT, R247.reuse, R15, PT ;  /* 0x0000000ff700720c */ /* 0x040fe40003f44070 */
[C---:B------:R-:W-:Y:S01]  /*12970*/  ISETP.GT.U32.AND P1, PT, R247.reuse, R14, PT ;  /* 0x0000000ef700720c */ /* 0x040fe20003f24070 */
[----:B------:R-:W3:Y:S06]  /*12980*/  LDL.LU R8, [R1+0x100] ;  /* 0x0001000001087983 */ /* 0x000eec0000300800 */
[--C-:B------:R-:W-:Y:S01]  /*12990*/  @!P0 IMAD.IADD R4, R4, 0x1, -R247.reuse ;  /* 0x0000000104048824 */ /* 0x100fe200078e0af7 */
[----:B------:R-:W-:Y:S01]  /*129a0*/  ISETP.GT.U32.AND P0, PT, R247, R10, PT ;  /* 0x0000000af700720c */ /* 0x000fe20003f04070 */
[----:B------:R-:W-:-:S03]  /*129b0*/  @!P3 IMAD.IADD R11, R11, 0x1, -R247 ;  /* 0x000000010b0bb824 */ /* 0x000fc600078e0af7 */
[----:B------:R-:W-:-:S09]  /*129c0*/  ISETP.GT.U32.AND P3, PT, R247, R4, PT ;  /* 0x00000004f700720c */ /* 0x000fd20003f64070 */
[--C-:B------:R-:W-:Y:S01]  /*129d0*/  @!P0 IMAD.IADD R10, R10, 0x1, -R247.reuse ;  /* 0x000000010a0a8824 */ /* 0x100fe200078e0af7 */
[----:B------:R-:W-:Y:S01]  /*129e0*/  ISETP.GT.U32.AND P0, PT, R247, R20, PT ;  /* 0x00000014f700720c */ /* 0x000fe20003f04070 */
[----:B------:R-:W-:-:S03]  /*129f0*/  @!P2 IMAD.IADD R15, R15, 0x1, -R247 ;  /* 0x000000010f0fa824 */ /* 0x000fc600078e0af7 */
[----:B------:R-:W-:Y:S01]  /*12a00*/  ISETP.GT.U32.AND P6, PT, R247, R10, PT ;  /* 0x0000000af700720c */ /* 0x000fe20003fc4070 */
[----:B------:R-:W-:-:S08]  /*12a10*/  @!P3 IMAD.IADD R4, R4, 0x1, -R247 ;  /* 0x000000010404b824 */ /* 0x000fd000078e0af7 */
[--C-:B------:R-:W-:Y:S01]  /*12a20*/  @!P0 IMAD.IADD R20, R20, 0x1, -R247.reuse ;  /* 0x0000000114148824 */ /* 0x100fe200078e0af7 */
[----:B------:R1:W-:Y:S01]  /*12a30*/  STL [R1+0x14c], R4 ;  /* 0x00014c0401007387 */ /* 0x0003e20000100800 */
[C---:B------:R-:W-:Y:S01]  /*12a40*/  ISETP.GT.U32.AND P5, PT, R247.reuse, R13, PT ;  /* 0x0000000df700720c */ /* 0x040fe20003fa4070 */
[--C-:B------:R-:W-:Y:S02]  /*12a50*/  @!P1 IMAD.IADD R14, R14, 0x1, -R247.reuse ;  /* 0x000000010e0e9824 */ /* 0x100fe400078e0af7 */
[----:B------:R-:W-:Y:S01]  /*12a60*/  @!P6 IMAD.IADD R10, R10, 0x1, -R247 ;  /* 0x000000010a0ae824 */ /* 0x000fe200078e0af7 */
[----:B-1----:R-:W3:Y:S01]  /*12a70*/  LDL.LU R4, [R1+0xfc] ;  /* 0x0000fc0001047983 */ /* 0x002ee20000300800 */
[C---:B------:R-:W-:Y:S02]  /*12a80*/  ISETP.GT.U32.AND P4, PT, R247.reuse, R12, PT ;  /* 0x0000000cf700720c */ /* 0x040fe40003f84070 */
[----:B------:R-:W-:-:S06]  /*12a90*/  ISETP.GT.U32.AND P3, PT, R247, R11, PT ;  /* 0x0000000bf700720c */ /* 0x000fcc0003f64070 */
[--C-:B------:R-:W-:Y:S01]  /*12aa0*/  @!P5 IMAD.IADD R13, R13, 0x1, -R247.reuse ;  /* 0x000000010d0dd824 */ /* 0x100fe200078e0af7 */
[----:B------:R1:W-:Y:S04]  /*12ab0*/  STL [R1+0x148], R20 ;  /* 0x0001481401007387 */ /* 0x0003e80000100800 */
[----:B------:R-:W-:Y:S01]  /*12ac0*/  @!P4 IADD3 R12, R12, -R247, RZ ;  /* 0x800000f70c0cc210 */ /* 0x000fe20007ffe0ff */
[----:B-1----:R-:W3:Y:S01]  /*12ad0*/  LDL.LU R20, [R1+0x2a28] ;  /* 0x002a280001147983 */ /* 0x002ee20000300800 */
[----:B------:R-:W-:-:S03]  /*12ae0*/  @!P3 IMAD.IADD R11, R11, 0x1, -R247 ;  /* 0x000000010b0bb824 */ /* 0x000fc600078e0af7 */
[----:B------:R1:W-:Y:S01]  /*12af0*/  STL [R1+0x144], R15 ;  /* 0x0001440f01007387 */ /* 0x0003e20000100800 */
[C---:B------:R-:W-:Y:S02]  /*12b00*/  ISETP.GT.U32.AND P0, PT, R247.reuse, R9, PT ;  /* 0x00000009f700720c */ /* 0x040fe40003f04070 */
[C---:B------:R-:W-:Y:S02]  /*12b10*/  ISETP.GT.U32.AND P2, PT, R247.reuse, R3, PT ;  /* 0x00000003f700720c */ /* 0x040fe40003f44070 */
[----:B------:R-:W-:-:S09]  /*12b20*/  ISETP.GT.U32.AND P1, PT, R247, R0, PT ;  /* 0x00000000f700720c */ /* 0x000fd20003f24070 */
[--C-:B------:R-:W-:Y:S02]  /*12b30*/  @!P0 IMAD.IADD R9, R9, 0x1, -R247.reuse ;  /* 0x0000000109098824 */ /* 0x100fe400078e0af7 */
[--C-:B------:R-:W-:Y:S01]  /*12b40*/  @!P2 IMAD.IADD R3, R3, 0x1, -R247.reuse ;  /* 0x000000010303a824 */ /* 0x100fe200078e0af7 */
[C---:B------:R-:W-:Y:S01]  /*12b50*/  ISETP.GT.U32.AND P5, PT, R247.reuse, R242, PT ;  /* 0x000000f2f700720c */ /* 0x040fe20003fa4070 */
[--C-:B------:R-:W-:Y:S01]  /*12b60*/  @!P1 IMAD.IADD R0, R0, 0x1, -R247.reuse ;  /* 0x0000000100009824 */ /* 0x100fe200078e0af7 */
[----:B------:R1:W-:Y:S04]  /*12b70*/  STL [R1+0x140], R14 ;  /* 0x0001400e01007387 */ /* 0x0003e80000100800 */
[----:B------:R1:W-:Y:S04]  /*12b80*/  STL [R1+0x13c], R13 ;  /* 0x00013c0d01007387 */ /* 0x0003e80000100800 */
[----:B------:R1:W-:Y:S03]  /*12b90*/  STL [R1+0x138], R12 ;  /* 0x0001380c01007387 */ /* 0x0003e60000100800 */
[----:B------:R-:W-:Y:S01]  /*12ba0*/  @!P5 IMAD.IADD R242, R242, 0x1, -R247 ;  /* 0x00000001f2f2d824 */ /* 0x000fe200078e0af7 */
[----:B------:R-:W-:Y:S04]  /*12bb0*/  STL [R1+0x134], R11 ;  /* 0x0001340b01007387 */ /* 0x000fe80000100800 */
[----:B------:R2:W-:Y:S04]  /*12bc0*/  STL [R1+0x130], R10 ;  /* 0x0001300a01007387 */ /* 0x0005e80000100800 */
[----:B-1----:R-:W3:Y:S04]  /*12bd0*/  LDL.LU R15, [R1+0xf8] ;  /* 0x0000f800010f7983 */ /* 0x002ee80000300800 */
[----:B------:R-:W3:Y:S04]  /*12be0*/  LDL.LU R14, [R1+0xf4] ;  /* 0x0000f400010e7983 */ /* 0x000ee80000300800 */
[----:B------:R-:W3:Y:S04]  /*12bf0*/  LDL.LU R13, [R1+0xf0] ;  /* 0x0000f000010d7983 */ /* 0x000ee80000300800 */
[----:B------:R-:W3:Y:S01]  /*12c00*/  LDL.LU R12, [R1+0xec] ;  /* 0x0000ec00010c7983 */ /* 0x000ee20000300800 */
[----:B----4-:R-:W-:-:S02]  /*12c10*/  ISETP.GT.U32.AND P6, PT, R247, R19, PT ;  /* 0x00000013f700720c */ /* 0x010fc40003fc4070 */
[C---:B------:R-:W-:Y:S02]  /*12c20*/  ISETP.GT.U32.AND P0, PT, R247.reuse, R18, PT ;  /* 0x00000012f700720c */ /* 0x040fe40003f04070 */
[----:B--2---:R-:W-:-:S09]  /*12c30*/  ISETP.GT.U32.AND P2, PT, R247, R17, PT ;  /* 0x00000011f700720c */ /* 0x004fd20003f44070 */
[--C-:B------:R-:W-:Y:S01]  /*12c40*/  @!P6 IMAD.IADD R19, R19, 0x1, -R247.reuse ;  /* 0x000000011313e824 */ /* 0x100fe200078e0af7 */
[C---:B------:R-:W-:Y:S01]  /*12c50*/  ISETP.GT.U32.AND P6, PT, R247.reuse, R9, PT ;  /* 0x00000009f700720c */ /* 0x040fe20003fc4070 */
[--C-:B------:R-:W-:Y:S01]  /*12c60*/  @!P0 IMAD.IADD R18, R18, 0x1, -R247.reuse ;  /* 0x0000000112128824 */ /* 0x100fe200078e0af7 */
[----:B------:R-:W-:Y:S01]  /*12c70*/  ISETP.GT.U32.AND P0, PT, R247, R3, PT ;  /* 0x00000003f700720c */ /* 0x000fe20003f04070 */
[----:B------:R-:W-:Y:S01]  /*12c80*/  @!P2 IMAD.IADD R17, R17, 0x1, -R247 ;  /* 0x000000011111a824 */ /* 0x000fe200078e0af7 */
[C---:B------:R-:W-:Y:S02]  /*12c90*/  ISETP.GT.U32.AND P1, PT, R247.reuse, R239, PT ;  /* 0x000000eff700720c */ /* 0x040fe40003f24070 */
[----:B------:R-:W-:-:S07]  /*12ca0*/  ISETP.GT.U32.AND P2, PT, R247, R0, PT ;  /* 0x00000000f700720c */ /* 0x000fce0003f44070 */
[----:B------:R-:W-:Y:S02]  /*12cb0*/  @!P6 IADD3 R9, R9, -R247, RZ ;  /* 0x800000f70909e210 */ /* 0x000fe40007ffe0ff */
[--C-:B------:R-:W-:Y:S02]  /*12cc0*/  @!P0 IMAD.IADD R3, R3, 0x1, -R247.reuse ;  /* 0x0000000103038824 */ /* 0x100fe400078e0af7 */
[--C-:B------:R-:W-:Y:S01]  /*12cd0*/  @!P1 IMAD.IADD R239, R239, 0x1, -R247.reuse ;  /* 0x00000001efef9824 */ /* 0x100fe200078e0af7 */
[----:B------:R-:W-:Y:S01]  /*12ce0*/  ISETP.GT.U32.AND P1, PT, R247, R242, PT ;  /* 0x000000f2f700720c */ /* 0x000fe20003f24070 */
[----:B------:R-:W-:Y:S01]  /*12cf0*/  @!P2 IMAD.IADD R0, R0, 0x1, -R247 ;  /* 0x000000010000a824 */ /* 0x000fe200078e0af7 */
[----:B------:R1:W-:Y:S04]  /*12d00*/  STL [R1+0x12c], R9 ;  /* 0x00012c0901007387 */ /* 0x0003e80000100800 */
[----:B------:R2:W-:Y:S04]  /*12d10*/  STL [R1+0x128], R3 ;  /* 0x0001280301007387 */ /* 0x0005e80000100800 */
[----:B------:R4:W-:Y:S04]  /*12d20*/  STL [R1+0x124], R0 ;  /* 0x0001240001007387 */ /* 0x0009e80000100800 */
[----:B------:R-:W3:Y:S04]  /*12d30*/  LDL.LU R10, [R1+0xe0] ;  /* 0x0000e000010a7983 */ /* 0x000ee80000300800 */
[----:B-1----:R-:W3:Y:S01]  /*12d40*/  LDL.LU R9, [R1+0xdc] ;  /* 0x0000dc0001097983 */ /* 0x002ee20000300800 */
[----:B--2---:R-:W-:-:S03]  /*12d50*/  IMAD.MOV.U32 R3, RZ, RZ, R241 ;  /* 0x000000ffff037224 */ /* 0x004fc600078e00f1 */
[----:B----4-:R-:W2:Y:S01]  /*12d60*/  LDL.LU R0, [R1+0xd8] ;  /* 0x0000d80001007983 */ /* 0x010ea20000300800 */
[----:B------:R-:W-:-:S03]  /*12d70*/  @!P1 IMAD.IADD R242, R242, 0x1, -R247 ;  /* 0x00000001f2f29824 */ /* 0x000fc600078e0af7 */
[----:B------:R-:W4:Y:S04]  /*12d80*/  LDL.LU R241, [R1+0xd4] ;  /* 0x0000d40001f17983 */ /* 0x000f280000300800 */
[----:B------:R1:W-:Y:S04]  /*12d90*/  STL [R1+0x120], R242 ;  /* 0x000120f201007387 */ /* 0x0003e80000100800 */
[----:B-1----:R-:W4:Y:S01]  /*12da0*/  LDL.LU R242, [R1+0xd0] ;  /* 0x0000d00001f27983 */ /* 0x002f220000300800 */
[C---:B------:R-:W-:Y:S02]  /*12db0*/  ISETP.GT.U32.AND P3, PT, R247.reuse, R252, PT ;  /* 0x000000fcf700720c */ /* 0x040fe40003f64070 */
[----:B------:R-:W-:-:S02]  /*12dc0*/  ISETP.GT.U32.AND P4, PT, R247, R243, PT ;  /* 0x000000f3f700720c */ /* 0x000fc40003f84070 */
[----:B---3--:R-:W-:-:S09]  /*12dd0*/  ISETP.GT.U32.AND P5, PT, R247, R16, PT ;  /* 0x00000010f700720c */ /* 0x008fd20003fa4070 */
[----:B------:R-:W-:Y:S02]  /*12de0*/  @!P3 IADD3 R252, R252, -R247, RZ ;  /* 0x800000f7fcfcb210 */ /* 0x000fe40007ffe0ff */
[----:B------:R-:W-:Y:S01]  /*12df0*/  ISETP.GT.U32.AND P3, PT, R247, R4, PT ;  /* 0x00000004f700720c */ /* 0x000fe20003f64070 */
[--C-:B------:R-:W-:Y:S01]  /*12e00*/  @!P4 IMAD.IADD R243, R243, 0x1, -R247.reuse ;  /* 0x00000001f3f3c824 */ /* 0x100fe200078e0af7 */
[C---:B------:R-:W-:Y:S01]  /*12e10*/  ISETP.GT.U32.AND P4, PT, R247.reuse, R8, PT ;  /* 0x00000008f700720c */ /* 0x040fe20003f84070 */
[----:B------:R-:W-:Y:S01]  /*12e20*/  @!P5 IMAD.IADD R16, R16, 0x1, -R247 ;  /* 0x000000011010d824 */ /* 0x000fe200078e0af7 */
[C---:B------:R-:W-:Y:S02]  /*12e30*/  ISETP.GT.U32.AND P0, PT, R247.reuse, R18, PT ;  /* 0x00000012f700720c */ /* 0x040fe40003f04070 */
[C---:B------:R-:W-:Y:S02]  /*12e40*/  ISETP.GT.U32.AND P5, PT, R247.reuse, R243, PT ;  /* 0x000000f3f700720c */ /* 0x040fe40003fa4070 */
[----:B------:R-:W-:-:S05]  /*12e50*/  ISETP.GT.U32.AND P2, PT, R247, R17, PT ;  /* 0x00000011f700720c */ /* 0x000fca0003f44070 */
[--C-:B------:R-:W-:Y:S01]  /*12e60*/  @!P3 IMAD.IADD R4, R4, 0x1, -R247.reuse ;  /* 0x000000010404b824 */ /* 0x100fe200078e0af7 */
[C---:B------:R-:W-:Y:S01]  /*12e70*/  ISETP.GT.U32.AND P3, PT, R247.reuse, R19, PT ;  /* 0x00000013f700720c */ /* 0x040fe20003f64070 */
[--C-:B------:R-:W-:Y:S01]  /*12e80*/  @!P4 IMAD.IADD R8, R8, 0x1, -R247.reuse ;  /* 0x000000010808c824 */ /* 0x100fe200078e0af7 */
[C---:B------:R-:W-:Y:S02]  /*12e90*/  ISETP.GT.U32.AND P4, PT, R247.reuse, R252, PT ;  /* 0x000000fcf700720c */ /* 0x040fe40003f84070 */
[C---:B------:R-:W-:Y:S02]  /*12ea0*/  ISETP.GT.U32.AND P1, PT, R247.reuse, R239, PT ;  /* 0x000000eff700720c */ /* 0x040fe40003f24070 */
[----:B------:R-:W-:Y:S01]  /*12eb0*/  ISETP.GT.U32.AND P6, PT, R247, R4, PT ;  /* 0x00000004f700720c */ /* 0x000fe20003fc4070 */
[--C-:B------:R-:W-:Y:S02]  /*12ec0*/  @!P5 IMAD.IADD R243, R243, 0x1, -R247.reuse ;  /* 0x00000001f3f3d824 */ /* 0x100fe400078e0af7 */
[----:B------:R-:W-:-:S04]  /*12ed0*/  @!P0 IMAD.IADD R18, R18, 0x1, -R247 ;  /* 0x0000000112128824 */ /* 0x000fc800078e0af7 */
[--C-:B------:R-:W-:Y:S02]  /*12ee0*/  @!P3 IMAD.IADD R19, R19, 0x1, -R247.reuse ;  /* 0x000000011313b824 */ /* 0x100fe400078e0af7 */
[--C-:B------:R-:W-:Y:S02]  /*12ef0*/  @!P4 IMAD.IADD R252, R252, 0x1, -R247.reuse ;  /* 0x00000001fcfcc824 */ /* 0x100fe400078e0af7 */
[--C-:B------:R-:W-:Y:S01]  /*12f00*/  @!P2 IMAD.IADD R17, R17, 0x1, -R247.reuse ;  /* 0x000000011111a824 */ /* 0x100fe200078e0af7 */
[----:B------:R1:W-:Y:S01]  /*12f10*/  STL [R1+0x11c], R243 ;  /* 0x00011cf301007387 */ /* 0x0003e20000100800 */
[----:B------:R-:W-:Y:S01]  /*12f20*/  ISETP.GT.U32.AND P5, PT, R247, R16, PT ;  /* 0x00000010f700720c */ /* 0x000fe20003fa4070 */
[--C-:B------:R-:W-:Y:S02]  /*12f30*/  @!P1 IMAD.IADD R239, R239, 0x1, -R247.reuse ;  /* 0x00000001efef9824 */ /* 0x100fe400078e0af7 */
[----:B------:R-:W-:Y:S01]  /*12f40*/  @!P6 IMAD.IADD R4, R4, 0x1, -R247 ;  /* 0x000000010404e824 */ /* 0x000fe200078e0af7 */
[----:B-1----:R-:W3:Y:S04]  /*12f50*/  LDL.LU R243, [R1+0xcc] ;  /* 0x0000cc0001f37983 */ /* 0x002ee80000300800 */
[----:B------:R1:W-:Y:S01]  /*12f60*/  STL [R1+0x118], R252 ;  /* 0x000118fc01007387 */ /* 0x0003e20000100800 */
[----:B------:R-:W-:Y:S01]  /*12f70*/  IMAD.MOV.U32 R11, RZ, RZ, R5 ;  /* 0x000000ffff0b7224 */ /* 0x000fe200078e0005 */
[----:B------:R-:W-:-:S02]  /*12f80*/  ISETP.GT.U32.AND P4, PT, R247, R8, PT ;  /* 0x00000008f700720c */ /* 0x000fc40003f84070 */
[----:B-1----:R-:W3:Y:S01]  /*12f90*/  LDL.LU R252, [R1+0xc8] ;  /* 0x0000c80001fc7983 */ /* 0x002ee20000300800 */
[----:B------:R-:W-:Y:S01]  /*12fa0*/  @!P5 IMAD.IADD R16, R16, 0x1, -R247 ;  /* 0x000000011010d824 */ /* 0x000fe200078e0af7 */
[----:B------:R-:W-:Y:S02]  /*12fb0*/  IADD3 R5, R6, 0x1f8, RZ ;  /* 0x000001f806057810 */ /* 0x000fe40007ffe0ff */
[C---:B------:R-:W-:Y:S02]  /*12fc0*/  ISETP.GT.U32.AND P3, PT, R247.reuse, R15, PT ;  /* 0x0000000ff700720c */ /* 0x040fe40003f64070 */
[C---:B------:R-:W-:Y:S02]  /*12fd0*/  ISETP.GT.U32.AND P0, PT, R247.reuse, R14, PT ;  /* 0x0000000ef700720c */ /* 0x040fe40003f04070 */
[C---:B------:R-:W-:Y:S02]  /*12fe0*/  ISETP.GT.U32.AND P2, PT, R247.reuse, R13, PT ;  /* 0x0000000df700720c */ /* 0x040fe40003f44070 */
[----:B------:R-:W-:-:S07]  /*12ff0*/  ISETP.GT.U32.AND P1, PT, R247, R12, PT ;  /* 0x0000000cf700720c */ /* 0x000fce0003f24070 */
[--C-:B------:R-:W-:Y:S02]  /*13000*/  @!P3 IMAD.IADD R15, R15, 0x1, -R247.reuse ;  /* 0x000000010f0fb824 */ /* 0x100fe400078e0af7 */
[--C-:B------:R-:W-:Y:S01]  /*13010*/  @!P0 IMAD.IADD R14, R14, 0x1, -R247.reuse ;  /* 0x000000010e0e8824 */ /* 0x100fe200078e0af7 */
[----:B------:R-:W-:Y:S01]  /*13020*/  ISETP.GT.U32.AND P5, PT, R247, R11, PT ;  /* 0x0000000bf700720c */ /* 0x000fe20003fa4070 */
[--C-:B------:R-:W-:Y:S01]  /*13030*/  @!P2 IMAD.IADD R13, R13, 0x1, -R247.reuse ;  /* 0x000000010d0da824 */ /* 0x100fe200078e0af7 */
[----:B------:R1:W-:Y:S01]  /*13040*/  STL [R1+0x114], R19 ;  /* 0x0001141301007387 */ /* 0x0003e20000100800 */
[--C-:B------:R-:W-:Y:S02]  /*13050*/  @!P1 IMAD.IADD R12, R12, 0x1, -R247.reuse ;  /* 0x000000010c0c9824 */ /* 0x100fe400078e0af7 */
[----:B------:R-:W-:Y:S01]  /*13060*/  IMAD.HI.U32 R238, R245, R237, RZ ;  /* 0x000000edf5ee7227 */ /* 0x000fe200078e00ff */
[----:B-1----:R-:W3:Y:S03]  /*13070*/  LDL.LU R19, [R1+0x2a24] ;  /* 0x002a240001137983 */ /* 0x002ee60000300800 */
[----:B------:R-:W-:Y:S01]  /*13080*/  @!P4 IMAD.IADD R8, R8, 0x1, -R247 ;  /* 0x000000010808c824 */ /* 0x000fe200078e0af7 */
[----:B------:R-:W-:Y:S04]  /*13090*/  STL [R1+0x1fb0], R5 ;  /* 0x001fb00501007387 */ /* 0x000fe80000100800 */
[----:B------:R1:W-:Y:S01]  /*130a0*/  STL [R1+0x110], R18 ;  /* 0x0001101201007387 */ /* 0x0003e20000100800 */
[----:B------:R-:W-:-:S02]  /*130b0*/  IMAD.MOV R238, RZ, RZ, -R238 ;  /* 0x000000ffffee7224 */ /* 0x000fc400078e0aee */
[----:B------:R-:W-:Y:S01]  /*130c0*/  @!P5 IMAD.IADD R11, R11, 0x1, -R247 ;  /* 0x000000010b0bd824 */ /* 0x000fe200078e0af7 */
[----:B-1----:R-:W3:Y:S04]  /*130d0*/  LDL.LU R18, [R1+0x2a20] ;  /* 0x002a200001127983 */ /* 0x002ee80000300800 */
[----:B------:R1:W-:Y:S01]  /*130e0*/  STL [R1+0x10c], R17 ;  /* 0x00010c1101007387 */ /* 0x0003e20000100800 */
[----:B------:R-:W-:Y:S01]  /*130f0*/  IMAD R237, R247, R238, R237 ;  /* 0x000000eef7ed7224 */ /* 0x000fe200078e02ed */
[----:B------:R-:W-:Y:S02]  /*13100*/  IABS R238, R5 ;  /* 0x0000000500ee7213 */ /* 0x000fe40000000000 */
[----:B-1----:R-:W3:Y:S04]  /*13110*/  LDL.LU R17, [R1+0x2a1c] ;  /* 0x002a1c0001117983 */ /* 0x002ee80000300800 */
[----:B------:R1:W-:Y:S04]  /*13120*/  STL [R1+0x108], R239 ;  /* 0x000108ef01007387 */ /* 0x0003e80000100800 */
[----:B-1----:R-:W3:Y:S04]  /*13130*/  LDL.LU R239, [R1+0x2a18] ;  /* 0x002a180001ef7983 */ /* 0x002ee80000300800 */
[----:B------:R-:W-:Y:S04]  /*13140*/  STL [R1+0x104], R16 ;  /* 0x0001041001007387 */ /* 0x000fe80000100800 */
[----:B------:R-:W-:Y:S04]  /*13150*/  STL [R1+0x100], R8 ;  /* 0x0001000801007387 */ /* 0x000fe80000100800 */
[----:B------:R1:W-:Y:S02]  /*13160*/  STL [R1+0xfc], R4 ;  /* 0x0000fc0401007387 */ /* 0x0003e40000100800 */
[----:B-1----:R-:W-:-:S02]  /*13170*/  MOV R4, R244 ;  /* 0x000000f400047202 */ /* 0x002fc40000000f00 */
[----:B------:R-:W3:Y:S04]  /*13180*/  LDL.LU R244, [R1+0xc4] ;  /* 0x0000c40001f47983 */ /* 0x000ee80000300800 */
[----:B------:R-:W3:Y:S04]  /*13190*/  LDL.LU R8, [R1+0xc0] ;  /* 0x0000c00001087983 */ /* 0x000ee80000300800 */
[----:B------:R-:W3:Y:S01]  /*131a0*/  LDL.LU R5, [R1+0xbc] ;  /* 0x0000bc0001057983 */ /* 0x000ee20000300800 */
[C---:B------:R-:W-:Y:S02]  /*131b0*/  ISETP.GT.U32.AND P6, PT, R247.reuse, R10, PT ;  /* 0x0000000af700720c */ /* 0x040fe40003fc4070 */
[----:B------:R-:W-:-:S02]  /*131c0*/  ISETP.GT.U32.AND P3, PT, R247, R9, PT ;  /* 0x00000009f700720c */ /* 0x000fc40003f64070 */
[C---:B--2---:R-:W-:Y:S02]  /*131d0*/  ISETP.GT.U32.AND P0, PT, R247.reuse, R0, PT ;  /* 0x00000000f700720c */ /* 0x044fe40003f04070 */
[----:B----4-:R-:W-:-:S07]  /*131e0*/  ISETP.GT.U32.AND P2, PT, R247, R241, PT ;  /* 0x000000f1f700720c */ /* 0x010fce0003f44070 */
[--C-:B------:R-:W-:Y:S01]  /*131f0*/  @!P6 IMAD.IADD R10, R10, 0x1, -R247.reuse ;  /* 0x000000010a0ae824 */ /* 0x100fe200078e0af7 */
[----:B------:R-:W-:Y:S02]  /*13200*/  ISETP.GT.U32.AND P6, PT, R247, R15, PT ;  /* 0x0000000ff700720c */ /* 0x000fe40003fc4070 */
[----:B------:R-:W-:Y:S02]  /*13210*/  @!P3 IADD3 R9, R9, -R247, RZ ;  /* 0x800000f70909b210 */ /* 0x000fe40007ffe0ff */
[C---:B------:R-:W-:Y:S01]  /*13220*/  ISETP.GT.U32.AND P3, PT, R247.reuse, R14, PT ;  /* 0x0000000ef700720c */ /* 0x040fe20003f64070 */
[--C-:B------:R-:W-:Y:S01]  /*13230*/  @!P0 IMAD.IADD R0, R0, 0x1, -R247.reuse ;  /* 0x0000000100008824 */ /* 0x100fe200078e0af7 */
[----:B------:R-:W-:Y:S01]  /*13240*/  ISETP.GT.U32.AND P1, PT, R247, R242, PT ;  /* 0x000000f2f700720c */ /* 0x000fe20003f24070 */
[----:B------:R-:W-:Y:S01]  /*13250*/  @!P2 IMAD.IADD R241, R241, 0x1, -R247 ;  /* 0x00000001f1f1a824 */ /* 0x000fe200078e0af7 */
[C---:B------:R-:W-:Y:S02]  /*13260*/  ISETP.GT.U32.AND P0, PT, R247.reuse, R13, PT ;  /* 0x0000000df700720c */ /* 0x040fe40003f04070 */
[----:B------:R-:W-:-:S03]  /*13270*/  ISETP.GT.U32.AND P2, PT, R247, R12, PT ;  /* 0x0000000cf700720c */ /* 0x000fc60003f44070 */
[----:B------:R-:W-:-:S04]  /*13280*/  @!P6 IMAD.IADD R15, R15, 0x1, -R247 ;  /* 0x000000010f0fe824 */ /* 0x000fc800078e0af7 */
[--C-:B------:R-:W-:Y:S02]  /*13290*/  @!P3 IMAD.IADD R14, R14, 0x1, -R247.reuse ;  /* 0x000000010e0eb824 */ /* 0x100fe400078e0af7 */
[--C-:B------:R-:W-:Y:S01]  /*132a0*/  @!P1 IMAD.IADD R242, R242, 0x1, -R247.reuse ;  /* 0x00000001f2f29824 */ /* 0x100fe200078e0af7 */
[----:B------:R-:W-:Y:S02]  /*132b0*/  ISETP.GT.U32.AND P1, PT, R247, R11, PT ;  /* 0x0000000bf700720c */ /* 0x000fe40003f24070 */
[----:B------:R-:W-:Y:S01]  /*132c0*/  @!P0 IADD3 R13, R13, -R247, RZ ;  /* 0x800000f70d0d8210 */ /* 0x000fe20007ffe0ff */
[----:B------:R1:W-:Y:S01]  /*132d0*/  STL [R1+0xf8], R15 ;  /* 0x0000f80f01007387 */ /* 0x0003e20000100800 */
[----:B------:R-:W-:-:S03]  /*132e0*/  @!P2 IMAD.IADD R12, R12, 0x1, -R247 ;  /* 0x000000010c0ca824 */ /* 0x000fc600078e0af7 */
[----:B------:R2:W-:Y:S04]  /*132f0*/  STL [R1+0xf4], R14 ;  /* 0x0000f40e01007387 */ /* 0x0005e80000100800 */
[----:B------:R-:W4:Y:S04]  /*13300*/  LDL.LU R16, [R1+0xac] ;  /* 0x0000ac0001107983 */ /* 0x000f280000300800 */
[----:B------:R2:W-:Y:S01]  /*13310*/  STL [R1+0xf0], R13 ;  /* 0x0000f00d01007387 */ /* 0x0005e20000100800 */
[----:B------:R-:W-:-:S03]  /*13320*/  @!P1 IMAD.IADD R11, R11, 0x1, -R247 ;  /* 0x000000010b0b9824 */ /* 0x000fc600078e0af7 */
[----:B-1----:R-:W4:Y:S04]  /*13330*/  LDL.LU R15, [R1+0xa8] ;  /* 0x0000a800010f7983 */ /* 0x002f280000300800 */
[----:B------:R1:W-:Y:S04]  /*13340*/  STL [R1+0xec], R12 ;  /* 0x0000ec0c01007387 */ /* 0x0003e80000100800 */
[----:B--2---:R-:W2:Y:S04]  /*13350*/  LDL.LU R14, [R1+0xa4] ;  /* 0x0000a400010e7983 */ /* 0x004ea80000300800 */
[----:B------:R-:W2:Y:S04]  /*13360*/  LDL.LU R13, [R1+0xa0] ;  /* 0x0000a000010d7983 */ /* 0x000ea80000300800 */
[----:B------:R3:W-:Y:S04]  /*13370*/  STL [R1+0xe8], R11 ;  /* 0x0000e80b01007387 */ /* 0x0007e80000100800 */
[----:B-1----:R-:W2:Y:S04]  /*13380*/  LDL.LU R12, [R1+0x9c] ;  /* 0x00009c00010c7983 */ /* 0x002ea80000300800 */
[----:B---3--:R-:W3:Y:S01]  /*13390*/  LDL.LU R11, [R1+0x98] ;  /* 0x00009800010b7983 */ /* 0x008ee20000300800 */
        /* <DEDUP_REMOVED lines=10> */
[C---:B------:R-:W-:Y:S02]  /*13440*/  ISETP.GT.U32.AND P2, PT, R247.reuse, R241, PT ;  /* 0x000000f1f700720c */ /* 0x040fe40003f44070 */
[----:B------:R-:W-:Y:S01]  /*13450*/  ISETP.GT.U32.AND P6, PT, R247, R252, PT ;  /* 0x000000fcf700720c */ /* 0x000fe20003fc4070 */
[--C-:B------:R-:W-:Y:S02]  /*13460*/  @!P0 IMAD.IADD R0, R0, 0x1, -R247.reuse ;  /* 0x0000000100008824 */ /* 0x100fe400078e0af7 */
[--C-:B------:R-:W-:Y:S01]  /*13470*/  @!P3 IMAD.IADD R9, R9, 0x1, -R247.reuse ;  /* 0x000000010909b824 */ /* 0x100fe200078e0af7 */
[----:B------:R-:W-:Y:S01]  /*13480*/  ISETP.GT.U32.AND P1, PT, R247, R242, PT ;  /* 0x000000f2f700720c */ /* 0x000fe20003f24070 */
[----:B------:R-:W-:-:S04]  /*13490*/  @!P5 IMAD.IADD R2, R2, 0x1, -R247 ;  /* 0x000000010202d824 */ /* 0x000fc800078e0af7 */
[--C-:B------:R-:W-:Y:S02]  /*134a0*/  @!P4 IMAD.IADD R10, R10, 0x1, -R247.reuse ;  /* 0x000000010a0ac824 */ /* 0x100fe400078e0af7 */
[--C-:B------:R-:W-:Y:S01]  /*134b0*/  @!P2 IMAD.IADD R241, R241, 0x1, -R247.reuse ;  /* 0x00000001f1f1a824 */ /* 0x100fe200078e0af7 */
[C---:B------:R-:W-:Y:S01]  /*134c0*/  ISETP.GT.U32.AND P2, PT, R247.reuse, R240, PT ;  /* 0x000000f0f700720c */ /* 0x040fe20003f44070 */
[----:B------:R1:W-:Y:S01]  /*134d0*/  STL [R1+0xe4], R2 ;  /* 0x0000e40201007387 */ /* 0x0003e20000100800 */
[----:B------:R-:W-:Y:S01]  /*134e0*/  @!P6 IMAD.IADD R252, R252, 0x1, -R247 ;  /* 0x00000001fcfce824 */ /* 0x000fe200078e0af7 */
[C---:B------:R-:W-:Y:S02]  /*134f0*/  ISETP.GT.U32.AND P5, PT, R247.reuse, R243, PT ;  /* 0x000000f3f700720c */ /* 0x040fe40003fa4070 */
[----:B-1----:R-:W3:Y:S01]  /*13500*/  LDL.LU R2, [R1+0x94] ;  /* 0x0000940001027983 */ /* 0x002ee20000300800 */
[----:B------:R-:W-:Y:S02]  /*13510*/  @!P1 IADD3 R242, R242, -R247, RZ ;  /* 0x800000f7f2f29210 */ /* 0x000fe40007ffe0ff */
[----:B------:R-:W-:-:S05]  /*13520*/  ISETP.GT.U32.AND P1, PT, R247, R4, PT ;  /* 0x00000004f700720c */ /* 0x000fca0003f24070 */
[----:B------:R-:W-:-:S03]  /*13530*/  @!P2 IMAD.IADD R240, R240, 0x1, -R247 ;  /* 0x00000001f0f0a824 */ /* 0x000fc600078e0af7 */
[----:B------:R-:W-:Y:S01]  /*13540*/  @!P5 IMAD.IADD R243, R243, 0x1, -R247 ;  /* 0x00000001f3f3d824 */ /* 0x000fe200078e0af7 */
[----:B------:R-:W-:Y:S01]  /*13550*/  ISETP.GT.U32.AND P5, PT, R247, R3, PT ;  /* 0x00000003f700720c */ /* 0x000fe20003fa4070 */
[----:B------:R-:W-:Y:S04]  /*13560*/  STL [R1+0xe0], R10 ;  /* 0x0000e00a01007387 */ /* 0x000fe80000100800 */
[----:B------:R-:W-:Y:S01]  /*13570*/  STL [R1+0xdc], R9 ;  /* 0x0000dc0901007387 */ /* 0x000fe20000100800 */
[----:B------:R-:W-:-:S03]  /*13580*/  @!P1 IADD3 R4, R4, -R247, RZ ;  /* 0x800000f704049210 */ /* 0x000fc60007ffe0ff */
[----:B------:R1:W-:Y:S04]  /*13590*/  STL [R1+0xd8], R0 ;  /* 0x0000d80001007387 */ /* 0x0003e80000100800 */
[----:B------:R1:W-:Y:S04]  /*135a0*/  STL [R1+0xd4], R241 ;  /* 0x0000d4f101007387 */ /* 0x0003e80000100800 */
[----:B------:R1:W-:Y:S04]  /*135b0*/  STL [R1+0xd0], R242 ;  /* 0x0000d0f201007387 */ /* 0x0003e80000100800 */
[----:B------:R-:W-:Y:S04]  /*135c0*/  STL [R1+0xc8], R252 ;  /* 0x0000c8fc01007387 */ /* 0x000fe80000100800 */
[----:B------:R1:W-:Y:S04]  /*135d0*/  STL [R1+0xcc], R243 ;  /* 0x0000ccf301007387 */ /* 0x0003e80000100800 */
[----:B-1----:R-:W3:Y:S01]  /*135e0*/  LDL.LU R0, [R1+0x90] ;  /* 0x0000900001007983 */ /* 0x002ee20000300800 */
[----:B------:R-:W-:-:S03]  /*135f0*/  @!P5 IMAD.IADD R3, R3, 0x1, -R247 ;  /* 0x000000010303d824 */ /* 0x000fc600078e0af7 */
[----:B------:R-:W3:Y:S04]  /*13600*/  LDL.LU R241, [R1+0x8c] ;  /* 0x00008c0001f17983 */ /* 0x000ee80000300800 */
[----:B------:R-:W3:Y:S04]  /*13610*/  LDL.LU R242, [R1+0x88] ;  /* 0x0000880001f27983 */ /* 0x000ee80000300800 */
[----:B------:R-:W3:Y:S01]  /*13620*/  LDL.LU R243, [R1+0x84] ;  /* 0x0000840001f37983 */ /* 0x000ee20000300800 */
[C---:B------:R-:W-:Y:S02]  /*13630*/  ISETP.GT.U32.AND P4, PT, R247.reuse, R244, PT ;  /* 0x000000f4f700720c */ /* 0x040fe40003f84070 */
[----:B------:R-:W-:-:S02]  /*13640*/  ISETP.GT.U32.AND P3, PT, R247, R8, PT ;  /* 0x00000008f700720c */ /* 0x000fc40003f64070 */
[----:B------:R-:W-:-:S09]  /*13650*/  ISETP.GT.U32.AND P0, PT, R247, R5, PT ;  /* 0x00000005f700720c */ /* 0x000fd20003f04070 */
[--C-:B------:R-:W-:Y:S02]  /*13660*/  @!P4 IMAD.IADD R244, R244, 0x1, -R247.reuse ;  /* 0x00000001f4f4c824 */ /* 0x100fe400078e0af7 */
[--C-:B------:R-:W-:Y:S02]  /*13670*/  @!P3 IMAD.IADD R8, R8, 0x1, -R247.reuse ;  /* 0x000000010808b824 */ /* 0x100fe400078e0af7 */
[----:B------:R-:W-:Y:S01]  /*13680*/  @!P0 IMAD.IADD R5, R5, 0x1, -R247 ;  /* 0x0000000105058824 */ /* 0x000fe200078e0af7 */
[C---:B----4-:R-:W-:Y:S02]  /*13690*/  ISETP.GT.U32.AND P6, PT, R247.reuse, R16, PT ;  /* 0x00000010f700720c */ /* 0x050fe40003fc4070 */
[C---:B------:R-:W-:Y:S02]  /*136a0*/  ISETP.GT.U32.AND P4, PT, R247.reuse, R15, PT ;  /* 0x0000000ff700720c */ /* 0x040fe40003f84070 */
[C---:B--2---:R-:W-:Y:S02]  /*136b0*/  ISETP.GT.U32.AND P3, PT, R247.reuse, R14, PT ;  /* 0x0000000ef700720c */ /* 0x044fe40003f64070 */
[----:B------:R-:W-:-:S07]  /*136c0*/  ISETP.GT.U32.AND P0, PT, R247, R13, PT ;  /* 0x0000000df700720c */ /* 0x000fce0003f04070 */
[--C-:B------:R-:W-:Y:S01]  /*136d0*/  @!P6 IMAD.IADD R16, R16, 0x1, -R247.reuse ;  /* 0x000000011010e824 */ /* 0x100fe200078e0af7 */
[C---:B------:R-:W-:Y:S02]  /*136e0*/  ISETP.GT.U32.AND P6, PT, R247.reuse, R244, PT ;  /* 0x000000f4f700720c */ /* 0x040fe40003fc4070 */
[----:B------:R-:W-:Y:S01]  /*136f0*/  ISETP.GT.U32.AND P2, PT, R247, R12, PT ;  /* 0x0000000cf700720c */ /* 0x000fe20003f44070 */
[--C-:B------:R-:W-:Y:S01]  /*13700*/  @!P4 IMAD.IADD R15, R15, 0x1, -R247.reuse ;  /* 0x000000010f0fc824 */ /* 0x100fe200078e0af7 */
[----:B------:R-:W-:Y:S01]  /*13710*/  ISETP.GT.U32.AND P4, PT, R247, R8, PT ;  /* 0x00000008f700720c */ /* 0x000fe20003f84070 */
[--C-:B------:R-:W-:Y:S02]  /*13720*/  @!P3 IMAD.IADD R14, R14, 0x1, -R247.reuse ;  /* 0x000000010e0eb824 */ /* 0x100fe400078e0af7 */
[----:B------:R-:W-:Y:S01]  /*13730*/  @!P0 IMAD.IADD R13, R13, 0x1, -R247 ;  /* 0x000000010d0d8824 */ /* 0x000fe200078e0af7 */
[C---:B------:R-:W-:Y:S02]  /*13740*/  ISETP.GT.U32.AND P0, PT, R247.reuse, R240, PT ;  /* 0x000000f0f700720c */ /* 0x040fe40003f04070 */
[----:B------:R-:W-:-:S02]  /*13750*/  ISETP.GT.U32.AND P3, PT, R247, R5, PT ;  /* 0x00000005f700720c */ /* 0x000fc40003f64070 */
[----:B---3--:R-:W-:-:S03]  /*13760*/  ISETP.GT.U32.AND P1, PT, R247, R11, PT ;  /* 0x0000000bf700720c */ /* 0x008fc60003f24070 */
[--C-:B------:R-:W-:Y:S01]  /*13770*/  @!P2 IMAD.IADD R12, R12, 0x1, -R247.reuse ;  /* 0x000000010c0ca824 */ /* 0x100fe200078e0af7 */
[----:B------:R-:W-:Y:S01]  /*13780*/  ISETP.GT.U32.AND P2, PT, R247, R4, PT ;  /* 0x00000004f700720c */ /* 0x000fe20003f44070 */
[--C-:B------:R-:W-:Y:S02]  /*13790*/  @!P6 IMAD.IADD R244, R244, 0x1, -R247.reuse ;  /* 0x00000001f4f4e824 */ /* 0x100fe400078e0af7 */
[--C-:B------:R-:W-:Y:S02]  /*137a0*/  @!P4 IMAD.IADD R8, R8, 0x1, -R247.reuse ;  /* 0x000000010808c824 */ /* 0x100fe400078e0af7 */
[--C-:B------:R-:W-:Y:S01]  /*137b0*/  @!P0 IMAD.IADD R240, R240, 0x1, -R247.reuse ;  /* 0x00000001f0f08824 */ /* 0x100fe200078e0af7 */
[----:B------:R1:W-:Y:S01]  /*137c0*/  STL [R1+0xc4], R244 ;  /* 0x0000c4f401007387 */ /* 0x0003e20000100800 */
[--C-:B------:R-:W-:Y:S02]  /*137d0*/  @!P3 IMAD.IADD R5, R5, 0x1, -R247.reuse ;  /* 0x000000010505b824 */ /* 0x100fe400078e0af7 */
[----:B------:R-:W-:Y:S01]  /*137e0*/  @!P1 IMAD.IADD R11, R11, 0x1, -R247 ;  /* 0x000000010b0b9824 */ /* 0x000fe200078e0af7 */
[----:B------:R-:W-:-:S03]  /*137f0*/  ISETP.GT.U32.AND P1, PT, R247, R3, PT ;  /* 0x00000003f700720c */ /* 0x000fc60003f24070 */
[--C-:B------:R-:W-:Y:S01]  /*13800*/  @!P2 IMAD.IADD R4, R4, 0x1, -R247.reuse ;  /* 0x000000010404a824 */ /* 0x100fe200078e0af7 */
[----:B-1----:R-:W2:Y:S04]  /*13810*/  LDL.LU R244, [R1+0x80] ;  /* 0x0000800001f47983 */ /* 0x002ea80000300800 */
[----:B------:R-:W-:Y:S04]  /*13820*/  STL [R1+0xc0], R8 ;  /* 0x0000c00801007387 */ /* 0x000fe80000100800 */
[----:B------:R1:W-:Y:S04]  /*13830*/  STL [R1+0xb8], R240 ;  /* 0x0000b8f001007387 */ /* 0x0003e80000100800 */
[----:B------:R3:W-:Y:S04]  /*13840*/  STL [R1+0xbc], R5 ;  /* 0x0000bc0501007387 */ /* 0x0007e80000100800 */
[----:B-1----:R-:W4:Y:S04]  /*13850*/  LDL.LU R240, [R1+0x78] ;  /* 0x0000780001f07983 */ /* 0x002f280000300800 */
[----:B------:R-:W4:Y:S04]  /*13860*/  LDL.LU R10, [R1+0x74] ;  /* 0x00007400010a7983 */ /* 0x000f280000300800 */
[----:B------:R-:W4:Y:S04]  /*13870*/  LDL.LU R9, [R1+0x70] ;  /* 0x0000700001097983 */ /* 0x000f280000300800 */
[----:B------:R1:W-:Y:S04]  /*13880*/  STL [R1+0xb4], R4 ;  /* 0x0000b40401007387 */ /* 0x0003e80000100800 */
[----:B------:R-:W4:Y:S01]  /*13890*/  LDL.LU R8, [R1+0x6c] ;  /* 0x00006c0001087983 */ /* 0x000f220000300800 */
[----:B------:R-:W-:-:S03]  /*138a0*/  @!P1 IMAD.IADD R3, R3, 0x1, -R247 ;  /* 0x0000000103039824 */ /* 0x000fc600078e0af7 */
[----:B---3--:R-:W3:Y:S04]  /*138b0*/  LDL.LU R5, [R1+0x68] ;  /* 0x0000680001057983 */ /* 0x008ee80000300800 */
[----:B-1----:R-:W3:Y:S04]  /*138c0*/  LDL.LU R4, [R1+0x64] ;  /* 0x0000640001047983 */ /* 0x002ee80000300800 */
[----:B------:R1:W-:Y:S04]  /*138d0*/  STL [R1+0xb0], R3 ;  /* 0x0000b00301007387 */ /* 0x0003e80000100800 */
[----:B-1----:R-:W3:Y:S01]  /*138e0*/  LDL.LU R3, [R1+0x60] ;  /* 0x0000600001037983 */ /* 0x002ee20000300800 */
[----:B------:R-:W-:-:S02]  /*138f0*/  ISETP.GT.U32.AND P5, PT, R247, R2, PT ;  /* 0x00000002f700720c */ /* 0x000fc40003fa4070 */
[C---:B------:R-:W-:Y:S02]  /*13900*/  ISETP.GT.U32.AND P4, PT, R247.reuse, R15, PT ;  /* 0x0000000ff700720c */ /* 0x040fe40003f84070 */
[----:B------:R-:W-:-:S09]  /*13910*/  ISETP.GT.U32.AND P3, PT, R247, R14, PT ;  /* 0x0000000ef700720c */ /* 0x000fd20003f64070 */
[----:B------:R-:W-:Y:S02]  /*13920*/  @!P5 IADD3 R2, R2, -R247, RZ ;  /* 0x800000f70202d210 */ /* 0x000fe40007ffe0ff */
[C---:B------:R-:W-:Y:S02]  /*13930*/  ISETP.GT.U32.AND P5, PT, R247.reuse, R16, PT ;  /* 0x00000010f700720c */ /* 0x040fe40003fa4070 */
[C---:B------:R-:W-:Y:S02]  /*13940*/  ISETP.GT.U32.AND P0, PT, R247.reuse, R13, PT ;  /* 0x0000000df700720c */ /* 0x040fe40003f04070 */
[C---:B------:R-:W-:Y:S02]  /*13950*/  ISETP.GT.U32.AND P2, PT, R247.reuse, R12, PT ;  /* 0x0000000cf700720c */ /* 0x040fe40003f44070 */
[----:B------:R-:W-:Y:S01]  /*13960*/  ISETP.GT.U32.AND P6, PT, R247, R2, PT ;  /* 0x00000002f700720c */ /* 0x000fe20003fc4070 */
[--C-:B------:R-:W-:Y:S01]  /*13970*/  @!P4 IMAD.IADD R15, R15, 0x1, -R247.reuse ;  /* 0x000000010f0fc824 */ /* 0x100fe200078e0af7 */
[C---:B------:R-:W-:Y:S01]  /*13980*/  ISETP.GT.U32.AND P1, PT, R247.reuse, R11, PT ;  /* 0x0000000bf700720c */ /* 0x040fe20003f24070 */
[----:B------:R-:W-:Y:S01]  /*13990*/  @!P3 IMAD.IADD R14, R14, 0x1, -R247 ;  /* 0x000000010e0eb824 */ /* 0x000fe200078e0af7 */
[----:B------:R-:W-:-:S03]  /*139a0*/  ISETP.GT.U32.AND P4, PT, R247, R241, PT ;  /* 0x000000f1f700720c */ /* 0x000fc60003f84070 */
[----:B------:R-:W-:Y:S02]  /*139b0*/  @!P5 IADD3 R16, R16, -R247, RZ ;  /* 0x800000f71010d210 */ /* 0x000fe40007ffe0ff */
[C---:B------:R-:W-:Y:S02]  /*139c0*/  ISETP.GT.U32.AND P5, PT, R247.reuse, R0, PT ;  /* 0x00000000f700720c */ /* 0x040fe40003fa4070 */
[----:B------:R-:W-:Y:S01]  /*139d0*/  ISETP.GT.U32.AND P3, PT, R247, R242, PT ;  /* 0x000000f2f700720c */ /* 0x000fe20003f64070 */
[----:B------:R-:W-:Y:S01]  /*139e0*/  @!P0 IMAD.IADD R13, R13, 0x1, -R247 ;  /* 0x000000010d0d8824 */ /* 0x000fe200078e0af7 */
[----:B------:R-:W-:Y:S01]  /*139f0*/  ISETP.GT.U32.AND P0, PT, R247, R243, PT ;  /* 0x000000f3f700720c */ /* 0x000fe20003f04070 */
[----:B------:R-:W-:Y:S02]  /*13a00*/  IMAD.MOV.U32 R252, RZ, RZ, R239 ;  /* 0x000000fffffc7224 */ /* 0x000fe400078e00ef */
[--C-:B------:R-:W-:Y:S02]  /*13a10*/  @!P2 IMAD.IADD R12, R12, 0x1, -R247.reuse ;  /* 0x000000010c0ca824 */ /* 0x100fe400078e0af7 */
[--C-:B------:R-:W-:Y:S01]  /*13a20*/  @!P6 IMAD.IADD R2, R2, 0x1, -R247.reuse ;  /* 0x000000010202e824 */ /* 0x100fe200078e0af7 */
[----:B------:R-:W-:Y:S01]  /*13a30*/  @!P4 IADD3 R241, R241, -R247, RZ ;  /* 0x800000f7f1f1c210 */ /* 0x000fe20007ffe0ff */
[----:B------:R-:W-:-:S02]  /*13a40*/  @!P1 IMAD.IADD R11, R11, 0x1, -R247 ;  /* 0x000000010b0b9824 */ /* 0x000fc400078e0af7 */
[--C-:B------:R-:W-:Y:S01]  /*13a50*/  @!P5 IMAD.IADD R0, R0, 0x1, -R247.reuse ;  /* 0x000000010000d824 */ /* 0x100fe200078e0af7 */
[----:B------:R-:W-:Y:S01]  /*13a60*/  ISETP.GT.U32.AND P1, PT, R247, R252, PT ;  /* 0x000000fcf700720c */ /* 0x000fe20003f24070 */
[--C-:B------:R-:W-:Y:S02]  /*13a70*/  @!P3 IMAD.IADD R242, R242, 0x1, -R247.reuse ;  /* 0x00000001f2f2b824 */ /* 0x100fe400078e0af7 */
[--C-:B------:R-:W-:Y:S01]  /*13a80*/  @!P0 IMAD.IADD R243, R243, 0x1, -R247.reuse ;  /* 0x00000001f3f38824 */ /* 0x100fe200078e0af7 */
[----:B------:R1:W-:Y:S09]  /*13a90*/  STL [R1+0xac], R16 ;  /* 0x0000ac1001007387 */ /* 0x0003f20000100800 */
[----:B------:R-:W-:Y:S01]  /*13aa0*/  @!P1 IMAD.IADD R252, R252, 0x1, -R247 ;  /* 0x00000001fcfc9824 */ /* 0x000fe200078e0af7 */
[----:B-1----:R-:W3:Y:S04]  /*13ab0*/  LDL.LU R16, [R1+0x2a14] ;  /* 0x002a140001107983 */ /* 0x002ee80000300800 */
[----:B------:R1:W-:Y:S04]  /*13ac0*/  STL [R1+0xa8], R15 ;  /* 0x0000a80f01007387 */ /* 0x0003e80000100800 */
[----:B------:R1:W-:Y:S04]  /*13ad0*/  STL [R1+0xa4], R14 ;  /* 0x0000a40e01007387 */ /* 0x0003e80000100800 */
[----:B------:R1:W-:Y:S04]  /*13ae0*/  STL [R1+0xa0], R13 ;  /* 0x0000a00d01007387 */ /* 0x0003e80000100800 */
[----:B------:R1:W-:Y:S04]  /*13af0*/  STL [R1+0x9c], R12 ;  /* 0x00009c0c01007387 */ /* 0x0003e80000100800 */
[----:B-1----:R-:W3:Y:S04]  /*13b00*/  LDL.LU R15, [R1+0x5c] ;  /* 0x00005c00010f7983 */ /* 0x002ee80000300800 */
[----:B------:R1:W-:Y:S04]  /*13b10*/  STL [R1+0x98], R11 ;  /* 0x0000980b01007387 */ /* 0x0003e80000100800 */
[----:B------:R-:W3:Y:S04]  /*13b20*/  LDL.LU R14, [R1+0x58] ;  /* 0x00005800010e7983 */ /* 0x000ee80000300800 */
[----:B------:R-:W3:Y:S04]  /*13b30*/  LDL.LU R13, [R1+0x54] ;  /* 0x00005400010d7983 */ /* 0x000ee80000300800 */
[----:B------:R1:W-:Y:S04]  /*13b40*/  STL [R1+0x94], R2 ;  /* 0x0000940201007387 */ /* 0x0003e80000100800 */
[----:B------:R-:W3:Y:S04]  /*13b50*/  LDL.LU R12, [R1+0x50] ;  /* 0x00005000010c7983 */ /* 0x000ee80000300800 */
[----:B-1----:R-:W3:Y:S04]  /*13b60*/  LDL.LU R11, [R1+0x4c] ;  /* 0x00004c00010b7983 */ /* 0x002ee80000300800 */
[----:B------:R-:W3:Y:S01]  /*13b70*/  LDL.LU R2, [R1+0x48] ;  /* 0x0000480001027983 */ /* 0x000ee20000300800 */
[----:B--2---:R-:W-:-:S02]  /*13b80*/  ISETP.GT.U32.AND P2, PT, R247, R244, PT ;  /* 0x000000f4f700720c */ /* 0x004fc40003f44070 */
[C---:B----4-:R-:W-:Y:S02]  /*13b90*/  ISETP.GT.U32.AND P6, PT, R247.reuse, R240, PT ;  /* 0x000000f0f700720c */ /* 0x050fe40003fc4070 */
[C---:B------:R-:W-:Y:S02]  /*13ba0*/  ISETP.GT.U32.AND P5, PT, R247.reuse, R10, PT ;  /* 0x0000000af700720c */ /* 0x040fe40003fa4070 */
[----:B------:R-:W-:-:S07]  /*13bb0*/  ISETP.GT.U32.AND P4, PT, R247, R9, PT ;  /* 0x00000009f700720c */ /* 0x000fce0003f84070 */
[--C-:B------:R-:W-:Y:S01]  /*13bc0*/  @!P2 IMAD.IADD R244, R244, 0x1, -R247.reuse ;  /* 0x00000001f4f4a824 */ /* 0x100fe200078e0af7 */
[C---:B------:R-:W-:Y:S02]  /*13bd0*/  ISETP.GT.U32.AND P3, PT, R247.reuse, R8, PT ;  /* 0x00000008f700720c */ /* 0x040fe40003f64070 */
[C---:B---3--:R-:W-:Y:S01]  /*13be0*/  ISETP.GT.U32.AND P0, PT, R247.reuse, R5, PT ;  /* 0x00000005f700720c */ /* 0x048fe20003f04070 */
[--C-:B------:R-:W-:Y:S01]  /*13bf0*/  @!P6 IMAD.IADD R240, R240, 0x1, -R247.reuse ;  /* 0x00000001f0f0e824 */ /* 0x100fe200078e0af7 */
[C---:B------:R-:W-:Y:S02]  /*13c00*/  ISETP.GT.U32.AND P6, PT, R247.reuse, R0, PT ;  /* 0x00000000f700720c */ /* 0x040fe40003fc4070 */
[C---:B------:R-:W-:Y:S01]  /*13c10*/  ISETP.GT.U32.AND P2, PT, R247.reuse, R4, PT ;  /* 0x00000004f700720c */ /* 0x040fe20003f44070 */
[--C-:B------:R-:W-:Y:S01]  /*13c20*/  @!P5 IMAD.IADD R10, R10, 0x1, -R247.reuse ;  /* 0x000000010a0ad824 */ /* 0x100fe200078e0af7 */
[----:B------:R-:W-:Y:S01]  /*13c30*/  ISETP.GT.U32.AND P5, PT, R247, R241, PT ;  /* 0x000000f1f700720c */ /* 0x000fe20003fa4070 */
[----:B------:R-:W-:Y:S01]  /*13c40*/  @!P4 IMAD.IADD R9, R9, 0x1, -R247 ;  /* 0x000000010909c824 */ /* 0x000fe200078e0af7 */
[----:B------:R-:W-:-:S03]  /*13c50*/  ISETP.GT.U32.AND P4, PT, R247, R242, PT ;  /* 0x000000f2f700720c */ /* 0x000fc60003f84070 */
[----:B------:R-:W-:Y:S02]  /*13c60*/  @!P3 IADD3 R8, R8, -R247, RZ ;  /* 0x800000f70808b210 */ /* 0x000fe40007ffe0ff */
[----:B------:R-:W-:Y:S01]  /*13c70*/  ISETP.GT.U32.AND P3, PT, R247, R243, PT ;  /* 0x000000f3f700720c */ /* 0x000fe20003f64070 */
[--C-:B------:R-:W-:Y:S01]  /*13c80*/  @!P0 IMAD.IADD R5, R5, 0x1, -R247.reuse ;  /* 0x0000000105058824 */ /* 0x100fe200078e0af7 */
[C---:B------:R-:W-:Y:S02]  /*13c90*/  ISETP.GT.U32.AND P1, PT, R247.reuse, R3, PT ;  /* 0x00000003f700720c */ /* 0x040fe40003f24070 */
[C---:B------:R-:W-:Y:S01]  /*13ca0*/  ISETP.GT.U32.AND P0, PT, R247.reuse, R244, PT ;  /* 0x000000f4f700720c */ /* 0x040fe20003f04070 */
[--C-:B------:R-:W-:Y:S01]  /*13cb0*/  @!P2 IMAD.IADD R4, R4, 0x1, -R247.reuse ;  /* 0x000000010404a824 */ /* 0x100fe200078e0af7 */
[----:B------:R-:W-:Y:S01]  /*13cc0*/  ISETP.GT.U32.AND P2, PT, R247, R252, PT ;  /* 0x000000fcf700720c */ /* 0x000fe20003f44070 */
[--C-:B------:R-:W-:Y:S02]  /*13cd0*/  @!P6 IMAD.IADD R0, R0, 0x1, -R247.reuse ;  /* 0x000000010000e824 */ /* 0x100fe400078e0af7 */
[----:B------:R-:W-:-:S02]  /*13ce0*/  @!P5 IMAD.IADD R241, R241, 0x1, -R247 ;  /* 0x00000001f1f1d824 */ /* 0x000fc400078e0af7 */
[--C-:B------:R-:W-:Y:S01]  /*13cf0*/  @!P4 IMAD.IADD R242, R242, 0x1, -R247.reuse ;  /* 0x00000001f2f2c824 */ /* 0x100fe200078e0af7 */
[----:B------:R1:W-:Y:S01]  /*13d00*/  STL [R1+0x90], R0 ;  /* 0x0000900001007387 */ /* 0x0003e20000100800 */
[--C-:B------:R-:W-:Y:S02]  /*13d10*/  @!P3 IMAD.IADD R243, R243, 0x1, -R247.reuse ;  /* 0x00000001f3f3b824 */ /* 0x100fe400078e0af7 */
[----:B------:R-:W-:Y:S01]  /*13d20*/  @!P1 IMAD.IADD R3, R3, 0x1, -R247 ;  /* 0x0000000103039824 */ /* 0x000fe200078e0af7 */
[----:B------:R-:W-:Y:S01]  /*13d30*/  ISETP.GT.U32.AND P1, PT, R247, R240, PT ;  /* 0x000000f0f700720c */ /* 0x000fe20003f24070 */
[----:B------:R2:W-:Y:S01]  /*13d40*/  STL [R1+0x8c], R241 ;  /* 0x00008cf101007387 */ /* 0x0005e20000100800 */
[----:B------:R-:W-:-:S03]  /*13d50*/  @!P0 IADD3 R244, R244, -R247, RZ ;  /* 0x800000f7f4f48210 */ /* 0x000fc60007ffe0ff */
[----:B-1----:R-:W3:Y:S04]  /*13d60*/  LDL.LU R0, [R1+0x44] ;  /* 0x0000440001007983 */ /* 0x002ee80000300800 */
[----:B------:R1:W-:Y:S01]  /*13d70*/  STL [R1+0x88], R242 ;  /* 0x000088f201007387 */ /* 0x0003e20000100800 */
[----:B------:R-:W-:-:S03]  /*13d80*/  @!P2 IMAD.IADD R252, R252, 0x1, -R247 ;  /* 0x00000001fcfca824 */ /* 0x000fc600078e0af7 */
[----:B------:R4:W-:Y:S04]  /*13d90*/  STL [R1+0x84], R243 ;  /* 0x000084f301007387 */ /* 0x0009e80000100800 */
[----:B--2---:R-:W2:Y:S04]  /*13da0*/  LDL.LU R241, [R1+0x40] ;  /* 0x0000400001f17983 */ /* 0x004ea80000300800 */
[----:B-1----:R-:W2:Y:S01]  /*13db0*/  LDL.LU R242, [R1+0x3c] ;  /* 0x00003c0001f27983 */ /* 0x002ea20000300800 */
[----:B------:R-:W-:-:S03]  /*13dc0*/  @!P1 IMAD.IADD R240, R240, 0x1, -R247 ;  /* 0x00000001f0f09824 */ /* 0x000fc600078e0af7 */
[----:B------:R1:W-:Y:S04]  /*13dd0*/  STL [R1+0x80], R244 ;  /* 0x000080f401007387 */ /* 0x0003e80000100800 */
[----:B----4-:R-:W4:Y:S04]  /*13de0*/  LDL.LU R243, [R1+0x38] ;  /* 0x0000380001f37983 */ /* 0x010f280000300800 */
[----:B-1----:R-:W4:Y:S04]  /*13df0*/  LDL.LU R244, [R1+0x34] ;  /* 0x0000340001f47983 */ /* 0x002f280000300800 */
[----:B------:R1:W-:Y:S04]  /*13e00*/  STL [R1+0x7c], R252 ;  /* 0x00007cfc01007387 */ /* 0x0003e80000100800 */
[----:B-1----:R-:W4:Y:S04]  /*13e10*/  LDL.LU R252, [R1+0x30] ;  /* 0x0000300001fc7983 */ /* 0x002f280000300800 */
[----:B------:R1:W-:Y:S04]  /*13e20*/  STL [R1+0x78], R240 ;  /* 0x000078f001007387 */ /* 0x0003e80000100800 */
[----:B-1----:R-:W4:Y:S01]  /*13e30*/  LDL.LU R240, [R1+0x2a10] ;  /* 0x002a100001f07983 */ /* 0x002f220000300800 */
[----:B------:R-:W-:-:S02]  /*13e40*/  ISETP.GT.U32.AND P5, PT, R247, R10, PT ;  /* 0x0000000af700720c */ /* 0x000fc40003fa4070 */
[C---:B------:R-:W-:Y:S02]  /*13e50*/  ISETP.GT.U32.AND P4, PT, R247.reuse, R9, PT ;  /* 0x00000009f700720c */ /* 0x040fe40003f84070 */
[C---:B------:R-:W-:Y:S02]  /*13e60*/  ISETP.GT.U32.AND P3, PT, R247.reuse, R8, PT ;  /* 0x00000008f700720c */ /* 0x040fe40003f64070 */
[C---:B------:R-:W-:Y:S02]  /*13e70*/  ISETP.GT.U32.AND P0, PT, R247.reuse, R5, PT ;  /* 0x00000005f700720c */ /* 0x040fe40003f04070 */
[C---:B------:R-:W-:Y:S02]  /*13e80*/  ISETP.GT.U32.AND P2, PT, R247.reuse, R4, PT ;  /* 0x00000004f700720c */ /* 0x040fe40003f44070 */
[C---:B------:R-:W-:Y:S02]  /*13e90*/  ISETP.GT.U32.AND P6, PT, R247.reuse, R3, PT ;  /* 0x00000003f700720c */ /* 0x040fe40003fc4070 */
[C---:B------:R-:W-:Y:S01]  /*13ea0*/  ISETP.GT.U32.AND P1, PT, R247.reuse, R15, PT ;  /* 0x0000000ff700720c */ /* 0x040fe20003f24070 */
[--C-:B------:R-:W-:Y:S01]  /*13eb0*/  @!P5 IMAD.IADD R10, R10, 0x1, -R247.reuse ;  /* 0x000000010a0ad824 */ /* 0x100fe200078e0af7 */
[----:B------:R-:W-:Y:S01]  /*13ec0*/  ISETP.GT.U32.AND P5, PT, R247, R14, PT ;  /* 0x0000000ef700720c */ /* 0x000fe20003fa4070 */
[--C-:B------:R-:W-:Y:S01]  /*13ed0*/  @!P4 IMAD.IADD R9, R9, 0x1, -R247.reuse ;  /* 0x000000010909c824 */ /* 0x100fe200078e0af7 */
[----:B------:R-:W-:Y:S01]  /*13ee0*/  ISETP.GT.U32.AND P4, PT, R247, R13, PT ;  /* 0x0000000df700720c */ /* 0x000fe20003f84070 */
[----:B------:R-:W-:-:S02]  /*13ef0*/  @!P3 IMAD.IADD R8, R8, 0x1, -R247 ;  /* 0x000000010808b824 */ /* 0x000fc400078e0af7 */
[--C-:B------:R-:W-:Y:S01]  /*13f00*/  @!P0 IMAD.IADD R5, R5, 0x1, -R247.reuse ;  /* 0x0000000105058824 */ /* 0x100fe200078e0af7 */
[C---:B------:R-:W-:Y:S02]  /*13f10*/  ISETP.GT.U32.AND P3, PT, R247.reuse, R12, PT ;  /* 0x0000000cf700720c */ /* 0x040fe40003f64070 */
[----:B------:R-:W-:Y:S02]  /*13f20*/  ISETP.GT.U32.AND P0, PT, R247, R11, PT ;  /* 0x0000000bf700720c */ /* 0x000fe40003f04070 */
[----:B------:R-:W-:Y:S01]  /*13f30*/  @!P2 IADD3 R4, R4, -R247, RZ ;  /* 0x800000f70404a210 */ /* 0x000fe20007ffe0ff */
[--C-:B------:R-:W-:Y:S01]  /*13f40*/  @!P6 IMAD.IADD R3, R3, 0x1, -R247.reuse ;  /* 0x000000010303e824 */ /* 0x100fe200078e0af7 */
[----:B------:R-:W-:Y:S01]  /*13f50*/  ISETP.GT.U32.AND P2, PT, R247, R2, PT ;  /* 0x00000002f700720c */ /* 0x000fe20003f44070 */
[--C-:B------:R-:W-:Y:S02]  /*13f60*/  @!P1 IMAD.IADD R15, R15, 0x1, -R247.reuse ;  /* 0x000000010f0f9824 */ /* 0x100fe400078e0af7 */
[----:B------:R-:W-:-:S02]  /*13f70*/  @!P5 IMAD.IADD R14, R14, 0x1, -R247 ;  /* 0x000000010e0ed824 */ /* 0x000fc400078e0af7 */
[----:B------:R-:W-:Y:S02]  /*13f80*/  @!P4 IMAD.IADD R13, R13, 0x1, -R247 ;  /* 0x000000010d0dc824 */ /* 0x000fe400078e0af7 */
[----:B------:R-:W-:-:S04]  /*13f90*/  IMAD.HI.U32 R239, R245, R238, RZ ;  /* 0x000000eef5ef7227 */ /* 0x000fc800078e00ff */
[--C-:B------:R-:W-:Y:S02]  /*13fa0*/  @!P3 IMAD.IADD R12, R12, 0x1, -R247.reuse ;  /* 0x000000010c0cb824 */ /* 0x100fe400078e0af7 */
[----:B------:R-:W-:Y:S02]  /*13fb0*/  @!P0 IMAD.IADD R11, R11, 0x1, -R247 ;  /* 0x000000010b0b8824 */ /* 0x000fe400078e0af7 */
[----:B------:R-:W-:Y:S02]  /*13fc0*/  IMAD.MOV R239, RZ, RZ, -R239 ;  /* 0x000000ffffef7224 */ /* 0x000fe400078e0aef */
[----:B------:R-:W-:Y:S02]  /*13fd0*/  @!P2 IMAD.IADD R2, R2, 0x1, -R247 ;  /* 0x000000010202a824 */ /* 0x000fe400078e0af7 */
[----:B------:R-:W-:Y:S02]  /*13fe0*/  IMAD R238, R247, R239, R238 ;  /* 0x000000eff7ee7224 */ /* 0x000fe400078e02ee */
[----:B------:R-:W-:-:S05]  /*13ff0*/  VIADD R239, R6, 0x1f9 ;  /* 0x000001f906ef7836 */ /* 0x000fca0000000000 */
[----:B------:R-:W-:Y:S04]  /*14000*/  STL [R1+0x1fac], R239 ;  /* 0x001facef01007387 */ /* 0x000fe80000100800 */
[----:B------:R1:W-:Y:S04]  /*14010*/  STL [R1+0x74], R10 ;  /* 0x0000740a01007387 */ /* 0x0003e80000100800 */
[----:B------:R-:W-:Y:S04]  /*14020*/  STL [R1+0x70], R9 ;  /* 0x0000700901007387 */ /* 0x000fe80000100800 */
[----:B------:R1:W-:Y:S04]  /*14030*/  STL [R1+0x6c], R8 ;  /* 0x00006c0801007387 */ /* 0x0003e80000100800 */
[----:B------:R1:W-:Y:S04]  /*14040*/  STL [R1+0x68], R5 ;  /* 0x0000680501007387 */ /* 0x0003e80000100800 */
[----:B-1----:R-:W4:Y:S04]  /*14050*/  LDL.LU R10, [R1+0x28] ;  /* 0x00002800010a7983 */ /* 0x002f280000300800 */
[----:B------:R1:W-:Y:S04]  /*14060*/  STL [R1+0x64], R4 ;  /* 0x0000640401007387 */ /* 0x0003e80000100800 */
[----:B------:R-:W4:Y:S04]  /*14070*/  LDL.LU R8, [R1+0x24] ;  /* 0x0000240001087983 */ /* 0x000f280000300800 */
[----:B------:R-:W4:Y:S04]  /*14080*/  LDL.LU R5, [R1+0x20] ;  /* 0x0000200001057983 */ /* 0x000f280000300800 */
[----:B------:R1:W-:Y:S04]  /*14090*/  STL [R1+0x60], R3 ;  /* 0x0000600301007387 */ /* 0x0003e80000100800 */
[----:B-1----:R-:W4:Y:S04]  /*140a0*/  LDL.LU R4, [R1+0x1c] ;  /* 0x00001c0001047983 */ /* 0x002f280000300800 */
[----:B------:R-:W4:Y:S04]  /*140b0*/  LDL.LU R3, [R1+0x18] ;  /* 0x0000180001037983 */ /* 0x000f280000300800 */
[----:B------:R-:W4:Y:S01]  /*140c0*/  LDL.LU R9, [R1+0x10] ;  /* 0x0000100001097983 */ /* 0x000f220000300800 */
[----:B---3--:R-:W-:-:S02]  /*140d0*/  ISETP.GT.U32.AND P6, PT, R247, R0, PT ;  /* 0x00000000f700720c */ /* 0x008fc40003fc4070 */
[C---:B--2---:R-:W-:Y:S02]  /*140e0*/  ISETP.GT.U32.AND P1, PT, R247.reuse, R241, PT ;  /* 0x000000f1f700720c */ /* 0x044fe40003f24070 */
[C---:B------:R-:W-:Y:S02]  /*140f0*/  ISETP.GT.U32.AND P5, PT, R247.reuse, R242, PT ;  /* 0x000000f2f700720c */ /* 0x040fe40003fa4070 */
[C---:B----4-:R-:W-:Y:S02]  /*14100*/  ISETP.GT.U32.AND P4, PT, R247.reuse, R243, PT ;  /* 0x000000f3f700720c */ /* 0x050fe40003f84070 */
[----:B------:R-:W-:-:S07]  /*14110*/  ISETP.GT.U32.AND P3, PT, R247, R244, PT ;  /* 0x000000f4f700720c */ /* 0x000fce0003f64070 */
[--C-:B------:R-:W-:Y:S01]  /*14120*/  @!P1 IMAD.IADD R241, R241, 0x1, -R247.reuse ;  /* 0x00000001f1f19824 */ /* 0x100fe200078e0af7 */
[----:B------:R-:W-:Y:S01]  /*14130*/  @!P6 IADD3 R0, R0, -R247, RZ ;  /* 0x800000f70000e210 */ /* 0x000fe20007ffe0ff */
[--C-:B------:R-:W-:Y:S01]  /*14140*/  @!P5 IMAD.IADD R242, R242, 0x1, -R247.reuse ;  /* 0x00000001f2f2d824 */ /* 0x100fe200078e0af7 */
[C---:B------:R-:W-:Y:S02]  /*14150*/  ISETP.GT.U32.AND P6, PT, R247.reuse, R15, PT ;  /* 0x0000000ff700720c */ /* 0x040fe40003fc4070 */
[C---:B------:R-:W-:Y:S02]  /*14160*/  ISETP.GT.U32.AND P1, PT, R247.reuse, R14, PT ;  /* 0x0000000ef700720c */ /* 0x040fe40003f24070 */
[----:B------:R-:W-:Y:S01]  /*14170*/  ISETP.GT.U32.AND P0, PT, R247, R252, PT ;  /* 0x000000fcf700720c */ /* 0x000fe20003f04070 */
[--C-:B------:R-:W-:Y:S01]  /*14180*/  @!P4 IMAD.IADD R243, R243, 0x1, -R247.reuse ;  /* 0x00000001f3f3c824 */ /* 0x100fe200078e0af7 */
[C---:B------:R-:W-:Y:S01]  /*14190*/  ISETP.GT.U32.AND P5, PT, R247.reuse, R13, PT ;  /* 0x0000000df700720c */ /* 0x040fe20003fa4070 */
[----:B------:R-:W-:Y:S01]  /*141a0*/  @!P3 IMAD.IADD R244, R244, 0x1, -R247 ;  /* 0x00000001f4f4b824 */ /* 0x000fe200078e0af7 */
[----:B------:R-:W-:-:S02]  /*141b0*/  ISETP.GT.U32.AND P4, PT, R247, R12, PT ;  /* 0x0000000cf700720c */ /* 0x000fc40003f84070 */
[C---:B------:R-:W-:Y:S02]  /*141c0*/  ISETP.GT.U32.AND P3, PT, R247.reuse, R11, PT ;  /* 0x0000000bf700720c */ /* 0x040fe40003f64070 */
[----:B------:R-:W-:-:S05]  /*141d0*/  ISETP.GT.U32.AND P2, PT, R247, R240, PT ;  /* 0x000000f0f700720c */ /* 0x000fca0003f44070 */
[--C-:B------:R-:W-:Y:S01]  /*141e0*/  @!P0 IMAD.IADD R252, R252, 0x1, -R247.reuse ;  /* 0x00000001fcfc8824 */ /* 0x100fe200078e0af7 */
[----:B------:R-:W-:Y:S01]  /*141f0*/  ISETP.GT.U32.AND P0, PT, R247, R2, PT ;  /* 0x00000002f700720c */ /* 0x000fe20003f04070 */
[--C-:B------:R-:W-:Y:S01]  /*14200*/  @!P6 IMAD.IADD R15, R15, 0x1, -R247.reuse ;  /* 0x000000010f0fe824 */ /* 0x100fe200078e0af7 */
[----:B------:R-:W-:Y:S01]  /*14210*/  @!P1 IADD3 R14, R14, -R247, RZ ;  /* 0x800000f70e0e9210 */ /* 0x000fe20007ffe0ff */
[--C-:B------:R-:W-:Y:S01]  /*14220*/  @!P5 IMAD.IADD R13, R13, 0x1, -R247.reuse ;  /* 0x000000010d0dd824 */ /* 0x100fe200078e0af7 */
[C---:B------:R-:W-:Y:S01]  /*14230*/  ISETP.GT.U32.AND P1, PT, R247.reuse, R241, PT ;  /* 0x000000f1f700720c */ /* 0x040fe20003f24070 */
[--C-:B------:R-:W-:Y:S01]  /*14240*/  @!P4 IMAD.IADD R12, R12, 0x1, -R247.reuse ;  /* 0x000000010c0cc824 */ /* 0x100fe200078e0af7 */
[C---:B------:R-:W-:Y:S01]  /*14250*/  ISETP.GT.U32.AND P5, PT, R247.reuse, R242, PT ;  /* 0x000000f2f700720c */ /* 0x040fe20003fa4070 */
[--C-:B------:R-:W-:Y:S01]  /*14260*/  @!P2 IMAD.IADD R240, R240, 0x1, -R247.reuse ;  /* 0x00000001f0f0a824 */ /* 0x100fe200078e0af7 */
[C---:B------:R-:W-:Y:S01]  /*14270*/  ISETP.GT.U32.AND P2, PT, R247.reuse, R0, PT ;  /* 0x00000000f700720c */ /* 0x040fe20003f44070 */
[----:B------:R1:W-:Y:S01]  /*14280*/  STL [R1+0x5c], R15 ;  /* 0x00005c0f01007387 */ /* 0x0003e20000100800 */
[----:B------:R-:W-:Y:S01]  /*14290*/  ISETP.GT.U32.AND P4, PT, R247, R243, PT ;  /* 0x000000f3f700720c */ /* 0x000fe20003f84070 */
[--C-:B------:R-:W-:Y:S01]  /*142a0*/  @!P3 IMAD.IADD R11, R11, 0x1, -R247.reuse ;  /* 0x000000010b0bb824 */ /* 0x100fe200078e0af7 */
[C---:B------:R-:W-:Y:S01]  /*142b0*/  ISETP.GT.U32.AND P3, PT, R247.reuse, R244, PT ;  /* 0x000000f4f700720c */ /* 0x040fe20003f64070 */
[--C-:B------:R-:W-:Y:S01]  /*142c0*/  @!P0 IMAD.IADD R2, R2, 0x1, -R247.reuse ;  /* 0x0000000102028824 */ /* 0x100fe200078e0af7 */
[----:B------:R-:W-:Y:S01]  /*142d0*/  ISETP.GT.U32.AND P0, PT, R247, R252, PT ;  /* 0x000000fcf700720c */ /* 0x000fe20003f04070 */
[----:B-1----:R-:W2:Y:S04]  /*142e0*/  LDL.LU R15, [R1+0x2a0c] ;  /* 0x002a0c00010f7983 */ /* 0x002ea80000300800 */
[----:B------:R1:W-:Y:S02]  /*142f0*/  STL [R1+0x58], R14 ;  /* 0x0000580e01007387 */ /* 0x0003e40000100800 */
[----:B------:R-:W-:-:S02]  /*14300*/  @!P2 IMAD.IADD R0, R0, 0x1, -R247 ;  /* 0x000000010000a824 */ /* 0x000fc400078e0af7 */
[--C-:B------:R-:W-:Y:S01]  /*14310*/  @!P1 IMAD.IADD R241, R241, 0x1, -R247.reuse ;  /* 0x00000001f1f19824 */ /* 0x100fe200078e0af7 */
[----:B-1----:R-:W3:Y:S04]  /*14320*/  LDL.LU R14, [R1+0x2a08] ;  /* 0x002a0800010e7983 */ /* 0x002ee80000300800 */
[----:B------:R1:W-:Y:S01]  /*14330*/  STL [R1+0x54], R13 ;  /* 0x0000540d01007387 */ /* 0x0003e20000100800 */
[--C-:B------:R-:W-:Y:S01]  /*14340*/  @!P5 IMAD.IADD R242, R242, 0x1, -R247.reuse ;  /* 0x00000001f2f2d824 */ /* 0x100fe200078e0af7 */
[----:B------:R-:W-:Y:S02]  /*14350*/  @!P4 IADD3 R243, R243, -R247, RZ ;  /* 0x800000f7f3f3c210 */ /* 0x000fe40007ffe0ff */
[----:B-1----:R-:W4:Y:S04]  /*14360*/  LDL.LU R13, [R1+0x2a04] ;  /* 0x002a0400010d7983 */ /* 0x002f280000300800 */
[----:B------:R1:W-:Y:S01]  /*14370*/  STL [R1+0x50], R12 ;  /* 0x0000500c01007387 */ /* 0x0003e20000100800 */
[----:B------:R-:W-:-:S03]  /*14380*/  @!P3 IMAD.IADD R244, R244, 0x1, -R247 ;  /* 0x00000001f4f4b824 */ /* 0x000fc600078e0af7 */
[----:B-1----:R-:W4:Y:S04]  /*14390*/  LDL.LU R12, [R1+0x2a00] ;  /* 0x002a0000010c7983 */ /* 0x002f280000300800 */
[----:B------:R1:W-:Y:S01]  /*143a0*/  STL [R1+0x4c], R11 ;  /* 0x00004c0b01007387 */ /* 0x0003e20000100800 */
[----:B------:R-:W-:-:S03]  /*143b0*/  @!P0 IMAD.IADD R252, R252, 0x1, -R247 ;  /* 0x00000001fcfc8824 */ /* 0x000fc600078e0af7 */
[----:B-1----:R-:W2:Y:S04]  /*143c0*/  LDL.LU R11, [R1+0x29fc] ;  /* 0x0029fc00010b7983 */ /* 0x002ea80000300800 */
[----:B------:R1:W-:Y:S04]  /*143d0*/  STL [R1+0x48], R2 ;  /* 0x0000480201007387 */ /* 0x0003e80000100800 */
[----:B-1----:R-:W3:Y:S04]  /*143e0*/  LDL.LU R2, [R1+0x29f8] ;  /* 0x0029f80001027983 */ /* 0x002ee80000300800 */
[----:B------:R1:W-:Y:S04]  /*143f0*/  STL [R1+0x44], R0 ;  /* 0x0000440001007387 */ /* 0x0003e80000100800 */
[----:B-1----:R-:W4:Y:S04]  /*14400*/  LDL.LU R0, [R1+0x29f4] ;  /* 0x0029f40001007983 */ /* 0x002f280000300800 */
[----:B------:R1:W-:Y:S04]  /*14410*/  STL [R1+0x40], R241 ;  /* 0x000040f101007387 */ /* 0x0003e80000100800 */
[----:B-1----:R-:W2:Y:S04]  /*14420*/  LDL.LU R241, [R1+0x29f0] ;  /* 0x0029f00001f17983 */ /* 0x002ea80000300800 */
[----:B------:R1:W-:Y:S04]  /*14430*/  STL [R1+0x3c], R242 ;  /* 0x00003cf201007387 */ /* 0x0003e80000100800 */
[----:B-1----:R-:W3:Y:S04]  /*14440*/  LDL.LU R242, [R1+0x29ec] ;  /* 0x0029ec0001f27983 */ /* 0x002ee80000300800 */
[----:B------:R1:W-:Y:S04]  /*14450*/  STL [R1+0x38], R243 ;  /* 0x000038f301007387 */ /* 0x0003e80000100800 */
[----:B-1----:R-:W3:Y:S04]  /*14460*/  LDL.LU R243, [R1+0x29e8] ;  /* 0x0029e80001f37983 */ /* 0x002ee80000300800 */
[----:B------:R1:W-:Y:S04]  /*14470*/  STL [R1+0x34], R244 ;  /* 0x000034f401007387 */ /* 0x0003e80000100800 */
[----:B-1----:R-:W3:Y:S04]  /*14480*/  LDL.LU R244, [R1+0x29e4] ;  /* 0x0029e40001f47983 */ /* 0x002ee80000300800 */
[----:B------:R1:W-:Y:S04]  /*14490*/  STL [R1+0x30], R252 ;  /* 0x000030fc01007387 */ /* 0x0003e80000100800 */
[----:B-1----:R-:W3:Y:S01]  /*144a0*/  LDL.LU R252, [R1+0x29e0] ;  /* 0x0029e00001fc7983 */ /* 0x002ee20000300800 */
[----:B------:R-:W-:-:S02]  /*144b0*/  ISETP.GT.U32.AND P6, PT, R247, R240, PT ;  /* 0x000000f0f700720c */ /* 0x000fc40003fc4070 */
[C---:B------:R-:W-:Y:S02]  /*144c0*/  ISETP.GT.U32.AND P2, PT, R247.reuse, R10, PT ;  /* 0x0000000af700720c */ /* 0x040fe40003f44070 */
[C---:B------:R-:W-:Y:S02]  /*144d0*/  ISETP.GT.U32.AND P1, PT, R247.reuse, R8, PT ;  /* 0x00000008f700720c */ /* 0x040fe40003f24070 */
[C---:B------:R-:W-:Y:S02]  /*144e0*/  ISETP.GT.U32.AND P5, PT, R247.reuse, R5, PT ;  /* 0x00000005f700720c */ /* 0x040fe40003fa4070 */
[C---:B------:R-:W-:Y:S02]  /*144f0*/  ISETP.GT.U32.AND P4, PT, R247.reuse, R4, PT ;  /* 0x00000004f700720c */ /* 0x040fe40003f84070 */
[----:B------:R-:W-:-:S03]  /*14500*/  ISETP.GT.U32.AND P3, PT, R247, R3, PT ;  /* 0x00000003f700720c */ /* 0x000fc60003f64070 */
[--C-:B------:R-:W-:Y:S01]  /*14510*/  @!P6 IMAD.IADD R240, R240, 0x1, -R247.reuse ;  /* 0x00000001f0f0e824 */ /* 0x100fe200078e0af7 */
[----:B------:R-:W-:Y:S01]  /*14520*/  ISETP.GT.U32.AND P6, PT, R247, R9, PT ;  /* 0x00000009f700720c */ /* 0x000fe20003fc4070 */
[--C-:B------:R-:W-:Y:S02]  /*14530*/  @!P2 IMAD.IADD R10, R10, 0x1, -R247.reuse ;  /* 0x000000010a0aa824 */ /* 0x100fe400078e0af7 */
[--C-:B------:R-:W-:Y:S02]  /*14540*/  @!P1 IMAD.IADD R8, R8, 0x1, -R247.reuse ;  /* 0x0000000108089824 */ /* 0x100fe400078e0af7 */
[--C-:B------:R-:W-:Y:S02]  /*14550*/  @!P5 IMAD.IADD R5, R5, 0x1, -R247.reuse ;  /* 0x000000010505d824 */ /* 0x100fe400078e0af7 */
[----:B------:R-:W-:Y:S02]  /*14560*/  @!P4 IMAD.IADD R4, R4, 0x1, -R247 ;  /* 0x000000010404c824 */ /* 0x000fe400078e0af7 */
[----:B------:R-:W-:-:S04]  /*14570*/  @!P3 IADD3 R3, R3, -R247, RZ ;  /* 0x800000f70303b210 */ /* 0x000fc80007ffe0ff */
[----:B------:R-:W-:Y:S01]  /*14580*/  @!P6 IMAD.IADD R9, R9, 0x1, -R247 ;  /* 0x000000010909e824 */ /* 0x000fe200078e0af7 */
[----:B------:R-:W-:Y:S01]  /*14590*/  ISETP.GT.U32.AND P6, PT, R247, R10, PT ;  /* 0x0000000af700720c */ /* 0x000fe20003fc4070 */
[----:B------:R-:W-:-:S12]  /*145a0*/  STL [R1+0x2c], R240 ;  /* 0x00002cf001007387 */ /* 0x000fd80000100800 */
[----:B------:R-:W-:-:S05]  /*145b0*/  @!P6 IMAD.IADD R10, R10, 0x1, -R247 ;  /* 0x000000010a0ae824 */ /* 0x000fca00078e0af7 */
[----:B------:R1:W-:Y:S04]  /*145c0*/  STL [R1+0x28], R10 ;  /* 0x0000280a01007387 */ /* 0x0003e80000100800 */
[----:B-1----:R-:W3:Y:S01]  /*145d0*/  LDL.LU R10, [R1+0x29dc] ;  /* 0x0029dc00010a7983 */ /* 0x002ee20000300800 */
[C---:B----4-:R-:W-:Y:S02]  /*145e0*/  ISETP.GT.U32.AND P3, PT, R247.reuse, R0, PT ;  /* 0x00000000f700720c */ /* 0x050fe40003f64070 */
[C---:B--2---:R-:W-:Y:S02]  /*145f0*/  ISETP.GT.U32.AND P4, PT, R247.reuse, R241, PT ;  /* 0x000000f1f700720c */ /* 0x044fe40003f84070 */
[C---:B---3--:R-:W-:Y:S02]  /*14600*/  ISETP.GT.U32.AND P5, PT, R247.reuse, R242, PT ;  /* 0x000000f2f700720c */ /* 0x048fe40003fa4070 */
[----:B------:R-:W-:-:S02]  /*14610*/  ISETP.GT.U32.AND P1, PT, R247, R243, PT ;  /* 0x000000f3f700720c */ /* 0x000fc40003f24070 */
[C---:B------:R-:W-:Y:S02]  /*14620*/  ISETP.GT.U32.AND P2, PT, R247.reuse, R244, PT ;  /* 0x000000f4f700720c */ /* 0x040fe40003f44070 */
[----:B------:R-:W-:-:S11]  /*14630*/  ISETP.GT.U32.AND P0, PT, R247, R252, PT ;  /* 0x000000fcf700720c */ /* 0x000fd60003f04070 */
[--C-:B------:R-:W-:Y:S01]  /*14640*/  @!P2 IMAD.IADD R244, R244, 0x1, -R247.reuse ;  /* 0x00000001f4f4a824 */ /* 0x100fe200078e0af7 */
[----:B------:R-:W-:Y:S01]  /*14650*/  ISETP.GT.U32.AND P2, PT, R247, R8, PT ;  /* 0x00000008f700720c */ /* 0x000fe20003f44070 */
[--C-:B------:R-:W-:Y:S01]  /*14660*/  @!P1 IMAD.IADD R243, R243, 0x1, -R247.reuse ;  /* 0x00000001f3f39824 */ /* 0x100fe200078e0af7 */
[C---:B------:R-:W-:Y:S01]  /*14670*/  ISETP.GT.U32.AND P1, PT, R247.reuse, R5, PT ;  /* 0x00000005f700720c */ /* 0x040fe20003f24070 */
[--C-:B------:R-:W-:Y:S02]  /*14680*/  @!P5 IMAD.IADD R242, R242, 0x1, -R247.reuse ;  /* 0x00000001f2f2d824 */ /* 0x100fe400078e0af7 */
[--C-:B------:R-:W-:Y:S01]  /*14690*/  @!P0 IMAD.IADD R252, R252, 0x1, -R247.reuse ;  /* 0x00000001fcfc8824 */ /* 0x100fe200078e0af7 */
[----:B------:R-:W-:Y:S01]  /*146a0*/  ISETP.GT.U32.AND P0, PT, R247, R2, PT ;  /* 0x00000002f700720c */ /* 0x000fe20003f04070 */
[--C-:B------:R-:W-:Y:S01]  /*146b0*/  @!P4 IMAD.IADD R241, R241, 0x1, -R247.reuse ;  /* 0x00000001f1f1c824 */ /* 0x100fe200078e0af7 */
[C---:B------:R-:W-:Y:S02]  /*146c0*/  ISETP.GT.U32.AND P5, PT, R247.reuse, R4, PT ;  /* 0x00000004f700720c */ /* 0x040fe40003fa4070 */
[C---:B------:R-:W-:Y:S01]  /*146d0*/  ISETP.GT.U32.AND P4, PT, R247.reuse, R3, PT ;  /* 0x00000003f700720c */ /* 0x040fe20003f84070 */
[--C-:B------:R-:W-:Y:S01]  /*146e0*/  @!P3 IMAD.IADD R0, R0, 0x1, -R247.reuse ;  /* 0x000000010000b824 */ /* 0x100fe200078e0af7 */
[----:B------:R-:W-:Y:S01]  /*146f0*/  ISETP.GT.U32.AND P3, PT, R247, R252, PT ;  /* 0x000000fcf700720c */ /* 0x000fe20003f64070 */
[----:B------:R-:W-:-:S06]  /*14700*/  @!P2 IMAD.IADD R8, R8, 0x1, -R247 ;  /* 0x000000010808a824 */ /* 0x000fcc00078e0af7 */
[----:B------:R-:W-:Y:S02]  /*14710*/  @!P0 IADD3 R2, R2, -R247, RZ ;  /* 0x800000f702028210 */ /* 0x000fe40007ffe0ff */
[----:B------:R-:W-:Y:S01]  /*14720*/  ISETP.GT.U32.AND P0, PT, R247, R9, PT ;  /* 0x00000009f700720c */ /* 0x000fe20003f04070 */
[--C-:B------:R-:W-:Y:S01]  /*14730*/  @!P1 IMAD.IADD R5, R5, 0x1, -R247.reuse ;  /* 0x0000000105059824 */ /* 0x100fe200078e0af7 */
[----:B------:R1:W-:Y:S01]  /*14740*/  STL [R1+0x24], R8 ;  /* 0x0000240801007387 */ /* 0x0003e20000100800 */
[--C-:B------:R-:W-:Y:S02]  /*14750*/  @!P5 IMAD.IADD R4, R4, 0x1, -R247.reuse ;  /* 0x000000010404d824 */ /* 0x100fe400078e0af7 */
[--C-:B------:R-:W-:Y:S02]  /*14760*/  @!P4 IMAD.IADD R3, R3, 0x1, -R247.reuse ;  /* 0x000000010303c824 */ /* 0x100fe400078e0af7 */
[----:B------:R-:W-:Y:S01]  /*14770*/  @!P3 IMAD.IADD R252, R252, 0x1, -R247 ;  /* 0x00000001fcfcb824 */ /* 0x000fe200078e0af7 */
[----:B-1----:R-:W2:Y:S04]  /*14780*/  LDL.LU R8, [R1+0x29d8] ;  /* 0x0029d80001087983 */ /* 0x002ea80000300800 */
[----:B------:R1:W-:Y:S01]  /*14790*/  STL [R1+0x20], R5 ;  /* 0x0000200501007387 */ /* 0x0003e20000100800 */
[----:B------:R-:W-:-:S03]  /*147a0*/  @!P0 IADD3 R9, R9, -R247, RZ ;  /* 0x800000f709098210 */ /* 0x000fc60007ffe0ff */
[----:B-1----:R-:W3:Y:S04]  /*147b0*/  LDL.LU R5, [R1+0x29d4] ;  /* 0x0029d40001057983 */ /* 0x002ee80000300800 */
[----:B------:R1:W-:Y:S04]  /*147c0*/  STL [R1+0x1c], R4 ;  /* 0x00001c0401007387 */ /* 0x0003e80000100800 */
[----:B-1----:R-:W4:Y:S04]  /*147d0*/  LDL.LU R4, [R1+0x29d0] ;  /* 0x0029d00001047983 */ /* 0x002f280000300800 */
[----:B------:R1:W-:Y:S04]  /*147e0*/  STL [R1+0x18], R3 ;  /* 0x0000180301007387 */ /* 0x0003e80000100800 */
[----:B-1----:R-:W4:Y:S04]  /*147f0*/  LDL.LU R3, [R1+0x29cc] ;  /* 0x0029cc0001037983 */ /* 0x002f280000300800 */
[----:B------:R-:W-:Y:S04]  /*14800*/  STL [R1+0x29b4], R252 ;  /* 0x0029b4fc01007387 */ /* 0x000fe80000100800 */
[----:B------:R1:W-:Y:S04]  /*14810*/  STL [R1+0x10], R9 ;  /* 0x0000100901007387 */ /* 0x0003e80000100800 */
[----:B-1----:R-:W4:Y:S01]  /*14820*/  LDL.LU R9, [R1+0x29c8] ;  /* 0x0029c80001097983 */ /* 0x002f220000300800 */
[----:B------:R-:W-:-:S02]  /*14830*/  ISETP.GT.U32.AND P1, PT, R247, R243, PT ;  /* 0x000000f3f700720c */ /* 0x000fc40003f24070 */
[C---:B------:R-:W-:Y:S02]  /*14840*/  ISETP.GT.U32.AND P5, PT, R247.reuse, R242, PT ;  /* 0x000000f2f700720c */ /* 0x040fe40003fa4070 */
[C---:B------:R-:W-:Y:S02]  /*14850*/  ISETP.GT.U32.AND P2, PT, R247.reuse, R244, PT ;  /* 0x000000f4f700720c */ /* 0x040fe40003f44070 */
[C---:B------:R-:W-:Y:S02]  /*14860*/  ISETP.GT.U32.AND P4, PT, R247.reuse, R241, PT ;  /* 0x000000f1f700720c */ /* 0x040fe40003f84070 */
[C---:B------:R-:W-:Y:S02]  /*14870*/  ISETP.GT.U32.AND P3, PT, R247.reuse, R0, PT ;  /* 0x00000000f700720c */ /* 0x040fe40003f64070 */
[----:B------:R-:W-:-:S03]  /*14880*/  ISETP.GT.U32.AND P6, PT, R247, R2, PT ;  /* 0x00000002f700720c */ /* 0x000fc60003fc4070 */
[--C-:B------:R-:W-:Y:S02]  /*14890*/  @!P1 IMAD.IADD R243, R243, 0x1, -R247.reuse ;  /* 0x00000001f3f39824 */ /* 0x100fe400078e0af7 */
[--C-:B------:R-:W-:Y:S02]  /*148a0*/  @!P5 IMAD.IADD R242, R242, 0x1, -R247.reuse ;  /* 0x00000001f2f2d824 */ /* 0x100fe400078e0af7 */
[--C-:B------:R-:W-:Y:S02]  /*148b0*/  @!P2 IMAD.IADD R244, R244, 0x1, -R247.reuse ;  /* 0x00000001f4f4a824 */ /* 0x100fe400078e0af7 */
[--C-:B------:R-:W-:Y:S02]  /*148c0*/  @!P4 IMAD.IADD R241, R241, 0x1, -R247.reuse ;  /* 0x00000001f1f1c824 */ /* 0x100fe400078e0af7 */
[--C-:B------:R-:W-:Y:S01]  /*148d0*/  @!P3 IMAD.IADD R0, R0, 0x1, -R247.reuse ;  /* 0x000000010000b824 */ /* 0x100fe200078e0af7 */
[C---:B------:R-:W-:Y:S01]  /*148e0*/  ISETP.GT.U32.AND P3, PT, R247.reuse, R10, PT ;  /* 0x0000000af700720c */ /* 0x040fe20003f64070 */
[----:B------:R-:W-:Y:S01]  /*148f0*/  @!P6 IMAD.IADD R2, R2, 0x1, -R247 ;  /* 0x000000010202e824 */ /* 0x000fe200078e0af7 */
[----:B------:R-:W-:-:S11]  /*14900*/  ISETP.GT.U32.AND P6, PT, R247, R11, PT ;  /* 0x0000000bf700720c */ /* 0x000fd60003fc4070 */
[--C-:B------:R-:W-:Y:S01]  /*14910*/  @!P3 IMAD.IADD R10, R10, 0x1, -R247.reuse ;  /* 0x000000010a0ab824 */ /* 0x100fe200078e0af7 */
[----:B------:R-:W-:Y:S01]  /*14920*/  ISETP.GT.U32.AND P3, PT, R247, R17, PT ;  /* 0x00000011f700720c */ /* 0x000fe20003f64070 */
[----:B------:R-:W-:-:S12]  /*14930*/  @!P6 IMAD.IADD R11, R11, 0x1, -R247 ;  /* 0x000000010b0be824 */ /* 0x000fd800078e0af7 */
[----:B------:R-:W-:Y:S01]  /*14940*/  @!P3 IMAD.IADD R17, R17, 0x1, -R247 ;  /* 0x000000011111b824 */ /* 0x000fe200078e0af7 */
[----:B------:R-:W-:-:S13]  /*14950*/  ISETP.GT.U32.AND P3, PT, R247, R11, PT ;  /* 0x0000000bf700720c */ /* 0x000fda0003f64070 */
[----:B------:R-:W-:Y:S01]  /*14960*/  @!P3 IMAD.IADD R11, R11, 0x1, -R247 ;  /* 0x000000010b0bb824 */ /* 0x000fe200078e0af7 */
[----:B------:R-:W-:-:S13]  /*14970*/  ISETP.GT.U32.AND P3, PT, R247, R18, PT ;  /* 0x00000012f700720c */ /* 0x000fda0003f64070 */
[----:B------:R-:W-:Y:S01]  /*14980*/  @!P3 IMAD.IADD R18, R18, 0x1, -R247 ;  /* 0x000000011212b824 */ /* 0x000fe200078e0af7 */
[----:B------:R-:W-:-:S13]  /*14990*/  ISETP.GT.U32.AND P3, PT, R247, R25, PT ;  /* 0x00000019f700720c */ /* 0x000fda0003f64070 */
[----:B------:R-:W-:Y:S01]  /*149a0*/  @!P3 IMAD.IADD R25, R25, 0x1, -R247 ;  /* 0x000000011919b824 */ /* 0x000fe200078e0af7 */
[C---:B--2---:R-:W-:Y:S02]  /*149b0*/  ISETP.GT.U32.AND P5, PT, R247.reuse, R8, PT ;  /* 0x00000008f700720c */ /* 0x044fe40003fa4070 */
[----:B---3--:R-:W-:-:S11]  /*149c0*/  ISETP.GT.U32.AND P1, PT, R247, R5, PT ;  /* 0x00000005f700720c */ /* 0x008fd60003f24070 */
[--C-:B------:R-:W-:Y:S01]  /*149d0*/  @!P5 IMAD.IADD R8, R8, 0x1, -R247.reuse ;  /* 0x000000010808d824 */ /* 0x100fe200078e0af7 */
[C---:B------:R-:W-:Y:S02]  /*149e0*/  ISETP.GT.U32.AND P5, PT, R247.reuse, R15, PT ;  /* 0x0000000ff700720c */ /* 0x040fe40003fa4070 */
[C---:B----4-:R-:W-:Y:S02]  /*149f0*/  ISETP.GT.U32.AND P2, PT, R247.reuse, R4, PT ;  /* 0x00000004f700720c */ /* 0x050fe40003f44070 */
[----:B------:R-:W-:Y:S01]  /*14a00*/  ISETP.GT.U32.AND P0, PT, R247, R3, PT ;  /* 0x00000003f700720c */ /* 0x000fe20003f04070 */
[----:B------:R-:W-:Y:S01]  /*14a10*/  @!P1 IMAD.IADD R5, R5, 0x1, -R247 ;  /* 0x0000000105059824 */ /* 0x000fe200078e0af7 */
[----:B------:R-:W-:-:S09]  /*14a20*/  ISETP.GT.U32.AND P1, PT, R247, R14, PT ;  /* 0x0000000ef700720c */ /* 0x000fd20003f24070 */
[----:B------:R-:W-:Y:S02]  /*14a30*/  @!P2 IADD3 R4, R4, -R247, RZ ;  /* 0x800000f70404a210 */ /* 0x000fe40007ffe0ff */
[C---:B------:R-:W-:Y:S02]  /*14a40*/  ISETP.GT.U32.AND P2, PT, R247.reuse, R13, PT ;  /* 0x0000000df700720c */ /* 0x040fe40003f44070 */
[----:B------:R-:W-:Y:S01]  /*14a50*/  ISETP.GT.U32.AND P4, PT, R247, R9, PT ;  /* 0x00000009f700720c */ /* 0x000fe20003f84070 */
[--C-:B------:R-:W-:Y:S01]  /*14a60*/  @!P0 IMAD.IADD R3, R3, 0x1, -R247.reuse ;  /* 0x0000000103038824 */ /* 0x100fe200078e0af7 */
[----:B------:R-:W-:Y:S01]  /*14a70*/  ISETP.GT.U32.AND P0, PT, R247, R12, PT ;  /* 0x0000000cf700720c */ /* 0x000fe20003f04070 */
[----:B------:R-:W-:-:S10]  /*14a80*/  @!P5 IMAD.IADD R15, R15, 0x1, -R247 ;  /* 0x000000010f0fd824 */ /* 0x000fd400078e0af7 */
[--C-:B------:R-:W-:Y:S01]  /*14a90*/  @!P4 IMAD.IADD R9, R9, 0x1, -R247.reuse ;  /* 0x000000010909c824 */ /* 0x100fe200078e0af7 */
[C---:B------:R-:W-:Y:S01]  /*14aa0*/  ISETP.GT.U32.AND P4, PT, R247.reuse, R16, PT ;  /* 0x00000010f700720c */ /* 0x040fe20003f84070 */
[--C-:B------:R-:W-:Y:S01]  /*14ab0*/  @!P0 IMAD.IADD R12, R12, 0x1, -R247.reuse ;  /* 0x000000010c0c8824 */ /* 0x100fe200078e0af7 */
[----:B------:R-:W-:Y:S02]  /*14ac0*/  ISETP.GT.U32.AND P0, PT, R247, R4, PT ;  /* 0x00000004f700720c */ /* 0x000fe40003f04070 */
[----:B------:R-:W-:Y:S01]  /*14ad0*/  @!P1 IADD3 R14, R14, -R247, RZ ;  /* 0x800000f70e0e9210 */ /* 0x000fe20007ffe0ff */
[----:B------:R-:W-:Y:S01]  /*14ae0*/  @!P2 IMAD.IADD R13, R13, 0x1, -R247 ;  /* 0x000000010d0da824 */ /* 0x000fe200078e0af7 */
[C---:B------:R-:W-:Y:S02]  /*14af0*/  ISETP.GT.U32.AND P1, PT, R247.reuse, R8, PT ;  /* 0x00000008f700720c */ /* 0x040fe40003f24070 */
[C---:B------:R-:W-:Y:S02]  /*14b00*/  ISETP.GT.U32.AND P5, PT, R247.reuse, R9, PT ;  /* 0x00000009f700720c */ /* 0x040fe40003fa4070 */
[----:B------:R-:W-:-:S03]  /*14b10*/  ISETP.GT.U32.AND P2, PT, R247, R5, PT ;  /* 0x00000005f700720c */ /* 0x000fc60003f44070 */
[--C-:B------:R-:W-:Y:S01]  /*14b20*/  @!P4 IMAD.IADD R16, R16, 0x1, -R247.reuse ;  /* 0x000000011010c824 */ /* 0x100fe200078e0af7 */
[C---:B------:R-:W-:Y:S01]  /*14b30*/  ISETP.GT.U32.AND P4, PT, R247.reuse, R10, PT ;  /* 0x0000000af700720c */ /* 0x040fe20003f84070 */
[----:B------:R-:W-:Y:S01]  /*14b40*/  @!P0 IMAD.IADD R4, R4, 0x1, -R247 ;  /* 0x0000000104048824 */ /* 0x000fe200078e0af7 */
[----:B------:R-:W-:-:S03]  /*14b50*/  ISETP.GT.U32.AND P0, PT, R247, R12, PT ;  /* 0x0000000cf700720c */ /* 0x000fc60003f04070 */
[--C-:B------:R-:W-:Y:S01]  /*14b60*/  @!P1 IMAD.IADD R8, R8, 0x1, -R247.reuse ;  /* 0x0000000108089824 */ /* 0x100fe200078e0af7 */
[----:B------:R-:W-:Y:S02]  /*14b70*/  ISETP.GT.U32.AND P1, PT, R247, R14, PT ;  /* 0x0000000ef700720c */ /* 0x000fe40003f24070 */
[----:B------:R-:W-:Y:S01]  /*14b80*/  @!P5 IADD3 R9, R9, -R247, RZ ;  /* 0x800000f70909d210 */ /* 0x000fe20007ffe0ff */
[--C-:B------:R-:W-:Y:S01]  /*14b90*/  @!P2 IMAD.IADD R5, R5, 0x1, -R247.reuse ;  /* 0x000000010505a824 */ /* 0x100fe200078e0af7 */
[C---:B------:R-:W-:Y:S02]  /*14ba0*/  ISETP.GT.U32.AND P5, PT, R247.reuse, R15, PT ;  /* 0x0000000ff700720c */ /* 0x040fe40003fa4070 */
[C---:B------:R-:W-:Y:S01]  /*14bb0*/  ISETP.GT.U32.AND P6, PT, R247.reuse, R3, PT ;  /* 0x00000003f700720c */ /* 0x040fe20003fc4070 */
[--C-:B------:R-:W-:Y:S01]  /*14bc0*/  @!P4 IMAD.IADD R10, R10, 0x1, -R247.reuse ;  /* 0x000000010a0ac824 */ /* 0x100fe200078e0af7 */
[C---:B------:R-:W-:Y:S02]  /*14bd0*/  ISETP.GT.U32.AND P2, PT, R247.reuse, R13, PT ;  /* 0x0000000df700720c */ /* 0x040fe40003f44070 */
[C---:B------:R-:W-:Y:S01]  /*14be0*/  ISETP.GT.U32.AND P4, PT, R247.reuse, R16, PT ;  /* 0x00000010f700720c */ /* 0x040fe20003f84070 */
[--C-:B------:R-:W-:Y:S01]  /*14bf0*/  @!P0 IMAD.IADD R12, R12, 0x1, -R247.reuse ;  /* 0x000000010c0c8824 */ /* 0x100fe200078e0af7 */
[C---:B------:R-:W-:Y:S01]  /*14c00*/  ISETP.GT.U32.AND P0, PT, R247.reuse, R19, PT ;  /* 0x00000013f700720c */ /* 0x040fe20003f04070 */
[----:B------:R-:W-:Y:S01]  /*14c10*/  @!P1 IMAD.IADD R14, R14, 0x1, -R247 ;  /* 0x000000010e0e9824 */ /* 0x000fe200078e0af7 */
[----:B------:R-:W-:-:S03]  /*14c20*/  ISETP.GT.U32.AND P1, PT, R247, R21, PT ;  /* 0x00000015f700720c */ /* 0x000fc60003f24070 */
[--C-:B------:R-:W-:Y:S01]  /*14c30*/  @!P5 IMAD.IADD R15, R15, 0x1, -R247.reuse ;  /* 0x000000010f0fd824 */ /* 0x100fe200078e0af7 */
[----:B------:R-:W-:Y:S01]  /*14c40*/  ISETP.GT.U32.AND P5, PT, R247, R22, PT ;  /* 0x00000016f700720c */ /* 0x000fe20003fa4070 */
[--C-:B------:R-:W-:Y:S01]  /*14c50*/  @!P6 IMAD.IADD R3, R3, 0x1, -R247.reuse ;  /* 0x000000010303e824 */ /* 0x100fe200078e0af7 */
[----:B------:R-:W-:Y:S01]  /*14c60*/  ISETP.GT.U32.AND P6, PT, R247, R17, PT ;  /* 0x00000011f700720c */ /* 0x000fe20003fc4070 */
[--C-:B------:R-:W-:Y:S01]  /*14c70*/  @!P2 IMAD.IADD R13, R13, 0x1, -R247.reuse ;  /* 0x000000010d0da824 */ /* 0x100fe200078e0af7 */
[C---:B------:R-:W-:Y:S02]  /*14c80*/  ISETP.GT.U32.AND P2, PT, R247.reuse, R20, PT ;  /* 0x00000014f700720c */ /* 0x040fe40003f44070 */
[----:B------:R-:W-:Y:S02]  /*14c90*/  @!P4 IADD3 R16, R16, -R247, RZ ;  /* 0x800000f71010c210 */ /* 0x000fe40007ffe0ff */
[----:B------:R-:W-:Y:S01]  /*14ca0*/  ISETP.GT.U32.AND P4, PT, R247, R23, PT ;  /* 0x00000017f700720c */ /* 0x000fe20003f84070 */
[--C-:B------:R-:W-:Y:S01]  /*14cb0*/  @!P0 IMAD.IADD R19, R19, 0x1, -R247.reuse ;  /* 0x0000000113138824 */ /* 0x100fe200078e0af7 */
[----:B------:R-:W-:Y:S01]  /*14cc0*/  ISETP.GT.U32.AND P0, PT, R247, R26, PT ;  /* 0x0000001af700720c */ /* 0x000fe20003f04070 */
[--C-:B------:R-:W-:Y:S01]  /*14cd0*/  @!P1 IMAD.IADD R21, R21, 0x1, -R247.reuse ;  /* 0x0000000115159824 */ /* 0x100fe200078e0af7 */
[C---:B------:R-:W-:Y:S01]  /*14ce0*/  ISETP.GT.U32.AND P1, PT, R247.reuse, R28, PT ;  /* 0x0000001cf700720c */ /* 0x040fe20003f24070 */
[--C-:B------:R-:W-:Y:S01]  /*14cf0*/  @!P5 IMAD.IADD R22, R22, 0x1, -R247.reuse ;  /* 0x000000011616d824 */ /* 0x100fe200078e0af7 */
[----:B------:R-:W-:Y:S01]  /*14d00*/  ISETP.GT.U32.AND P5, PT, R247, R29, PT ;  /* 0x0000001df700720c */ /* 0x000fe20003fa4070 */
[--C-:B------:R-:W-:Y:S01]  /*14d10*/  @!P6 IMAD.IADD R17, R17, 0x1, -R247.reuse ;  /* 0x000000011111e824 */ /* 0x100fe200078e0af7 */
[C---:B------:R-:W-:Y:S01]  /*14d20*/  ISETP.GT.U32.AND P6, PT, R247.reuse, R24, PT ;  /* 0x00000018f700720c */ /* 0x040fe20003fc4070 */
[----:B------:R-:W-:Y:S01]  /*14d30*/  @!P2 IMAD.IADD R20, R20, 0x1, -R247 ;  /* 0x000000011414a824 */ /* 0x000fe200078e0af7 */
[----:B------:R-:W-:-:S03]  /*14d40*/  ISETP.GT.U32.AND P2, PT, R247, R27, PT ;  /* 0x0000001bf700720c */ /* 0x000fc60003f44070 */
[--C-:B------:R-:W-:Y:S01]  /*14d50*/  @!P4 IMAD.IADD R23, R23, 0x1, -R247.reuse ;  /* 0x000000011717c824 */ /* 0x100fe200078e0af7 */
[C---:B------:R-:W-:Y:S02]  /*14d60*/  ISETP.GT.U32.AND P4, PT, R247.reuse, R30, PT ;  /* 0x0000001ef700720c */ /* 0x040fe40003f84070 */
[C---:B------:R-:W-:Y:S01]  /*14d70*/  ISETP.GT.U32.AND P3, PT, R247.reuse, R19, PT ;  /* 0x00000013f700720c */ /* 0x040fe20003f64070 */
[--C-:B------:R-:W-:Y:S01]  /*14d80*/  @!P0 IMAD.IADD R26, R26, 0x1, -R247.reuse ;  /* 0x000000011a1a8824 */ /* 0x100fe200078e0af7 */
[C---:B------:R-:W-:Y:S01]  /*14d90*/  ISETP.GT.U32.AND P0, PT, R247.reuse, R20, PT ;  /* 0x00000014f700720c */ /* 0x040fe20003f04070 */
[--C-:B------:R-:W-:Y:S01]  /*14da0*/  @!P1 IMAD.IADD R28, R28, 0x1, -R247.reuse ;  /* 0x000000011c1c9824 */ /* 0x100fe200078e0af7 */
[----:B------:R-:W-:Y:S01]  /*14db0*/  ISETP.GT.U32.AND P1, PT, R247, R22, PT ;  /* 0x00000016f700720c */ /* 0x000fe20003f24070 */
[--C-:B------:R-:W-:Y:S01]  /*14dc0*/  @!P5 IMAD.IADD R29, R29, 0x1, -R247.reuse ;  /* 0x000000011d1dd824 */ /* 0x100fe200078e0af7 */
[----:B------:R-:W-:Y:S01]  /*14dd0*/  @!P6 IADD3 R24, R24, -R247, RZ ;  /* 0x800000f71818e210 */ /* 0x000fe20007ffe0ff */
[----:B------:R-:W-:Y:S01]  /*14de0*/  @!P2 IMAD.IADD R27, R27, 0x1, -R247 ;  /* 0x000000011b1ba824 */ /* 0x000fe200078e0af7 */
[----:B------:R-:W-:-:S02]  /*14df0*/  ISETP.GT.U32.AND P5, PT, R247, R23, PT ;  /* 0x00000017f700720c */ /* 0x000fc40003fa4070 */
[C---:B------:R-:W-:Y:S01]  /*14e00*/  ISETP.GT.U32.AND P2, PT, R247.reuse, R21, PT ;  /* 0x00000015f700720c */ /* 0x040fe20003f44070 */
[--C-:B------:R-:W-:Y:S01]  /*14e10*/  @!P4 IMAD.IADD R30, R30, 0x1, -R247.reuse ;  /* 0x000000011e1ec824 */ /* 0x100fe200078e0af7 */
[----:B------:R-:W-:Y:S02]  /*14e20*/  ISETP.GT.U32.AND P4, PT, R247, R24, PT ;  /* 0x00000018f700720c */ /* 0x000fe40003f84070 */
[----:B------:R-:W-:Y:S02]  /*14e30*/  @!P3 IADD3 R19, R19, -R247, RZ ;  /* 0x800000f71313b210 */ /* 0x000fe40007ffe0ff */
[C---:B------:R-:W-:Y:S02]  /*14e40*/  ISETP.GT.U32.AND P3, PT, R247.reuse, R25, PT ;  /* 0x00000019f700720c */ /* 0x040fe40003f64070 */
[C---:B------:R-:W-:Y:S01]  /*14e50*/  ISETP.GT.U32.AND P6, PT, R247.reuse, R18, PT ;  /* 0x00000012f700720c */ /* 0x040fe20003fc4070 */
[--C-:B------:R-:W-:Y:S01]  /*14e60*/  @!P0 IMAD.IADD R20, R20, 0x1, -R247.reuse ;  /* 0x0000000114148824 */ /* 0x100fe200078e0af7 */
[C---:B------:R-:W-:Y:S01]  /*14e70*/  ISETP.GT.U32.AND P0, PT, R247.reuse, R26, PT ;  /* 0x0000001af700720c */ /* 0x040fe20003f04070 */
[--C-:B------:R-:W-:Y:S01]  /*14e80*/  @!P1 IMAD.IADD R22, R22, 0x1, -R247.reuse ;  /* 0x0000000116169824 */ /* 0x100fe200078e0af7 */
        /* <DEDUP_REMOVED lines=9> */
[--C-:B------:R-:W-:Y:S01]  /*14f20*/  @!P6 IMAD.IADD R18, R18, 0x1, -R247.reuse ;  /* 0x000000011212e824 */ /* 0x100fe200078e0af7 */
[C---:B------:R-:W-:Y:S01]  /*14f30*/  ISETP.GT.U32.AND P6, PT, R247.reuse, R30, PT ;  /* 0x0000001ef700720c */ /* 0x040fe20003fc4070 */
[--C-:B------:R-:W-:Y:S01]  /*14f40*/  @!P0 IMAD.IADD R26, R26, 0x1, -R247.reuse ;  /* 0x000000011a1a8824 */ /* 0x100fe200078e0af7 */
[C---:B------:R-:W-:Y:S01]  /*14f50*/  ISETP.GT.U32.AND P0, PT, R247.reuse, R33, PT ;  /* 0x00000021f700720c */ /* 0x040fe20003f04070 */
[--C-:B------:R-:W-:Y:S01]  /*14f60*/  @!P1 IMAD.IADD R28, R28, 0x1, -R247.reuse ;  /* 0x000000011c1c9824 */ /* 0x100fe200078e0af7 */
[----:B------:R-:W-:Y:S01]  /*14f70*/  ISETP.GT.U32.AND P1, PT, R247, R35, PT ;  /* 0x00000023f700720c */ /* 0x000fe20003f24070 */
[----:B------:R-:W-:Y:S01]  /*14f80*/  @!P5 IMAD.IADD R29, R29, 0x1, -R247 ;  /* 0x000000011d1dd824 */ /* 0x000fe200078e0af7 */
[----:B------:R-:W-:-:S02]  /*14f90*/  ISETP.GT.U32.AND P5, PT, R247, R36, PT ;  /* 0x00000024f700720c */ /* 0x000fc40003fa4070 */
[----:B------:R-:W-:Y:S01]  /*14fa0*/  @!P2 IADD3 R27, R27, -R247, RZ ;  /* 0x800000f71b1ba210 */ /* 0x000fe20007ffe0ff */
[--C-:B------:R-:W-:Y:S01]  /*14fb0*/  @!P4 IMAD.IADD R31, R31, 0x1, -R247.reuse ;  /* 0x000000011f1fc824 */ /* 0x100fe200078e0af7 */
[C---:B------:R-:W-:Y:S01]  /*14fc0*/  ISETP.GT.U32.AND P2, PT, R247.reuse, R34, PT ;  /* 0x00000022f700720c */ /* 0x040fe20003f44070 */
[--C-:B------:R-:W-:Y:S01]  /*14fd0*/  @!P3 IMAD.IADD R32, R32, 0x1, -R247.reuse ;  /* 0x000000012020b824 */ /* 0x100fe200078e0af7 */
[C---:B------:R-:W-:Y:S02]  /*14fe0*/  ISETP.GT.U32.AND P4, PT, R247.reuse, R38, PT ;  /* 0x00000026f700720c */ /* 0x040fe40003f84070 */
[C---:B------:R-:W-:Y:S01]  /*14ff0*/  ISETP.GT.U32.AND P3, PT, R247.reuse, R39, PT ;  /* 0x00000027f700720c */ /* 0x040fe20003f64070 */
[--C-:B------:R-:W-:Y:S01]  /*15000*/  @!P6 IMAD.IADD R30, R30, 0x1, -R247.reuse ;  /* 0x000000011e1ee824 */ /* 0x100fe200078e0af7 */
[----:B------:R-:W-:Y:S01]  /*15010*/  ISETP.GT.U32.AND P6, PT, R247, R37, PT ;  /* 0x00000025f700720c */ /* 0x000fe20003fc4070 */
[--C-:B------:R-:W-:Y:S01]  /*15020*/  @!P0 IMAD.IADD R33, R33, 0x1, -R247.reuse ;  /* 0x0000000121218824 */ /* 0x100fe200078e0af7 */
[----:B------:R-:W-:Y:S01]  /*15030*/  ISETP.GT.U32.AND P0, PT, R247, R40, PT ;  /* 0x00000028f700720c */ /* 0x000fe20003f04070 */
[----:B------:R-:W-:Y:S01]  /*15040*/  @!P5 IMAD.IADD R36, R36, 0x1, -R247 ;  /* 0x000000012424d824 */ /* 0x000fe200078e0af7 */
[----:B------:R-:W-:-:S02]  /*15050*/  @!P1 IADD3 R35, R35, -R247, RZ ;  /* 0x800000f723239210 */ /* 0x000fc40007ffe0ff */
[C---:B------:R-:W-:Y:S01]  /*15060*/  ISETP.GT.U32.AND P1, PT, R247.reuse, R42, PT ;  /* 0x0000002af700720c */ /* 0x040fe20003f24070 */
[--C-:B------:R-:W-:Y:S01]  /*15070*/  @!P2 IMAD.IADD R34, R34, 0x1, -R247.reuse ;  /* 0x000000012222a824 */ /* 0x100fe200078e0af7 */
[C---:B------:R-:W-:Y:S01]  /*15080*/  ISETP.GT.U32.AND P5, PT, R247.reuse, R43, PT ;  /* 0x0000002bf700720c */ /* 0x040fe20003fa4070 */
[--C-:B------:R-:W-:Y:S01]  /*15090*/  @!P4 IMAD.IADD R38, R38, 0x1, -R247.reuse ;  /* 0x000000012626c824 */ /* 0x100fe200078e0af7 */
[----:B------:R-:W-:Y:S01]  /*150a0*/  ISETP.GT.U32.AND P2, PT, R247, R41, PT ;  /* 0x00000029f700720c */ /* 0x000fe20003f44070 */
[--C-:B------:R-:W-:Y:S01]  /*150b0*/  @!P3 IMAD.IADD R39, R39, 0x1, -R247.reuse ;  /* 0x000000012727b824 */ /* 0x100fe200078e0af7 */
[C---:B------:R-:W-:Y:S02]  /*150c0*/  ISETP.GT.U32.AND P4, PT, R247.reuse, R32, PT ;  /* 0x00000020f700720c */ /* 0x040fe40003f84070 */
[----:B------:R-:W-:Y:S01]  /*150d0*/  ISETP.GT.U32.AND P3, PT, R247, R33, PT ;  /* 0x00000021f700720c */ /* 0x000fe20003f64070 */
[--C-:B------:R-:W-:Y:S02]  /*150e0*/  @!P6 IMAD.IADD R37, R37, 0x1, -R247.reuse ;  /* 0x000000012525e824 */ /* 0x100fe400078e0af7 */
[--C-:B------:R-:W-:Y:S01]  /*150f0*/  @!P0 IMAD.IADD R40, R40, 0x1, -R247.reuse ;  /* 0x0000000128288824 */ /* 0x100fe200078e0af7 */
[C---:B------:R-:W-:Y:S01]  /*15100*/  ISETP.GT.U32.AND P0, PT, R247.reuse, R34, PT ;  /* 0x00000022f700720c */ /* 0x040fe20003f04070 */
[----:B------:R-:W-:Y:S01]  /*15110*/  @!P1 IMAD.IADD R42, R42, 0x1, -R247 ;  /* 0x000000012a2a9824 */ /* 0x000fe200078e0af7 */
[----:B------:R-:W-:-:S02]  /*15120*/  ISETP.GT.U32.AND P6, PT, R247, R31, PT ;  /* 0x0000001ff700720c */ /* 0x000fc40003fc4070 */
[----:B------:R-:W-:Y:S01]  /*15130*/  @!P5 IADD3 R43, R43, -R247, RZ ;  /* 0x800000f72b2bd210 */ /* 0x000fe20007ffe0ff */
[--C-:B------:R-:W-:Y:S01]  /*15140*/  @!P2 IMAD.IADD R41, R41, 0x1, -R247.reuse ;  /* 0x000000012929a824 */ /* 0x100fe200078e0af7 */
[C---:B------:R-:W-:Y:S02]  /*15150*/  ISETP.GT.U32.AND P1, PT, R247.reuse, R36, PT ;  /* 0x00000024f700720c */ /* 0x040fe40003f24070 */
[C---:B------:R-:W-:Y:S01]  /*15160*/  ISETP.GT.U32.AND P5, PT, R247.reuse, R37, PT ;  /* 0x00000025f700720c */ /* 0x040fe20003fa4070 */
[--C-:B------:R-:W-:Y:S01]  /*15170*/  @!P4 IMAD.IADD R32, R32, 0x1, -R247.reuse ;  /* 0x000000012020c824 */ /* 0x100fe200078e0af7 */
[----:B------:R-:W-:Y:S01]  /*15180*/  ISETP.GT.U32.AND P2, PT, R247, R35, PT ;  /* 0x00000023f700720c */ /* 0x000fe20003f44070 */
[--C-:B------:R-:W-:Y:S01]  /*15190*/  @!P3 IMAD.IADD R33, R33, 0x1, -R247.reuse ;  /* 0x000000012121b824 */ /* 0x100fe200078e0af7 */
        /* <DEDUP_REMOVED lines=8> */
[----:B------:R-:W-:Y:S01]  /*15220*/  @!P5 IADD3 R37, R37, -R247, RZ ;  /* 0x800000f72525d210 */ /* 0x000fe20007ffe0ff */
[--C-:B------:R-:W-:Y:S01]  /*15230*/  @!P2 IMAD.IADD R35, R35, 0x1, -R247.reuse ;  /* 0x000000012323a824 */ /* 0x100fe200078e0af7 */
[C---:B------:R-:W-:Y:S01]  /*15240*/  ISETP.GT.U32.AND P5, PT, R247.reuse, R44, PT ;  /* 0x0000002cf700720c */ /* 0x040fe20003fa4070 */
[--C-:B------:R-:W-:Y:S01]  /*15250*/  @!P4 IMAD.IADD R38, R38, 0x1, -R247.reuse ;  /* 0x000000012626c824 */ /* 0x100fe200078e0af7 */
[----:B------:R-:W-:Y:S01]  /*15260*/  ISETP.GT.U32.AND P2, PT, R247, R41, PT ;  /* 0x00000029f700720c */ /* 0x000fe20003f44070 */
        /* <DEDUP_REMOVED lines=15> */
[C---:B------:R-:W-:Y:S02]  /*15360*/  ISETP.GT.U32.AND P4, PT, R247.reuse, R52, PT ;  /* 0x00000034f700720c */ /* 0x040fe40003f84070 */
        /* <DEDUP_REMOVED lines=11> */
[----:B------:R-:W-:Y:S01]  /*15420*/  @!P4 IMAD.IADD R52, R52, 0x1, -R247 ;  /* 0x000000013434c824 */ /* 0x000fe200078e0af7 */
[----:B------:R-:W-:-:S02]  /*15430*/  ISETP.GT.U32.AND P4, PT, R247, R46, PT ;  /* 0x0000002ef700720c */ /* 0x000fc40003f84070 */
[----:B------:R-:W-:Y:S02]  /*15440*/  @!P3 IADD3 R53, R53, -R247, RZ ;  /* 0x800000f73535b210 */ /* 0x000fe40007ffe0ff */
[C---:B------:R-:W-:Y:S01]  /*15450*/  ISETP.GT.U32.AND P3, PT, R247.reuse, R47, PT ;  /* 0x0000002ff700720c */ /* 0x040fe20003f64070 */
[--C-:B------:R-:W-:Y:S01]  /*15460*/  @!P0 IMAD.IADD R54, R54, 0x1, -R247.reuse ;  /* 0x0000000136368824 */ /* 0x100fe200078e0af7 */
        /* <DEDUP_REMOVED lines=26> */
[C---:B------:R-:W-:Y:S01]  /*15610*/  ISETP.GT.U32.AND P3, PT, R247.reuse, R60, PT ;  /* 0x0000003cf700720c */ /* 0x040fe20003f64070 */
[--C-:B------:R-:W-:Y:S01]  /*15620*/  @!P0 IMAD.IADD R54, R54, 0x1, -R247.reuse ;  /* 0x0000000136368824 */ /* 0x100fe200078e0af7 */
[----:B------:R-:W-:Y:S01]  /*15630*/  ISETP.GT.U32.AND P0, PT, R247, R61, PT ;  /* 0x0000003df700720c */ /* 0x000fe20003f04070 */
[--C-:B------:R-:W-:Y:S02]  /*15640*/  @!P1 IMAD.IADD R57, R57, 0x1, -R247.reuse ;  /* 0x0000000139399824 */ /* 0x100fe400078e0af7 */
[--C-:B------:R-:W-:Y:S01]  /*15650*/  @!P6 IMAD.IADD R58, R58, 0x1, -R247.reuse ;  /* 0x000000013a3ae824 */ /* 0x100fe200078e0af7 */
[----:B------:R-:W-:Y:S01]  /*15660*/  ISETP.GT.U32.AND P6, PT, R247, R65, PT ;  /* 0x00000041f700720c */ /* 0x000fe20003fc4070 */
[----:B------:R-:W-:Y:S01]  /*15670*/  @!P5 IMAD.IADD R59, R59, 0x1, -R247 ;  /* 0x000000013b3bd824 */ /* 0x000fe200078e0af7 */
[----:B------:R-:W-:Y:S02]  /*15680*/  ISETP.GT.U32.AND P5, PT, R247, R66, PT ;  /* 0x00000042f700720c */ /* 0x000fe40003fa4070 */
[----:B------:R-:W-:-:S02]  /*15690*/  @!P2 IADD3 R55, R55, -R247, RZ ;  /* 0x800000f73737a210 */ /* 0x000fc40007ffe0ff */
[----:B------:R-:W-:Y:S02]  /*156a0*/  ISETP.GT.U32.AND P2, PT, R247, R62, PT ;  /* 0x0000003ef700720c */ /* 0x000fe40003f44070 */
        /* <DEDUP_REMOVED lines=24> */
[----:B------:R-:W-:Y:S01]  /*15830*/  ISETP.GT.U32.AND P2, PT, R247, R63, PT ;  /* 0x0000003ff700720c */ /* 0x000fe20003f44070 */
[--C-:B------:R-:W-:Y:S01]  /*15840*/  @!P4 IMAD.IADD R65, R65, 0x1, -R247.reuse ;  /* 0x000000014141c824 */ /* 0x100fe200078e0af7 */
[----:B------:R-:W-:Y:S01]  /*15850*/  ISETP.GT.U32.AND P4, PT, R247, R72, PT ;  /* 0x00000048f700720c */ /* 0x000fe20003f84070 */
[--C-:B------:R-:W-:Y:S01]  /*15860*/  @!P3 IMAD.IADD R61, R61, 0x1, -R247.reuse ;  /* 0x000000013d3db824 */ /* 0x100fe200078e0af7 */
[C---:B------:R-:W-:Y:S02]  /*15870*/  ISETP.GT.U32.AND P3, PT, R247.reuse, R67, PT ;  /* 0x00000043f700720c */ /* 0x040fe40003f64070 */
[----:B------:R-:W-:Y:S01]  /*15880*/  @!P1 IADD3 R58, R58, -R247, RZ ;  /* 0x800000f73a3a9210 */ /* 0x000fe20007ffe0ff */
[----:B------:R-:W-:Y:S01]  /*15890*/  @!P0 IMAD.IADD R62, R62, 0x1, -R247 ;  /* 0x000000013e3e8824 */ /* 0x000fe200078e0af7 */
[C---:B------:R-:W-:Y:S02]  /*158a0*/  ISETP.GT.U32.AND P1, PT, R247.reuse, R64, PT ;  /* 0x00000040f700720c */ /* 0x040fe40003f24070 */
        /* <DEDUP_REMOVED lines=23> */
[----:B------:R-:W-:Y:S02]  /*15a20*/  @!P3 IADD3 R74, R74, -R247, RZ ;  /* 0x800000f74a4ab210 */ /* 0x000fe40007ffe0ff */
[----:B------:R-:W-:Y:S01]  /*15a30*/  ISETP.GT.U32.AND P3, PT, R247, R81, PT ;  /* 0x00000051f700720c */ /* 0x000fe20003f64070 */
[--C-:B------:R-:W-:Y:S01]  /*15a40*/  @!P1 IMAD.IADD R71, R71, 0x1, -R247.reuse ;  /* 0x0000000147479824 */ /* 0x100fe200078e0af7 */
[C---:B------:R-:W-:Y:S01]  /*15a50*/  ISETP.GT.U32.AND P1, PT, R247.reuse, R78, PT ;  /* 0x0000004ef700720c */ /* 0x040fe20003f24070 */
[--C-:B------:R-:W-:Y:S01]  /*15a60*/  @!P0 IMAD.IADD R76, R76, 0x1, -R247.reuse ;  /* 0x000000014c4c8824 */ /* 0x100fe200078e0af7 */
[C---:B------:R-:W-:Y:S01]  /*15a70*/  ISETP.GT.U32.AND P0, PT, R247.reuse, R70, PT ;  /* 0x00000046f700720c */ /* 0x040fe20003f04070 */
[--C-:B------:R-:W-:Y:S01]  /*15a80*/  @!P5 IMAD.IADD R80, R80, 0x1, -R247.reuse ;  /* 0x000000015050d824 */ /* 0x100fe200078e0af7 */
[----:B------:R-:W-:Y:S01]  /*15a90*/  ISETP.GT.U32.AND P5, PT, R247, R74, PT ;  /* 0x0000004af700720c */ /* 0x000fe20003fa4070 */
[--C-:B------:R-:W-:Y:S02]  /*15aa0*/  @!P6 IMAD.IADD R75, R75, 0x1, -R247.reuse ;  /* 0x000000014b4be824 */ /* 0x100fe400078e0af7 */
[--C-:B------:R-:W-:Y:S01]  /*15ab0*/  @!P2 IMAD.IADD R77, R77, 0x1, -R247.reuse ;  /* 0x000000014d4da824 */ /* 0x100fe200078e0af7 */
[----:B------:R-:W-:Y:S01]  /*15ac0*/  ISETP.GT.U32.AND P2, PT, R247, R71, PT ;  /* 0x00000047f700720c */ /* 0x000fe20003f44070 */
[--C-:B------:R-:W-:Y:S01]  /*15ad0*/  @!P4 IMAD.IADD R73, R73, 0x1, -R247.reuse ;  /* 0x000000014949c824 */ /* 0x100fe200078e0af7 */
[----:B------:R-:W-:Y:S01]  /*15ae0*/  ISETP.GT.U32.AND P6, PT, R247, R82, PT ;  /* 0x00000052f700720c */ /* 0x000fe20003fc4070 */
[----:B------:R-:W-:Y:S01]  /*15af0*/  @!P3 IMAD.IADD R81, R81, 0x1, -R247 ;  /* 0x000000015151b824 */ /* 0x000fe200078e0af7 */
[----:B------:R-:W-:-:S02]  /*15b00*/  ISETP.GT.U32.AND P4, PT, R247, R79, PT ;  /* 0x0000004ff700720c */ /* 0x000fc40003f84070 */
        /* <DEDUP_REMOVED lines=8> */
[----:B------:R-:W-:Y:S02]  /*15b90*/  ISETP.GT.U32.AND P2, PT, R247, R77, PT ;  /* 0x0000004df700720c */ /* 0x000fe40003f44070 */
[----:B------:R-:W-:Y:S01]  /*15ba0*/  @!P6 IADD3 R82, R82, -R247, RZ ;  /* 0x800000f75252e210 */ /* 0x000fe20007ffe0ff */
[--C-:B------:R-:W-:Y:S01]  /*15bb0*/  @!P4 IMAD.IADD R79, R79, 0x1, -R247.reuse ;  /* 0x000000014f4fc824 */ /* 0x100fe200078e0af7 */
[----:B------:R-:W-:Y:S01]  /*15bc0*/  ISETP.GT.U32.AND P4, PT, R247, R86, PT ;  /* 0x00000056f700720c */ /* 0x000fe20003f84070 */
[--C-:B------:R-:W-:Y:S01]  /*15bd0*/  @!P3 IMAD.IADD R75, R75, 0x1, -R247.reuse ;  /* 0x000000014b4bb824 */ /* 0x100fe200078e0af7 */
[C---:B------:R-:W-:Y:S01]  /*15be0*/  ISETP.GT.U32.AND P3, PT, R247.reuse, R82, PT ;  /* 0x00000052f700720c */ /* 0x040fe20003f64070 */
[----:B------:R-:W-:Y:S01]  /*15bf0*/  @!P1 IMAD.IADD R72, R72, 0x1, -R247 ;  /* 0x0000000148489824 */ /* 0x000fe200078e0af7 */
[----:B------:R-:W-:-:S02]  /*15c00*/  ISETP.GT.U32.AND P6, PT, R247, R81, PT ;  /* 0x00000051f700720c */ /* 0x000fc40003fc4070 */
[C---:B------:R-:W-:Y:S01]  /*15c10*/  ISETP.GT.U32.AND P1, PT, R247.reuse, R78, PT ;  /* 0x0000004ef700720c */ /* 0x040fe20003f24070 */
[--C-:B------:R-:W-:Y:S01]  /*15c20*/  @!P5 IMAD.IADD R80, R80, 0x1, -R247.reuse ;  /* 0x000000015050d824 */ /* 0x100fe200078e0af7 */
[----:B------:R-:W-:Y:S02]  /*15c30*/  @!P0 IADD3 R76, R76, -R247, RZ ;  /* 0x800000f74c4c8210 */ /* 0x000fe40007ffe0ff */
[----:B------:R-:W-:Y:S01]  /*15c40*/  ISETP.GT.U32.AND P0, PT, R247, R83, PT ;  /* 0x00000053f700720c */ /* 0x000fe20003f04070 */
[--C-:B------:R-:W-:Y:S01]  /*15c50*/  @!P2 IMAD.IADD R77, R77, 0x1, -R247.reuse ;  /* 0x000000014d4da824 */ /* 0x100fe200078e0af7 */
[C---:B------:R-:W-:Y:S01]  /*15c60*/  ISETP.GT.U32.AND P5, PT, R247.reuse, R87, PT ;  /* 0x00000057f700720c */ /* 0x040fe20003fa4070 */
[--C-:B------:R-:W-:Y:S01]  /*15c70*/  @!P4 IMAD.IADD R86, R86, 0x1, -R247.reuse ;  /* 0x000000015656c824 */ /* 0x100fe200078e0af7 */
[C---:B------:R-:W-:Y:S01]  /*15c80*/  ISETP.GT.U32.AND P2, PT, R247.reuse, R84, PT ;  /* 0x00000054f700720c */ /* 0x040fe20003f44070 */
[----:B------:R-:W-:Y:S01]  /*15c90*/  @!P3 IMAD.IADD R82, R82, 0x1, -R247 ;  /* 0x000000015252b824 */ /* 0x000fe200078e0af7 */
[----:B------:R-:W-:-:S02]  /*15ca0*/  ISETP.GT.U32.AND P4, PT, R247, R93, PT ;  /* 0x0000005df700720c */ /* 0x000fc40003f84070 */
[----:B------:R-:W-:Y:S01]  /*15cb0*/  ISETP.GT.U32.AND P3, PT, R247, R89, PT ;  /* 0x00000059f700720c */ /* 0x000fe20003f64070 */
[--C-:B------:R-:W-:Y:S01]  /*15cc0*/  @!P6 IMAD.IADD R81, R81, 0x1, -R247.reuse ;  /* 0x000000015151e824 */ /* 0x100fe200078e0af7 */
[C---:B------:R-:W-:Y:S01]  /*15cd0*/  ISETP.GT.U32.AND P6, PT, R247.reuse, R88, PT ;  /* 0x00000058f700720c */ /* 0x040fe20003fc4070 */
[--C-:B------:R-:W-:Y:S01]  /*15ce0*/  @!P1 IMAD.IADD R78, R78, 0x1, -R247.reuse ;  /* 0x000000014e4e9824 */ /* 0x100fe200078e0af7 */
[----:B------:R-:W-:Y:S01]  /*15cf0*/  ISETP.GT.U32.AND P1, PT, R247, R85, PT ;  /* 0x00000055f700720c */ /* 0x000fe20003f24070 */
[--C-:B------:R-:W-:Y:S01]  /*15d00*/  @!P0 IMAD.IADD R83, R83, 0x1, -R247.reuse ;  /* 0x0000000153538824 */ /* 0x100fe200078e0af7 */
[----:B------:R-:W-:Y:S01]  /*15d10*/  ISETP.GT.U32.AND P0, PT, R247, R90, PT ;  /* 0x0000005af700720c */ /* 0x000fe20003f04070 */
[--C-:B------:R-:W-:Y:S01]  /*15d20*/  @!P5 IMAD.IADD R87, R87, 0x1, -R247.reuse ;  /* 0x000000015757d824 */ /* 0x100fe200078e0af7 */
[----:B------:R-:W-:Y:S02]  /*15d30*/  ISETP.GT.U32.AND P5, PT, R247, R94, PT ;  /* 0x0000005ef700720c */ /* 0x000fe40003fa4070 */
[----:B------:R-:W-:Y:S01]  /*15d40*/  @!P2 IADD3 R84, R84, -R247, RZ ;  /* 0x800000f75454a210 */ /* 0x000fe20007ffe0ff */
[--C-:B------:R-:W-:Y:S01]  /*15d50*/  @!P4 IMAD.IADD R93, R93, 0x1, -R247.reuse ;  /* 0x000000015d5dc824 */ /* 0x100fe200078e0af7 */
[----:B------:R-:W-:Y:S01]  /*15d60*/  ISETP.GT.U32.AND P2, PT, R247, R91, PT ;  /* 0x0000005bf700720c */ /* 0x000fe20003f44070 */
[----:B------:R-:W-:Y:S01]  /*15d70*/  @!P3 IMAD.IADD R89, R89, 0x1, -R247 ;  /* 0x000000015959b824 */ /* 0x000fe200078e0af7 */
[----:B------:R-:W-:-:S02]  /*15d80*/  ISETP.GT.U32.AND P4, PT, R247, R87, PT ;  /* 0x00000057f700720c */ /* 0x000fc40003f84070 */
        /* <DEDUP_REMOVED lines=16> */
[----:B------:R-:W-:Y:S01]  /*15e90*/  @!P1 IADD3 R92, R92, -R247, RZ ;  /* 0x800000f75c5c9210 */ /* 0x000fe20007ffe0ff */
        /* <DEDUP_REMOVED lines=11> */
[C---:B------:R-:W-:Y:S01]  /*15f50*/  ISETP.GT.U32.AND P3, PT, R247.reuse, R96, PT ;  /* 0x00000060f700720c */ /* 0x040fe20003f64070 */
[--C-:B------:R-:W-:Y:S01]  /*15f60*/  @!P1 IMAD.IADD R86, R86, 0x1, -R247.reuse ;  /* 0x0000000156569824 */ /* 0x100fe200078e0af7 */
[C---:B------:R-:W-:Y:S01]  /*15f70*/  ISETP.GT.U32.AND P1, PT, R247.reuse, R92, PT ;  /* 0x0000005cf700720c */ /* 0x040fe20003f24070 */
        /* <DEDUP_REMOVED lines=22> */
[----:B------:R-:W-:Y:S01]  /*160e0*/  ISETP.GT.U32.AND P2, PT, R247, R105, PT ;  /* 0x00000069f700720c */ /* 0x000fe20003f44070 */
[--C-:B------:R-:W-:Y:S01]  /*160f0*/  @!P3 IMAD.IADD R103, R103, 0x1, -R247.reuse ;  /* 0x000000016767b824 */ /* 0x100fe200078e0af7 */
[C---:B------:R-:W-:Y:S02]  /*16100*/  ISETP.GT.U32.AND P4, PT, R247.reuse, R101, PT ;  /* 0x00000065f700720c */ /* 0x040fe40003f84070 */
[----:B------:R-:W-:Y:S01]  /*16110*/  ISETP.GT.U32.AND P3, PT, R247, R97, PT ;  /* 0x00000061f700720c */ /* 0x000fe20003f64070 */
[--C-:B------:R-:W-:Y:S01]  /*16120*/  @!P1 IMAD.IADD R99, R99, 0x1, -R247.reuse ;  /* 0x0000000163639824 */ /* 0x100fe200078e0af7 */
[C---:B------:R-:W-:Y:S01]  /*16130*/  ISETP.GT.U32.AND P1, PT, R247.reuse, R106, PT ;  /* 0x0000006af700720c */ /* 0x040fe20003f24070 */
[--C-:B------:R-:W-:Y:S01]  /*16140*/  @!P0 IMAD.IADD R104, R104, 0x1, -R247.reuse ;  /* 0x0000000168688824 */ /* 0x100fe200078e0af7 */
[----:B------:R-:W-:Y:S01]  /*16150*/  ISETP.GT.U32.AND P0, PT, R247, R98, PT ;  /* 0x00000062f700720c */ /* 0x000fe20003f04070 */
[----:B------:R-:W-:-:S02]  /*16160*/  @!P6 IMAD.IADD R108, R108, 0x1, -R247 ;  /* 0x000000016c6ce824 */ /* 0x000fc400078e0af7 */
[--C-:B------:R-:W-:Y:S01]  /*16170*/  @!P5 IMAD.IADD R96, R96, 0x1, -R247.reuse ;  /* 0x000000016060d824 */ /* 0x100fe200078e0af7 */
[----:B------:R-:W-:Y:S01]  /*16180*/  ISETP.GT.U32.AND P5, PT, R247, R102, PT ;  /* 0x00000066f700720c */ /* 0x000fe20003fa4070 */
[--C-:B------:R-:W-:Y:S01]  /*16190*/  @!P2 IMAD.IADD R105, R105, 0x1, -R247.reuse ;  /* 0x000000016969a824 */ /* 0x100fe200078e0af7 */
[----:B------:R-:W-:Y:S01]  /*161a0*/  ISETP.GT.U32.AND P2, PT, R247, R99, PT ;  /* 0x00000063f700720c */ /* 0x000fe20003f44070 */
[--C-:B------:R-:W-:Y:S01]  /*161b0*/  @!P4 IMAD.IADD R101, R101, 0x1, -R247.reuse ;  /* 0x000000016565c824 */ /* 0x100fe200078e0af7 */
[----:B------:R-:W-:Y:S02]  /*161c0*/  ISETP.GT.U32.AND P4, PT, R247, R108, PT ;  /* 0x0000006cf700720c */ /* 0x000fe40003f84070 */
        /* <DEDUP_REMOVED lines=21> */
[----:B------:R-:W-:Y:S01]  /*16320*/  @!P4 IMAD.IADD R115, R115, 0x1, -R247 ;  /* 0x000000017373c824 */ /* 0x000fe200078e0af7 */
[----:B------:R-:W-:-:S02]  /*16330*/  ISETP.GT.U32.AND P2, PT, R247, R112, PT ;  /* 0x00000070f700720c */ /* 0x000fc40003f44070 */
[C---:B------:R-:W-:Y:S01]  /*16340*/  ISETP.GT.U32.AND P4, PT, R247.reuse, R109, PT ;  /* 0x0000006df700720c */ /* 0x040fe20003f84070 */
[--C-:B------:R-:W-:Y:S01]  /*16350*/  @!P3 IMAD.IADD R110, R110, 0x1, -R247.reuse ;  /* 0x000000016e6eb824 */ /* 0x100fe200078e0af7 */
[C---:B------:R-:W-:Y:S02]  /*16360*/  ISETP.GT.U32.AND P3, PT, R247.reuse, R117, PT ;  /* 0x00000075f700720c */ /* 0x040fe40003f64070 */
        /* <DEDUP_REMOVED lines=22> */
[----:B------:R-:W-:Y:S02]  /*164d0*/  ISETP.GT.U32.AND P2, PT, R247, R113, PT ;  /* 0x00000071f700720c */ /* 0x000fe40003f44070 */
[----:B------:R-:W-:Y:S01]  /*164e0*/  @!P4 IADD3 R115, R115, -R247, RZ ;  /* 0x800000f77373c210 */ /* 0x000fe20007ffe0ff */
[--C-:B------:R-:W-:Y:S01]  /*164f0*/  @!P3 IMAD.IADD R111, R111, 0x1, -R247.reuse ;  /* 0x000000016f6fb824 */ /* 0x100fe200078e0af7 */
[C---:B------:R-:W-:Y:S01]  /*16500*/  ISETP.GT.U32.AND P4, PT, R247.reuse, R122, PT ;  /* 0x0000007af700720c */ /* 0x040fe20003f84070 */
        /* <DEDUP_REMOVED lines=55> */
[--C-:B------:R-:W-:Y:S01]  /*16880*/  @!P3 IMAD.IADD R125, R125, 0x1, -R247.reuse ;  /* 0x000000017d7db824 */ /* 0x100fe200078e0af7 */
[----:B------:R-:W-:Y:S01]  /*16890*/  ISETP.GT.U32.AND P3, PT, R247, R131, PT ;  /* 0x00000083f700720c */ /* 0x000fe20003f64070 */
[----:B------:R-:W-:-:S02]  /*168a0*/  @!P6 IMAD.IADD R134, R134, 0x1, -R247 ;  /* 0x000000018686e824 */ /* 0x000fc400078e0af7 */
[--C-:B------:R-:W-:Y:S01]  /*168b0*/  @!P1 IMAD.IADD R122, R122, 0x1, -R247.reuse ;  /* 0x000000017a7a9824 */ /* 0x100fe200078e0af7 */
[C---:B------:R-:W-:Y:S02]  /*168c0*/  ISETP.GT.U32.AND P1, PT, R247.reuse, R128, PT ;  /* 0x00000080f700720c */ /* 0x040fe40003f24070 */
[----:B------:R-:W-:Y:S01]  /*168d0*/  @!P0 IADD3 R126, R126, -R247, RZ ;  /* 0x800000f77e7e8210 */ /* 0x000fe20007ffe0ff */
        /* <DEDUP_REMOVED lines=21> */
[----:B------:R-:W-:-:S02]  /*16a30*/  ISETP.GT.U32.AND P3, PT, R247, R145, PT ;  /* 0x00000091f700720c */ /* 0x000fc40003f64070 */
[-C--:B------:R-:W-:Y:S02]  /*16a40*/  @!P6 IADD3 R133, R133, -R247.reuse, RZ ;  /* 0x800000f78585e210 */ /* 0x080fe40007ffe0ff */
[----:B------:R-:W-:Y:S01]  /*16a50*/  ISETP.GT.U32.AND P6, PT, R247, R140, PT ;  /* 0x0000008cf700720c */ /* 0x000fe20003fc4070 */
[--C-:B------:R-:W-:Y:S01]  /*16a60*/  @!P1 IMAD.IADD R135, R135, 0x1, -R247.reuse ;  /* 0x0000000187879824 */ /* 0x100fe200078e0af7 */
[----:B------:R-:W-:Y:S01]  /*16a70*/  ISETP.GT.U32.AND P1, PT, R247, R142, PT ;  /* 0x0000008ef700720c */ /* 0x000fe20003f24070 */
[--C-:B------:R-:W-:Y:S01]  /*16a80*/  @!P0 IMAD.IADD R139, R139, 0x1, -R247.reuse ;  /* 0x000000018b8b8824 */ /* 0x100fe200078e0af7 */
[C---:B------:R-:W-:Y:S01]  /*16a90*/  ISETP.GT.U32.AND P0, PT, R247.reuse, R146, PT ;  /* 0x00000092f700720c */ /* 0x040fe20003f04070 */
        /* <DEDUP_REMOVED lines=23> */
[----:B------:R-:W-:Y:S02]  /*16c10*/  @!P1 IADD3 R136, R136, -R247, RZ ;  /* 0x800000f788889210 */ /* 0x000fe40007ffe0ff */
[C---:B------:R-:W-:Y:S01]  /*16c20*/  ISETP.GT.U32.AND P1, PT, R247.reuse, R142, PT ;  /* 0x0000008ef700720c */ /* 0x040fe20003f24070 */
[--C-:B------:R-:W-:Y:S01]  /*16c30*/  @!P0 IMAD.IADD R140, R140, 0x1, -R247.reuse ;  /* 0x000000018c8c8824 */ /* 0x100fe200078e0af7 */
[----:B------:R-:W-:Y:S02]  /*16c40*/  ISETP.GT.U32.AND P0, PT, R247, R147, PT ;  /* 0x00000093f700720c */ /* 0x000fe40003f04070 */
[----:B------:R-:W-:Y:S01]  /*16c50*/  @!P5 IADD3 R144, R144, -R247, RZ ;  /* 0x800000f79090d210 */ /* 0x000fe20007ffe0ff */
[--C-:B------:R-:W-:Y:S01]  /*16c60*/  @!P2 IMAD.IADD R141, R141, 0x1, -R247.reuse ;  /* 0x000000018d8da824 */ /* 0x100fe200078e0af7 */
[C---:B------:R-:W-:Y:S01]  /*16c70*/  ISETP.GT.U32.AND P5, PT, R247.reuse, R151, PT ;  /* 0x00000097f700720c */ /* 0x040fe20003fa4070 */
[----:B------:R-:W-:Y:S01]  /*16c80*/  @!P4 IMAD.IADD R150, R150, 0x1, -R247 ;  /* 0x000000019696c824 */ /* 0x000fe200078e0af7 */
[----:B------:R-:W-:-:S02]  /*16c90*/  ISETP.GT.U32.AND P6, PT, R247, R146, PT ;  /* 0x00000092f700720c */ /* 0x000fc40003fc4070 */
        /* <DEDUP_REMOVED lines=267> */
[----:B------:R-:W-:Y:S01]  /*17d50*/  IABS R239, R239 ;  /* 0x000000ef00ef7213 */ /* 0x000fe20000000000 */
[--C-:B------:R-:W-:Y:S01]  /*17d60*/  @!P2 IMAD.IADD R212, R212, 0x1, -R247.reuse ;  /* 0x00000001d4d4a824 */ /* 0x100fe200078e0af7 */
[----:B------:R-:W-:Y:S01]  /*17d70*/  ISETP.GT.U32.AND P5, PT, R247, R222, PT ;  /* 0x000000def700720c */ /* 0x000fe20003fa4070 */
[--C-:B------:R-:W-:Y:S01]  /*17d80*/  @!P4 IMAD.IADD R221, R221, 0x1, -R247.reuse ;  /* 0x00000001ddddc824 */ /* 0x100fe200078e0af7 */
[C---:B------:R-:W-:Y:S01]  /*17d90*/  ISETP.GT.U32.AND P2, PT, R247.reuse, R219, PT ;  /* 0x000000dbf700720c */ /* 0x040fe20003f44070 */
[----:B------:R-:W-:Y:S01]  /*17da0*/  STL [R1+0xc], R244 ;  /* 0x00000cf401007387 */ /* 0x000fe20000100800 */
[C---:B------:R-:W-:Y:S01]  /*17db0*/  ISETP.GT.U32.AND P4, PT, R247.reuse, R215, PT ;  /* 0x000000d7f700720c */ /* 0x040fe20003f84070 */
[----:B------:R-:W-:Y:S01]  /*17dc0*/  @!P3 IMAD.IADD R216, R216, 0x1, -R247 ;  /* 0x00000001d8d8b824 */ /* 0x000fe200078e0af7 */
[----:B------:R-:W-:Y:S01]  /*17dd0*/  ISETP.GT.U32.AND P3, PT, R247, R223, PT ;  /* 0x000000dff700720c */ /* 0x000fe20003f64070 */
[----:B------:R-:W-:Y:S01]  /*17de0*/  IMAD.HI.U32 R240, R245, R239, RZ ;  /* 0x000000eff5f07227 */ /* 0x000fe200078e00ff */
[----:B------:R-:W-:Y:S01]  /*17df0*/  STL [R1+0x8], R243 ;  /* 0x000008f301007387 */ /* 0x000fe20000100800 */
[----:B------:R-:W-:-:S03]  /*17e00*/  @!P6 IADD3 R211, R211, -R247, RZ ;  /* 0x800000f7d3d3e210 */ /* 0x000fc60007ffe0ff */
[----:B------:R-:W-:Y:S01]  /*17e10*/  STL [R1+0x4], R242 ;  /* 0x000004f201007387 */ /* 0x000fe20000100800 */
[----:B------:R-:W-:Y:S01]  /*17e20*/  ISETP.GT.U32.AND P6, PT, R247, R218, PT ;  /* 0x000000daf700720c */ /* 0x000fe20003fc4070 */
[----:B------:R-:W-:Y:S02]  /*17e30*/  IMAD.MOV R240, RZ, RZ, -R240 ;  /* 0x000000fffff07224 */ /* 0x000fe400078e0af0 */
[----:B------:R-:W-:Y:S01]  /*17e40*/  STL [R1+0x29b8], R0 ;  /* 0x0029b80001007387 */ /* 0x000fe20000100800 */
[----:B------:R-:W-:-:S03]  /*17e50*/  @!P1 IMAD.IADD R213, R213, 0x1, -R247 ;  /* 0x00000001d5d59824 */ /* 0x000fc600078e0af7 */
[----:B------:R1:W-:Y:S01]  /*17e60*/  STL [R1], R241 ;  /* 0x000000f101007387 */ /* 0x0003e20000100800 */
[----:B------:R-:W-:Y:S01]  /*17e70*/  ISETP.GT.U32.AND P1, PT, R247, R220, PT ;  /* 0x000000dcf700720c */ /* 0x000fe20003f24070 */
[----:B------:R-:W-:Y:S01]  /*17e80*/  @!P0 IMAD.IADD R217, R217, 0x1, -R247 ;  /* 0x00000001d9d98824 */ /* 0x000fe200078e0af7 */
[C---:B------:R-:W-:Y:S01]  /*17e90*/  ISETP.GT.U32.AND P0, PT, R247.reuse, R224, PT ;  /* 0x000000e0f700720c */ /* 0x040fe20003f04070 */
[----:B------:R-:W-:Y:S01]  /*17ea0*/  IMAD R239, R247, R240, R239 ;  /* 0x000000f0f7ef7224 */ /* 0x000fe200078e02ef */
[----:B------:R-:W-:Y:S01]  /*17eb0*/  @!P2 IADD3 R219, R219, -R247, RZ ;  /* 0x800000f7dbdba210 */ /* 0x000fe20007ffe0ff */
[----:B------:R-:W-:Y:S02]  /*17ec0*/  @!P5 IMAD.IADD R222, R222, 0x1, -R247 ;  /* 0x00000001deded824 */ /* 0x000fe400078e0af7 */
[----:B-1----:R-:W-:Y:S01]  /*17ed0*/  VIADD R241, R6, 0x1fa ;  /* 0x000001fa06f17836 */ /* 0x002fe20000000000 */
[C---:B------:R-:W-:Y:S01]  /*17ee0*/  ISETP.GT.U32.AND P5, PT, R247.reuse, R216, PT ;  /* 0x000000d8f700720c */ /* 0x040fe20003fa4070 */
[----:B------:R-:W-:Y:S01]  /*17ef0*/  STL [R1+0x29bc], R2 ;  /* 0x0029bc0201007387 */ /* 0x000fe20000100800 */
[----:B------:R-:W-:-:S02]  /*17f00*/  ISETP.GT.U32.AND P2, PT, R247, R213, PT ;  /* 0x000000d5f700720c */ /* 0x000fc40003f44070 */
[----:B------:R-:W-:Y:S01]  /*17f10*/  IABS R240, R241 ;  /* 0x000000f100f07213 */ /* 0x000fe20000000000 */
[----:B------:R-:W-:Y:S01]  /*17f20*/  STL [R1+0x29c0], R3 ;  /* 0x0029c00301007387 */ /* 0x000fe20000100800 */
[--C-:B------:R-:W-:Y:S01]  /*17f30*/  @!P4 IMAD.IADD R215, R215, 0x1, -R247.reuse ;  /* 0x00000001d7d7c824 */ /* 0x100fe200078e0af7 */
[----:B------:R-:W-:Y:S01]  /*17f40*/  ISETP.GT.U32.AND P4, PT, R247, R221, PT ;  /* 0x000000ddf700720c */ /* 0x000fe20003f84070 */
[----:B------:R-:W-:Y:S01]  /*17f50*/  @!P3 IMAD.IADD R223, R223, 0x1, -R247 ;  /* 0x00000001dfdfb824 */ /* 0x000fe200078e0af7 */
[----:B------:R-:W-:Y:S01]  /*17f60*/  STL [R1+0x29c4], R4 ;  /* 0x0029c40401007387 */ /* 0x000fe20000100800 */
[----:B------:R-:W-:-:S03]  /*17f70*/  ISETP.GT.U32.AND P3, PT, R247, R217, PT ;  /* 0x000000d9f700720c */ /* 0x000fc60003f64070 */
[----:B------:R1:W-:Y:S01]  /*17f80*/  STL [R1+0x1fa8], R241 ;  /* 0x001fa8f101007387 */ /* 0x0003e20000100800 */
[--C-:B------:R-:W-:Y:S01]  /*17f90*/  @!P6 IMAD.IADD R218, R218, 0x1, -R247.reuse ;  /* 0x00000001dadae824 */ /* 0x100fe200078e0af7 */
[----:B------:R-:W-:Y:S01]  /*17fa0*/  ISETP.GT.U32.AND P6, PT, R247, R225, PT ;  /* 0x000000e1f700720c */ /* 0x000fe20003fc4070 */
[----:B------:R-:W-:Y:S02]  /*17fb0*/  VIADD R0, R6, 0x1fb ;  /* 0x000001fb06007836 */ /* 0x000fe40000000000 */
[----:B------:R-:W-:Y:S02]  /*17fc0*/  @!P1 IMAD.IADD R220, R220, 0x1, -R247 ;  /* 0x00000001dcdc9824 */ /* 0x000fe400078e0af7 */
[----:B-1----:R-:W-:Y:S01]  /*17fd0*/  IMAD.HI.U32 R241, R245, R240, RZ ;  /* 0x000000f0f5f17227 */ /* 0x002fe200078e00ff */
[----:B------:R-:W-:-:S03]  /*17fe0*/  ISETP.GT.U32.AND P1, PT, R247, R214, PT ;  /* 0x000000d6f700720c */ /* 0x000fc60003f24070 */
[----:B------:R-:W-:Y:S02]  /*17ff0*/  IMAD.MOV R241, RZ, RZ, -R241 ;  /* 0x000000fffff17224 */ /* 0x000fe400078e0af1 */
[--C-:B------:R-:W-:Y:S01]  /*18000*/  @!P0 IMAD.IADD R224, R224, 0x1, -R247.reuse ;  /* 0x00000001e0e08824 */ /* 0x100fe200078e0af7 */
[C---:B------:R-:W-:Y:S01]  /*18010*/  ISETP.GT.U32.AND P0, PT, R247.reuse, R218, PT ;  /* 0x000000daf700720c */ /* 0x040fe20003f04070 */
[C---:B------:R-:W-:Y:S01]  /*18020*/  IMAD R240, R247.reuse, R241, R240 ;  /* 0x000000f1f7f07224 */ /* 0x040fe200078e02f0 */
[----:B------:R-:W-:Y:S01]  /*18030*/  IABS R241, R0 ;  /* 0x0000000000f17213 */ /* 0x000fe20000000000 */
[--C-:B------:R-:W-:Y:S01]  /*18040*/  @!P5 IMAD.IADD R216, R216, 0x1, -R247.reuse ;  /* 0x00000001d8d8d824 */ /* 0x100fe200078e0af7 */
[----:B------:R-:W-:Y:S01]  /*18050*/  ISETP.GT.U32.AND P5, PT, R247, R222, PT ;  /* 0x000000def700720c */ /* 0x000fe20003fa4070 */
[--C-:B------:R-:W-:Y:S01]  /*18060*/  @!P2 IMAD.IADD R213, R213, 0x1, -R247.reuse ;  /* 0x00000001d5d5a824 */ /* 0x100fe200078e0af7 */
[----:B------:R-:W-:Y:S02]  /*18070*/  ISETP.GT.U32.AND P2, PT, R247, R219, PT ;  /* 0x000000dbf700720c */ /* 0x000fe40003f44070 */
[----:B------:R-:W-:Y:S01]  /*18080*/  @!P4 IADD3 R221, R221, -R247, RZ ;  /* 0x800000f7ddddc210 */ /* 0x000fe20007ffe0ff */
[--C-:B------:R-:W-:Y:S01]  /*18090*/  @!P3 IMAD.IADD R217, R217, 0x1, -R247.reuse ;  /* 0x00000001d9d9b824 */ /* 0x100fe200078e0af7 */
[----:B------:R-:W-:Y:S01]  /*180a0*/  ISETP.GT.U32.AND P4, PT, R247, R228, PT ;  /* 0x000000e4f700720c */ /* 0x000fe20003f84070 */
[----:B------:R-:W-:Y:S01]  /*180b0*/  IMAD.HI.U32 R242, R245, R241, RZ ;  /* 0x000000f1f5f27227 */ /* 0x000fe200078e00ff */
[----:B------:R-:W-:Y:S01]  /*180c0*/  ISETP.GT.U32.AND P3, PT, R247, R223, PT ;  /* 0x000000dff700720c */ /* 0x000fe20003f64070 */
[----:B------:R1:W-:Y:S02]  /*180d0*/  STL [R1+0x1f9c], R0 ;  /* 0x001f9c0001007387 */ /* 0x0003e40000100800 */
[--C-:B------:R-:W-:Y:S01]  /*180e0*/  @!P6 IMAD.IADD R225, R225, 0x1, -R247.reuse ;  /* 0x00000001e1e1e824 */ /* 0x100fe200078e0af7 */
[----:B------:R-:W-:Y:S01]  /*180f0*/  @!P1 IADD3 R214, R214, -R247, RZ ;  /* 0x800000f7d6d69210 */ /* 0x000fe20007ffe0ff */
[----:B------:R-:W-:Y:S01]  /*18100*/  IMAD.MOV R242, RZ, RZ, -R242 ;  /* 0x000000fffff27224 */ /* 0x000fe200078e0af2 */
[C---:B------:R-:W-:Y:S01]  /*18110*/  ISETP.GT.U32.AND P1, PT, R247.reuse, R220, PT ;  /* 0x000000dcf700720c */ /* 0x040fe20003f24070 */
[----:B------:R-:W-:Y:S01]  /*18120*/  @!P0 IMAD.IADD R218, R218, 0x1, -R247 ;  /* 0x00000001dada8824 */ /* 0x000fe200078e0af7 */
[----:B------:R-:W-:Y:S01]  /*18130*/  ISETP.GT.U32.AND P0, PT, R247, R225, PT ;  /* 0x000000e1f700720c */ /* 0x000fe20003f04070 */
[----:B-1----:R-:W-:-:S02]  /*18140*/  VIADD R0, R6, 0x1fc ;  /* 0x000001fc06007836 */ /* 0x002fc40000000000 */
[----:B------:R-:W-:Y:S02]  /*18150*/  IMAD R241, R247, R242, R241 ;  /* 0x000000f2f7f17224 */ /* 0x000fe400078e02f1 */
[--C-:B------:R-:W-:Y:S01]  /*18160*/  @!P5 IMAD.IADD R222, R222, 0x1, -R247.reuse ;  /* 0x00000001deded824 */ /* 0x100fe200078e0af7 */
[----:B------:R-:W-:Y:S01]  /*18170*/  IABS R242, R0 ;  /* 0x0000000000f27213 */ /* 0x000fe20000000000 */
[--C-:B------:R-:W-:Y:S01]  /*18180*/  @!P2 IMAD.IADD R219, R219, 0x1, -R247.reuse ;  /* 0x00000001dbdba824 */ /* 0x100fe200078e0af7 */
[C---:B------:R-:W-:Y:S01]  /*18190*/  ISETP.GT.U32.AND P5, PT, R247.reuse, R229, PT ;  /* 0x000000e5f700720c */ /* 0x040fe20003fa4070 */
[--C-:B------:R-:W-:Y:S01]  /*181a0*/  @!P4 IMAD.IADD R228, R228, 0x1, -R247.reuse ;  /* 0x00000001e4e4c824 */ /* 0x100fe200078e0af7 */
[C---:B------:R-:W-:Y:S02]  /*181b0*/  ISETP.GT.U32.AND P6, PT, R247.reuse, R224, PT ;  /* 0x000000e0f700720c */ /* 0x040fe40003fc4070 */
[----:B------:R-:W-:Y:S01]  /*181c0*/  ISETP.GT.U32.AND P2, PT, R247, R226, PT ;  /* 0x000000e2f700720c */ /* 0x000fe20003f44070 */
[----:B------:R-:W-:Y:S01]  /*181d0*/  @!P3 IMAD.IADD R223, R223, 0x1, -R247 ;  /* 0x00000001dfdfb824 */ /* 0x000fe200078e0af7 */
[----:B------:R-:W-:Y:S01]  /*181e0*/  ISETP.GT.U32.AND P4, PT, R247, R235, PT ;  /* 0x000000ebf700720c */ /* 0x000fe20003f84070 */
[----:B------:R-:W-:Y:S01]  /*181f0*/  IMAD.HI.U32 R243, R245, R242, RZ ;  /* 0x000000f2f5f37227 */ /* 0x000fe200078e00ff */
[----:B------:R-:W-:Y:S01]  /*18200*/  ISETP.GT.U32.AND P3, PT, R247, R230, PT ;  /* 0x000000e6f700720c */ /* 0x000fe20003f64070 */
[----:B------:R1:W-:Y:S02]  /*18210*/  STL [R1+0x1f94], R0 ;  /* 0x001f940001007387 */ /* 0x0003e40000100800 */
[----:B------:R-:W-:-:S02]  /*18220*/  IMAD.MOV R243, RZ, RZ, -R243 ;  /* 0x000000fffff37224 */ /* 0x000fc400078e0af3 */
[--C-:B------:R-:W-:Y:S01]  /*18230*/  @!P1 IMAD.IADD R220, R220, 0x1, -R247.reuse ;  /* 0x00000001dcdc9824 */ /* 0x100fe200078e0af7 */
[----:B------:R-:W-:Y:S01]  /*18240*/  ISETP.GT.U32.AND P1, PT, R247, R227, PT ;  /* 0x000000e3f700720c */ /* 0x000fe20003f24070 */
[--C-:B------:R-:W-:Y:S01]  /*18250*/  @!P0 IMAD.IADD R225, R225, 0x1, -R247.reuse ;  /* 0x00000001e1e18824 */ /* 0x100fe200078e0af7 */
[----:B------:R-:W-:Y:S01]  /*18260*/  ISETP.GT.U32.AND P0, PT, R247, R232, PT ;  /* 0x000000e8f700720c */ /* 0x000fe20003f04070 */
[----:B-1----:R-:W-:Y:S01]  /*18270*/  VIADD R0, R6, 0x1fd ;  /* 0x000001fd06007836 */ /* 0x002fe20000000000 */
[----:B------:R-:W-:Y:S01]  /*18280*/  @!P5 IADD3 R229, R229, -R247, RZ ;  /* 0x800000f7e5e5d210 */ /* 0x000fe20007ffe0ff */
[C---:B------:R-:W-:Y:S02]  /*18290*/  IMAD R242, R247.reuse, R243, R242 ;  /* 0x000000f3f7f27224 */ /* 0x040fe400078e02f2 */
[--C-:B------:R-:W-:Y:S01]  /*182a0*/  @!P6 IMAD.IADD R224, R224, 0x1, -R247.reuse ;  /* 0x00000001e0e0e824 */ /* 0x100fe200078e0af7 */
[----:B------:R-:W-:Y:S01]  /*182b0*/  IABS R243, R0 ;  /* 0x0000000000f37213 */ /* 0x000fe20000000000 */
[--C-:B------:R-:W-:Y:S01]  /*182c0*/  @!P2 IMAD.IADD R226, R226, 0x1, -R247.reuse ;  /* 0x00000001e2e2a824 */ /* 0x100fe200078e0af7 */
[----:B------:R-:W-:Y:S01]  /*182d0*/  ISETP.GT.U32.AND P6, PT, R247, R231, PT ;  /* 0x000000e7f700720c */ /* 0x000fe20003fc4070 */
[--C-:B------:R-:W-:Y:S01]  /*182e0*/  @!P4 IMAD.IADD R235, R235, 0x1, -R247.reuse ;  /* 0x00000001ebebc824 */ /* 0x100fe200078e0af7 */
[C---:B------:R-:W-:Y:S01]  /*182f0*/  ISETP.GT.U32.AND P2, PT, R247.reuse, R233, PT ;  /* 0x000000e9f700720c */ /* 0x040fe20003f44070 */
[----:B------:R-:W-:Y:S01]  /*18300*/  @!P3 IMAD.IADD R230, R230, 0x1, -R247 ;  /* 0x00000001e6e6b824 */ /* 0x000fe200078e0af7 */
[----:B------:R-:W-:Y:S01]  /*18310*/  ISETP.GT.U32.AND P4, PT, R247, R229, PT ;  /* 0x000000e5f700720c */ /* 0x000fe20003f84070 */
[----:B------:R-:W-:Y:S01]  /*18320*/  IMAD.HI.U32 R244, R245, R243, RZ ;  /* 0x000000f3f5f47227 */ /* 0x000fe200078e00ff */
[----:B------:R-:W-:-:S02]  /*18330*/  ISETP.GT.U32.AND P5, PT, R247, R236, PT ;  /* 0x000000ecf700720c */ /* 0x000fc40003fa4070 */
[----:B------:R-:W-:Y:S01]  /*18340*/  ISETP.GT.U32.AND P3, PT, R247, R237, PT ;  /* 0x000000edf700720c */ /* 0x000fe20003f64070 */
[----:B------:R1:W-:Y:S01]  /*18350*/  STL [R1+0x1f90], R0 ;  /* 0x001f900001007387 */ /* 0x0003e20000100800 */
[----:B------:R-:W-:Y:S02]  /*18360*/  IMAD.MOV R244, RZ, RZ, -R244 ;  /* 0x000000fffff47224 */ /* 0x000fe400078e0af4 */
[--C-:B------:R-:W-:Y:S02]  /*18370*/  @!P1 IMAD.IADD R227, R227, 0x1, -R247.reuse ;  /* 0x00000001e3e39824 */ /* 0x100fe400078e0af7 */
[----:B------:R-:W-:Y:S01]  /*18380*/  @!P0 IMAD.IADD R232, R232, 0x1, -R247 ;  /* 0x00000001e8e88824 */ /* 0x000fe200078e0af7 */
[C---:B------:R-:W-:Y:S01]  /*18390*/  ISETP.GT.U32.AND P0, PT, R247.reuse, R226, PT ;  /* 0x000000e2f700720c */ /* 0x040fe20003f04070 */
[----:B-1----:R-:W-:Y:S02]  /*183a0*/  VIADD R0, R6, 0x1fe ;  /* 0x000001fe06007836 */ /* 0x002fe40000000000 */
[----:B------:R-:W-:-:S02]  /*183b0*/  IMAD R243, R247, R244, R243 ;  /* 0x000000f4f7f37224 */ /* 0x000fc400078e02f3 */
[--C-:B------:R-:W-:Y:S01]  /*183c0*/  @!P6 IMAD.IADD R231, R231, 0x1, -R247.reuse ;  /* 0x00000001e7e7e824 */ /* 0x100fe200078e0af7 */
[----:B------:R-:W-:Y:S01]  /*183d0*/  IABS R244, R0 ;  /* 0x0000000000f47213 */ /* 0x000fe20000000000 */
[--C-:B------:R-:W-:Y:S01]  /*183e0*/  @!P2 IMAD.IADD R233, R233, 0x1, -R247.reuse ;  /* 0x00000001e9e9a824 */ /* 0x100fe200078e0af7 */
[----:B------:R-:W-:Y:S01]  /*183f0*/  ISETP.GT.U32.AND P6, PT, R247, R238, PT ;  /* 0x000000eef700720c */ /* 0x000fe20003fc4070 */
[--C-:B------:R-:W-:Y:S01]  /*18400*/  @!P4 IMAD.IADD R229, R229, 0x1, -R247.reuse ;  /* 0x00000001e5e5c824 */ /* 0x100fe200078e0af7 */
[C---:B------:R-:W-:Y:S01]  /*18410*/  ISETP.GT.U32.AND P2, PT, R247.reuse, R227, PT ;  /* 0x000000e3f700720c */ /* 0x040fe20003f44070 */
[----:B------:R-:W-:Y:S01]  /*18420*/  @!P5 IMAD.IADD R236, R236, 0x1, -R247 ;  /* 0x00000001ececd824 */ /* 0x000fe200078e0af7 */
[C---:B------:R-:W-:Y:S01]  /*18430*/  ISETP.GT.U32.AND P4, PT, R247.reuse, R235, PT ;  /* 0x000000ebf700720c */ /* 0x040fe20003f84070 */
[----:B------:R1:W-:Y:S01]  /*18440*/  STL [R1+0x1f88], R0 ;  /* 0x001f880001007387 */ /* 0x0003e20000100800 */
[----:B------:R-:W-:Y:S02]  /*18450*/  ISETP.GT.U32.AND P5, PT, R247, R230, PT ;  /* 0x000000e6f700720c */ /* 0x000fe40003fa4070 */
[----:B------:R-:W-:-:S02]  /*18460*/  @!P3 IADD3 R237, R237, -R247, RZ ;  /* 0x800000f7ededb210 */ /* 0x000fc40007ffe0ff */
[----:B------:R-:W-:Y:S01]  /*18470*/  ISETP.GT.U32.AND P3, PT, R247, R231, PT ;  /* 0x000000e7f700720c */ /* 0x000fe20003f64070 */
[----:B-1----:R-:W-:-:S04]  /*18480*/  IMAD.HI.U32 R0, R245, R244, RZ ;  /* 0x000000f4f5007227 */ /* 0x002fc800078e00ff */
[----:B------:R-:W-:Y:S02]  /*18490*/  IMAD.MOV R0, RZ, RZ, -R0 ;  /* 0x000000ffff007224 */ /* 0x000fe400078e0a00 */
[--C-:B------:R-:W-:Y:S01]  /*184a0*/  @!P0 IMAD.IADD R226, R226, 0x1, -R247.reuse ;  /* 0x00000001e2e28824 */ /* 0x100fe200078e0af7 */
[C---:B------:R-:W-:Y:S01]  /*184b0*/  ISETP.GT.U32.AND P0, PT, R247.reuse, R232, PT ;  /* 0x000000e8f700720c */ /* 0x040fe20003f04070 */
[----:B------:R-:W-:Y:S02]  /*184c0*/  IMAD R244, R247, R0, R244 ;  /* 0x00000000f7f47224 */ /* 0x000fe400078e02f4 */
[----:B------:R-:W-:Y:S02]  /*184d0*/  VIADD R0, R6, 0x1ff ;  /* 0x000001ff06007836 */ /* 0x000fe40000000000 */
[--C-:B------:R-:W-:Y:S02]  /*184e0*/  @!P6 IMAD.IADD R238, R238, 0x1, -R247.reuse ;  /* 0x00000001eeeee824 */ /* 0x100fe400078e0af7 */
[--C-:B------:R-:W-:Y:S01]  /*184f0*/  @!P2 IMAD.IADD R227, R227, 0x1, -R247.reuse ;  /* 0x00000001e3e3a824 */ /* 0x100fe200078e0af7 */
[----:B------:R-:W-:Y:S01]  /*18500*/  ISETP.GT.U32.AND P2, PT, R247, R233, PT ;  /* 0x000000e9f700720c */ /* 0x000fe20003f44070 */
[--C-:B------:R-:W-:Y:S01]  /*18510*/  @!P4 IMAD.IADD R235, R235, 0x1, -R247.reuse ;  /* 0x00000001ebebc824 */ /* 0x100fe200078e0af7 */
[C---:B------:R-:W-:Y:S01]  /*18520*/  ISETP.GT.U32.AND P4, PT, R247.reuse, R242, PT ;  /* 0x000000f2f700720c */ /* 0x040fe20003f84070 */
[--C-:B------:R-:W-:Y:S01]  /*18530*/  @!P5 IMAD.IADD R230, R230, 0x1, -R247.reuse ;  /* 0x00000001e6e6d824 */ /* 0x100fe200078e0af7 */
[----:B------:R-:W-:Y:S01]  /*18540*/  ISETP.GT.U32.AND P5, PT, R247, R236, PT ;  /* 0x000000ecf700720c */ /* 0x000fe20003fa4070 */
[----:B------:R-:W-:Y:S01]  /*18550*/  @!P3 IMAD.IADD R231, R231, 0x1, -R247 ;  /* 0x00000001e7e7b824 */ /* 0x000fe200078e0af7 */
[----:B------:R1:W-:Y:S01]  /*18560*/  STL [R1+0x1f84], R0 ;  /* 0x001f840001007387 */ /* 0x0003e20000100800 */
[----:B------:R-:W-:-:S02]  /*18570*/  ISETP.GT.U32.AND P3, PT, R247, R238, PT ;  /* 0x000000eef700720c */ /* 0x000fc40003f64070 */
[C---:B------:R-:W-:Y:S01]  /*18580*/  ISETP.GT.U32.AND P6, PT, R247.reuse, R237, PT ;  /* 0x000000edf700720c */ /* 0x040fe20003fc4070 */
[----:B------:R-:W-:Y:S01]  /*18590*/  @!P0 IMAD.IADD R232, R232, 0x1, -R247 ;  /* 0x00000001e8e88824 */ /* 0x000fe200078e0af7 */
[----:B-1----:R-:W-:Y:S02]  /*185a0*/  IABS R0, R0 ;  /* 0x0000000000007213 */ /* 0x002fe40000000000 */
[----:B------:R-:W-:-:S03]  /*185b0*/  ISETP.GT.U32.AND P0, PT, R247, R239, PT ;  /* 0x000000eff700720c */ /* 0x000fc60003f04070 */
[----:B------:R-:W-:Y:S02]  /*185c0*/  IMAD.MOV.U32 R2, RZ, RZ, R0 ;  /* 0x000000ffff027224 */ /* 0x000fe400078e0000 */
[----:B------:R-:W-:Y:S01]  /*185d0*/  @!P2 IMAD.IADD R233, R233, 0x1, -R247 ;  /* 0x00000001e9e9a824 */ /* 0x000fe200078e0af7 */
[----:B------:R-:W-:Y:S01]  /*185e0*/  ISETP.GT.U32.AND P2, PT, R247, R240, PT ;  /* 0x000000f0f700720c */ /* 0x000fe20003f44070 */
[----:B------:R-:W-:Y:S02]  /*185f0*/  VIADD R252, R6, 0x1 ;  /* 0x0000000106fc7836 */ /* 0x000fe40000000000 */
[----:B------:R-:W-:Y:S01]  /*18600*/  IMAD.HI.U32 R245, R245, R2, RZ ;  /* 0x00000002f5f57227 */ /* 0x000fe200078e00ff */
[----:B------:R-:W-:-:S03]  /*18610*/  @!P3 IADD3 R238, R238, -R247, RZ ;  /* 0x800000f7eeeeb210 */ /* 0x000fc60007ffe0ff */
[--C-:B------:R-:W-:Y:S01]  /*18620*/  @!P4 IMAD.IADD R242, R242, 0x1, -R247.reuse ;  /* 0x00000001f2f2c824 */ /* 0x100fe200078e0af7 */
[----:B------:R-:W-:Y:S01]  /*18630*/  ISETP.GE.AND P4, PT, R6, RZ, PT ;  /* 0x000000ff0600720c */ /* 0x000fe20003f86270 */
[--C-:B------:R-:W-:Y:S01]  /*18640*/  @!P5 IMAD.IADD R236, R236, 0x1, -R247.reuse ;  /* 0x00000001ececd824 */ /* 0x100fe200078e0af7 */
[----:B------:R-:W-:Y:S01]  /*18650*/  ISETP.GT.U32.AND P5, PT, R247, R243, PT ;  /* 0x000000f3f700720c */ /* 0x000fe20003fa4070 */
[----:B------:R-:W-:Y:S01]  /*18660*/  @!P6 IMAD.IADD R237, R237, 0x1, -R247 ;  /* 0x00000001edede824 */ /* 0x000fe200078e0af7 */
[----:B------:R-:W-:Y:S01]  /*18670*/  ISETP.GE.AND P3, PT, R252, RZ, PT ;  /* 0x000000fffc00720c */ /* 0x000fe20003f66270 */
[C---:B------:R-:W-:Y:S01]  /*18680*/  VIADD R0, R6.reuse, 0x2 ;  /* 0x0000000206007836 */ /* 0x040fe20000000000 */
[----:B------:R-:W-:Y:S02]  /*18690*/  IADD3 R245, -R245, RZ, RZ ;  /* 0x000000fff5f57210 */ /* 0x000fe40007ffe1ff */
[----:B------:R-:W-:Y:S01]  /*186a0*/  ISETP.GT.U32.AND P6, PT, R247, R244, PT ;  /* 0x000000f4f700720c */ /* 0x000fe20003fc4070 */
[----:B------:R-:W-:-:S02]  /*186b0*/  VIADD R252, R6, 0x3 ;  /* 0x0000000306fc7836 */ /* 0x000fc40000000000 */
[----:B------:R-:W-:Y:S02]  /*186c0*/  IMAD R245, R247, R245, R2 ;  /* 0x000000f5f7f57224 */ /* 0x000fe400078e0202 */
[----:B------:R-:W-:Y:S01]  /*186d0*/  @!P0 IMAD.IADD R239, R239, 0x1, -R247 ;  /* 0x00000001efef8824 */ /* 0x000fe200078e0af7 */
[----:B------:R-:W-:Y:S01]  /*186e0*/  ISETP.GE.AND P0, PT, R0, RZ, PT ;  /* 0x000000ff0000720c */ /* 0x000fe20003f06270 */
[----:B------:R-:W-:Y:S02]  /*186f0*/  IMAD.MOV.U32 R2, RZ, RZ, R7 ;  /* 0x000000ffff027224 */ /* 0x000fe400078e0007 */
[----:B------:R-:W-:Y:S02]  /*18700*/  VIADD R0, R6, 0x4 ;  /* 0x0000000406007836 */ /* 0x000fe40000000000 */
[----:B------:R-:W-:Y:S02]  /*18710*/  IMAD.MOV.U32 R3, RZ, RZ, R251 ;  /* 0x000000ffff037224 */ /* 0x000fe400078e00fb */
[--C-:B------:R-:W-:Y:S01]  /*18720*/  @!P2 IMAD.IADD R240, R240, 0x1, -R247.reuse ;  /* 0x00000001f0f0a824 */ /* 0x100fe200078e0af7 */
[----:B------:R-:W-:Y:S01]  /*18730*/  ISETP.GE.AND P2, PT, R252, RZ, PT ;  /* 0x000000fffc00720c */ /* 0x000fe20003f46270 */
[----:B------:R-:W-:Y:S01]  /*18740*/  @!P4 IMAD.MOV R2, RZ, RZ, -R2 ;  /* 0x000000ffff02c224 */ /* 0x000fe200078e0a02 */
[----:B------:R-:W-:Y:S01]  /*18750*/  IADD3 R252, R6, 0x5, RZ ;  /* 0x0000000506fc7810 */ /* 0x000fe20007ffe0ff */
[----:B------:R-:W-:Y:S01]  /*18760*/  @!P5 IMAD.IADD R243, R243, 0x1, -R247 ;  /* 0x00000001f3f3d824 */ /* 0x000fe200078e0af7 */
[----:B------:R-:W-:-:S02]  /*18770*/  ISETP.GE.AND P5, PT, R0, RZ, PT ;  /* 0x000000ff0000720c */ /* 0x000fc40003fa6270 */
[----:B------:R-:W-:Y:S01]  /*18780*/  @!P3 IADD3 R3, -R3, RZ, RZ ;  /* 0x000000ff0303b210 */ /* 0x000fe20007ffe1ff */
[----:B------:R-:W2:Y:S01]  /*18790*/  LDL.LU R0, [R1+0x448] ;  /* 0x0004480001007983 */ /* 0x000ea20000300800 */
[----:B------:R-:W-:Y:S01]  /*187a0*/  @!P6 IMAD.IADD R244, R244, 0x1, -R247 ;  /* 0x00000001f4f4e824 */ /* 0x000fe200078e0af7 */
[----:B------:R-:W-:Y:S02]  /*187b0*/  ISETP.GE.AND P6, PT, R252, RZ, PT ;  /* 0x000000fffc00720c */ /* 0x000fe40003fc6270 */
[----:B------:R-:W3:Y:S01]  /*187c0*/  LDL.LU R251, [R1+0x444] ;  /* 0x0004440001fb7983 */ /* 0x000ee20000300800 */
[----:B------:R-:W-:-:S03]  /*187d0*/  IMAD.MOV.U32 R4, RZ, RZ, R249 ;  /* 0x000000ffff047224 */ /* 0x000fc600078e00f9 */
[----:B------:R1:W-:Y:S04]  /*187e0*/  STL [R1+0x434], R2 ;  /* 0x0004340201007387 */ /* 0x0003e80000100800 */
[----:B------:R-:W4:Y:S04]  /*187f0*/  LDL.LU R252, [R1+0x438] ;  /* 0x0004380001fc7983 */ /* 0x000f280000300800 */
[----:B------:R1:W-:Y:S04]  /*18800*/  STL [R1+0x430], R3 ;  /* 0x0004300301007387 */ /* 0x0003e80000100800 */
[----:B------:R-:W2:Y:S01]  /*18810*/  LDL.LU R249, [R1+0x43c] ;  /* 0x00043c0001f97983 */ /* 0x000ea20000300800 */
[----:B-1----:R-:W-:-:S04]  /*18820*/  IMAD.MOV.U32 R2, RZ, RZ, R250 ;  /* 0x000000ffff027224 */ /* 0x002fc800078e00fa */
[----:B------:R-:W-:Y:S02]  /*18830*/  @!P0 IMAD.MOV R2, RZ, RZ, -R2 ;  /* 0x000000ffff028224 */ /* 0x000fe400078e0a02 */
[----:B------:R-:W-:-:S03]  /*18840*/  IMAD.MOV.U32 R3, RZ, RZ, R248 ;  /* 0x000000ffff037224 */ /* 0x000fc600078e00f8 */
[----:B------:R1:W-:Y:S04]  /*18850*/  STL [R1+0x42c], R2 ;  /* 0x00042c0201007387 */ /* 0x0003e80000100800 */
[----:B-1----:R-:W4:Y:S04]  /*18860*/  LDL.LU R2, [R1+0x41c] ;  /* 0x00041c0001027983 */ /* 0x002f280000300800 */
[----:B------:R-:W4:Y:S01]  /*18870*/  LDL.LU R248, [R1+0x440] ;  /* 0x0004400001f87983 */ /* 0x000f220000300800 */
[----:B------:R-:W-:Y:S01]  /*18880*/  ISETP.GT.U32.AND P1, PT, R247, R234, PT ;  /* 0x000000eaf700720c */ /* 0x000fe20003f24070 */
[----:B------:R-:W-:-:S02]  /*18890*/  IMAD.MOV.U32 R7, RZ, RZ, R246 ;  /* 0x000000ffff077224 */ /* 0x000fc400078e00f6 */
[----:B------:R-:W-:Y:S01]  /*188a0*/  @!P2 IMAD.MOV R4, RZ, RZ, -R4 ;  /* 0x000000ffff04a224 */ /* 0x000fe200078e0a04 */
[----:B------:R-:W4:Y:S01]  /*188b0*/  LDL.LU R246, [R1+0x44c] ;  /* 0x00044c0001f67983 */ /* 0x000f220000300800 */
[----:B------:R-:W-:-:S08]  /*188c0*/  @!P5 IMAD.MOV R3, RZ, RZ, -R3 ;  /* 0x000000ffff03d224 */ /* 0x000fd000078e0a03 */
[----:B------:R-:W-:Y:S01]  /*188d0*/  @!P1 IMAD.IADD R234, R234, 0x1, -R247 ;  /* 0x00000001eaea9824 */ /* 0x000fe200078e0af7 */
[C---:B------:R-:W-:Y:S01]  /*188e0*/  ISETP.GT.U32.AND P1, PT, R247.reuse, R228, PT ;  /* 0x000000e4f700720c */ /* 0x040fe20003f24070 */
[----:B------:R-:W-:Y:S01]  /*188f0*/  @!P6 IMAD.MOV R7, RZ, RZ, -R7 ;  /* 0x000000ffff07e224 */ /* 0x000fe200078e0a07 */
[----:B------:R1:W-:Y:S01]  /*18900*/  STL [R1+0x428], R4 ;  /* 0x0004280401007387 */ /* 0x0003e20000100800 */
[----:B------:R-:W-:-:S03]  /*18910*/  ISETP.GT.U32.AND P4, PT, R247, R243, PT ;  /* 0x000000f3f700720c */ /* 0x000fc60003f84070 */
[----:B-1----:R-:W4:Y:S07]  /*18920*/  LDL.LU R4, [R1+0x29c4] ;  /* 0x0029c40001047983 */ /* 0x002f2e0000300800 */
[--C-:B------:R-:W-:Y:S01]  /*18930*/  @!P1 IMAD.IADD R228, R228, 0x1, -R247.reuse ;  /* 0x00000001e4e49824 */ /* 0x100fe200078e0af7 */
[----:B------:R1:W-:Y:S01]  /*18940*/  STL [R1+0x424], R3 ;  /* 0x0004240301007387 */ /* 0x0003e20000100800 */
[C---:B------:R-:W-:Y:S01]  /*18950*/  ISETP.GT.U32.AND P1, PT, R247.reuse, R234, PT ;  /* 0x000000eaf700720c */ /* 0x040fe20003f24070 */
[----:B------:R-:W1:Y:S02]  /*18960*/  S2R R250, SR_TID.X ;  /* 0x0000000000fa7919 */ /* 0x000e640000002100 */
[----:B-1----:R-:W4:Y:S04]  /*18970*/  LDL.LU R3, [R1+0x29c0] ;  /* 0x0029c00001037983 */ /* 0x002f280000300800 */
[----:B------:R1:W-:Y:S02]  /*18980*/  STL [R1+0x420], R7 ;  /* 0x0004200701007387 */ /* 0x0003e40000100800 */
[----:B-1----:R-:W1:Y:S04]  /*18990*/  S2R R7, SR_TID.X ;  /* 0x0000000000077919 */ /* 0x002e680000002100 */
[--C-:B------:R-:W-:Y:S01]  /*189a0*/  @!P1 IMAD.IADD R234, R234, 0x1, -R247.reuse ;  /* 0x00000001eaea9824 */ /* 0x100fe200078e0af7 */
[----:B------:R-:W-:Y:S01]  /*189b0*/  ISETP.GT.U32.AND P1, PT, R247, R241, PT ;  /* 0x000000f1f700720c */ /* 0x000fe20003f24070 */
[----:B------:R-:W-:Y:S01]  /*189c0*/  @!P4 IMAD.IADD R243, R243, 0x1, -R247 ;  /* 0x00000001f3f3c824 */ /* 0x000fe200078e0af7 */
[----:B------:R-:W-:-:S02]  /*189d0*/  ISETP.GT.U32.AND P3, PT, R247, R240, PT ;  /* 0x000000f0f700720c */ /* 0x000fc40003f64070 */
[C---:B------:R-:W-:Y:S02]  /*189e0*/  ISETP.GT.U32.AND P2, PT, R247.reuse, R242, PT ;  /* 0x000000f2f700720c */ /* 0x040fe40003f44070 */
[----:B------:R-:W-:-:S07]  /*189f0*/  ISETP.GT.U32.AND P6, PT, R247, R244, PT ;  /* 0x000000f4f700720c */ /* 0x000fce0003fc4070 */
[----:B------:R-:W-:Y:S01]  /*18a00*/  @!P1 IMAD.IADD R241, R241, 0x1, -R247 ;  /* 0x00000001f1f19824 */ /* 0x000fe200078e0af7 */
[----:B------:R-:W-:-:S04]  /*18a10*/  LOP3.LUT R250, R250, 0x60, RZ, 0xc0, !PT ;  /* 0x00000060fafa7812 */ /* 0x000fc800078ec0ff */
[----:B------:R-:W-:Y:S02]  /*18a20*/  ISETP.GT.U32.AND P0, PT, R247, R241, PT ;  /* 0x000000f1f700720c */ /* 0x000fe40003f04070 */
[----:B-1----:R-:W-:-:S04]  /*18a30*/  SHF.L.U32 R7, R7, 0x2, RZ ;  /* 0x0000000207077819 */ /* 0x002fc800000006ff */
[----:B------:R-:W-:Y:S01]  /*18a40*/  LOP3.LUT R7, R7, 0x7c, RZ, 0xc0, !PT ;  /* 0x0000007c07077812 */ /* 0x000fe200078ec0ff */
[----:B------:R-:W-:-:S04]  /*18a50*/  @!P3 IMAD.IADD R240, R240, 0x1, -R247 ;  /* 0x00000001f0f0b824 */ /* 0x000fc800078e0af7 */
[----:B------:R-:W-:Y:S02]  /*18a60*/  IMAD R7, R250, 0x400, R7 ;  /* 0x00000400fa077824 */ /* 0x000fe400078e0207 */
[----:B------:R-:W4:Y:S01]  /*18a70*/  LDL R250, [R1+0x1eb4] ;  /* 0x001eb40001fa7983 */ /* 0x000f220000100800 */
[--C-:B------:R-:W-:Y:S02]  /*18a80*/  @!P0 IMAD.IADD R241, R241, 0x1, -R247.reuse ;  /* 0x00000001f1f18824 */ /* 0x100fe400078e0af7 */
[--C-:B------:R-:W-:Y:S01]  /*18a90*/  @!P2 IMAD.IADD R242, R242, 0x1, -R247.reuse ;  /* 0x00000001f2f2a824 */ /* 0x100fe200078e0af7 */
[----:B------:R1:W-:Y:S01]  /*18aa0*/  STL.64 [R1+0x2680], R6 ;  /* 0x0026800601007387 */ /* 0x0003e20000100a00 */
[----:B------:R-:W-:-:S03]  /*18ab0*/  @!P6 IMAD.IADD R244, R244, 0x1, -R247 ;  /* 0x00000001f4f4e824 */ /* 0x000fc600078e0af7 */
[----:B-1----:R-:W4:Y:S01]  /*18ac0*/  LDL R6, [R1+0x1ecc] ;  /* 0x001ecc0001067983 */ /* 0x002f220000100800 */
[----:B--2---:R-:W-:Y:S02]  /*18ad0*/  ISETP.GE.AND P4, PT, R249, RZ, PT ;  /* 0x000000fff900720c */ /* 0x004fe40003f86270 */
[----:B------:R-:W1:Y:S01]  /*18ae0*/  LDC R249, c[0x0][0x234] ;  /* 0x00008d00fff97b82 */ /* 0x000e620000000800 */
[----:B------:R-:W-:Y:S02]  /*18af0*/  ISETP.GE.AND P3, PT, R0, RZ, PT ;  /* 0x000000ff0000720c */ /* 0x000fe40003f66270 */
[----:B---3--:R-:W-:Y:S01]  /*18b00*/  ISETP.GE.AND P0, PT, R251, RZ, PT ;  /* 0x000000fffb00720c */ /* 0x008fe20003f06270 */
[----:B------:R-:W2:Y:S01]  /*18b10*/  LDL R0, [R1+0x1ebc] ;  /* 0x001ebc0001007983 */ /* 0x000ea20000100800 */
[----:B----4-:R-:W-:-:S03]  /*18b20*/  ISETP.GE.AND P6, PT, R252, RZ, PT ;  /* 0x000000fffc00720c */ /* 0x010fc60003fc6270 */
[----:B------:R-:W3:Y:S04]  /*18b30*/  LDL R251, [R1+0x1eb8] ;  /* 0x001eb80001fb7983 */ /* 0x000ee80000100800 */
[----:B------:R-:W4:Y:S01]  /*18b40*/  LDL R252, [R1+0x1ec4] ;  /* 0x001ec40001fc7983 */ /* 0x000f220000100800 */
[----:B-1----:R-:W-:Y:S01]  /*18b50*/  IMAD R2, R2, R249, RZ ;  /* 0x000000f902027224 */ /* 0x002fe200078e02ff */
[----:B------:R-:W-:Y:S02]  /*18b60*/  ISETP.GE.AND P2, PT, R248, RZ, PT ;  /* 0x000000fff800720c */ /* 0x000fe40003f46270 */
[----:B------:R-:W4:Y:S04]  /*18b70*/  LDL R248, [R1+0x1ec0] ;  /* 0x001ec00001f87983 */ /* 0x000f280000100800 */
[----:B------:R1:W-:Y:S04]  /*18b80*/  STL [R1+0x4a8], R2 ;  /* 0x0004a80201007387 */ /* 0x0003e80000100800 */
[----:B-1----:R-:W2:Y:S01]  /*18b90*/  LDL.LU R2, [R1+0x418] ;  /* 0x0004180001027983 */ /* 0x002ea20000300800 */
[----:B------:R-:W-:-:S13]  /*18ba0*/  ISETP.GT.U32.AND P1, PT, R247, R245, PT ;  /* 0x000000f5f700720c */ /* 0x000fda0003f24070 */
[----:B------:R-:W-:Y:S01]  /*18bb0*/  @!P1 IMAD.IADD R245, R245, 0x1, -R247 ;  /* 0x00000001f5f59824 */ /* 0x000fe200078e0af7 */
[----:B------:R-:W-:-:S04]  /*18bc0*/  ISETP.GT.U32.AND P1, PT, R247, R239, PT ;  /* 0x000000eff700720c */ /* 0x000fc80003f24070 */
[----:B------:R-:W-:-:S09]  /*18bd0*/  ISETP.GT.U32.AND P5, PT, R247, R245, PT ;  /* 0x000000f5f700720c */ /* 0x000fd20003fa4070 */
[----:B------:R-:W-:Y:S01]  /*18be0*/  @!P1 IMAD.IADD R239, R239, 0x1, -R247 ;  /* 0x00000001efef9824 */ /* 0x000fe200078e0af7 */
[----:B------:R-:W-:-:S03]  /*18bf0*/  ISETP.GE.AND P1, PT, R246, RZ, PT ;  /* 0x000000fff600720c */ /* 0x000fc60003f26270 */
[----:B------:R-:W-:Y:S02]  /*18c00*/  @!P5 IADD3 R245, R245, -R247, RZ ;  /* 0x800000f7f5f5d210 */ /* 0x000fe40007ffe0ff */
[----:B------:R-:W1:Y:S02]  /*18c10*/  LDC.64 R246, c[0x0][0x218] ;  /* 0x00008600fff67b82 */ /* 0x000e640000000a00 */
[----:B-1----:R1:W-:Y:S04]  /*18c20*/  STL.64 [R1+0x4a0], R246 ;  /* 0x0004a0f601007387 */ /* 0x0023e80000100a00 */
[----:B------:R-:W4:Y:S02]  /*18c30*/  LDL R7, [R1+0x1ec8] ;  /* 0x001ec80001077983 */ /* 0x000f240000100800 */
[----:B-1----:R-:W1:Y:S02]  /*18c40*/  LDC.64 R246, c[0x0][0x210] ;  /* 0x00008400fff67b82 */ /* 0x002e640000000a00 */
[----:B-1----:R1:W-:Y:S02]  /*18c50*/  STL [R1+0x498], R246 ;  /* 0x000498f601007387 */ /* 0x0023e40000100800 */
[----:B-1----:R-:W-:-:S05]  /*18c60*/  IMAD.MOV.U32 R246, RZ, RZ, R247 ;  /* 0x000000fffff67224 */ /* 0x002fca00078e00f7 */
[----:B------:R-:W-:Y:S04]  /*18c70*/  STL [R1+0x2938], R246 ;  /* 0x002938f601007387 */ /* 0x000fe80000100800 */
[----:B------:R-:W4:Y:S04]  /*18c80*/  LDL R249, [R1+0x1ed0] ;  /* 0x001ed00001f97983 */ /* 0x000f280000100800 */
[----:B------:R-:W3:Y:S01]  /*18c90*/  LDL.LU R247, [R1+0x414] ;  /* 0x0004140001f77983 */ /* 0x000ee20000300800 */
[----:B--2---:R-:W-:Y:S01]  /*18ca0*/  @!P1 IMAD.MOV R2, RZ, RZ, -R2 ;  /* 0x000000ffff029224 */ /* 0x004fe200078e0a02 */
[----:B------:R-:W-:-:S04]  /*18cb0*/  ISETP.GE.AND P1, PT, R250, RZ, PT ;  /* 0x000000fffa00720c */ /* 0x000fc80003f26270 */
[----:B------:R1:W-:Y:S04]  /*18cc0*/  STL [R1+0x418], R2 ;  /* 0x0004180201007387 */ /* 0x0003e80000100800 */
[----:B-1----:R-:W2:Y:S04]  /*18cd0*/  LDL.LU R2, [R1+0x29bc] ;  /* 0x0029bc0001027983 */ /* 0x002ea80000300800 */
[----:B------:R-:W2:Y:S04]  /*18ce0*/  LDL R250, [R1+0x1ed4] ;  /* 0x001ed40001fa7983 */ /* 0x000ea80000100800 */
[----:B------:R-:W4:Y:S01]  /*18cf0*/  LDL.LU R246, [R1+0x410] ;  /* 0x0004100001f67983 */ /* 0x000f220000300800 */
[----:B---3--:R-:W-:Y:S01]  /*18d00*/  @!P3 IMAD.MOV R247, RZ, RZ, -R247 ;  /* 0x000000fffff7b224 */ /* 0x008fe200078e0af7 */
[----:B------:R-:W-:-:S02]  /*18d10*/  ISETP.GE.AND P3, PT, R0, RZ, PT ;  /* 0x000000ff0000720c */ /* 0x000fc40003f66270 */
[----:B------:R-:W3:Y:S04]  /*18d20*/  LDL R0, [R1+0x1edc] ;  /* 0x001edc0001007983 */ /* 0x000ee80000100800 */
[----:B------:R1:W-:Y:S04]  /*18d30*/  STL [R1+0x414], R247 ;  /* 0x000414f701007387 */ /* 0x0003e80000100800 */
[----:B-1----:R-:W2:Y:S01]  /*18d40*/  LDL.LU R247, [R1+0x40c] ;  /* 0x00040c0001f77983 */ /* 0x002ea20000300800 */
[----:B----4-:R-:W-:Y:S01]  /*18d50*/  @!P0 IMAD.MOV R246, RZ, RZ, -R246 ;  /* 0x000000fffff68224 */ /* 0x010fe200078e0af6 */
[----:B------:R-:W-:-:S02]  /*18d60*/  ISETP.GE.AND P0, PT, R251, RZ, PT ;  /* 0x000000fffb00720c */ /* 0x000fc40003f06270 */
[----:B------:R-:W4:Y:S04]  /*18d70*/  LDL R251, [R1+0x1ed8] ;  /* 0x001ed80001fb7983 */ /* 0x000f280000100800 */
[----:B------:R1:W-:Y:S04]  /*18d80*/  STL [R1+0x410], R246 ;  /* 0x000410f601007387 */ /* 0x0003e80000100800 */
[----:B-1----:R-:W3:Y:S01]  /*18d90*/  LDL.LU R246, [R1+0x408] ;  /* 0x0004080001f67983 */ /* 0x002ee20000300800 */
[----:B--2---:R-:W-:Y:S01]  /*18da0*/  @!P2 IMAD.MOV R247, RZ, RZ, -R247 ;  /* 0x000000fffff7a224 */ /* 0x004fe200078e0af7 */
[----:B------:R-:W-:-:S02]  /*18db0*/  ISETP.GE.AND P2, PT, R248, RZ, PT ;  /* 0x000000fff800720c */ /* 0x000fc40003f46270 */
[----:B------:R-:W2:Y:S04]  /*18dc0*/  LDL R248, [R1+0x1ee0] ;  /* 0x001ee00001f87983 */ /* 0x000ea80000100800 */
[----:B------:R1:W-:Y:S04]  /*18dd0*/  STL [R1+0x40c], R247 ;  /* 0x00040cf701007387 */ /* 0x0003e80000100800 */
[----:B-1----:R-:W4:Y:S01]  /*18de0*/  LDL.LU R247, [R1+0x404] ;  /* 0x0004040001f77983 */ /* 0x002f220000300800 */
[----:B---3--:R-:W-:Y:S01]  /*18df0*/  @!P4 IMAD.MOV R246, RZ, RZ, -R246 ;  /* 0x000000fffff6c224 */ /* 0x008fe200078e0af6 */
[----:B------:R-:W-:-:S02]  /*18e00*/  ISETP.GE.AND P4, PT, R252, RZ, PT ;  /* 0x000000fffc00720c */ /* 0x000fc40003f86270 */
[----:B------:R-:W3:Y:S04]  /*18e10*/  LDL R252, [R1+0x1ee4] ;  /* 0x001ee40001fc7983 */ /* 0x000ee80000100800 */
[----:B------:R1:W-:Y:S04]  /*18e20*/  STL [R1+0x408], R246 ;  /* 0x000408f601007387 */ /* 0x0003e80000100800 */
[----:B-1----:R-:W2:Y:S01]  /*18e30*/  LDL.LU R246, [R1+0x400] ;  /* 0x0004000001f67983 */ /* 0x002ea20000300800 */
[----:B------:R-:W-:-:S03]  /*18e40*/  ISETP.GE.AND P5, PT, R6, RZ, PT ;  /* 0x000000ff0600720c */ /* 0x000fc60003fa6270 */
[----:B------:R-:W3:Y:S01]  /*18e50*/  LDL R6, [R1+0x1eec] ;  /* 0x001eec0001067983 */ /* 0x000ee20000100800 */
[----:B----4-:R-:W-:-:S05]  /*18e60*/  @!P6 IMAD.MOV R247, RZ, RZ, -R247 ;  /* 0x000000fffff7e224 */ /* 0x010fca00078e0af7 */
[----:B------:R1:W-:Y:S04]  /*18e70*/  STL [R1+0x404], R247 ;  /* 0x000404f701007387 */ /* 0x0003e80000100800 */
[----:B-1----:R-:W4:Y:S01]  /*18e80*/  LDL.LU R247, [R1+0x3fc] ;  /* 0x0003fc0001f77983 */ /* 0x002f220000300800 */
[----:B--2---:R-:W-:Y:S02]  /*18e90*/  @!P1 IADD3 R246, -R246, RZ, RZ ;  /* 0x000000fff6f69210 */ /* 0x004fe40007ffe1ff */
[----:B------:R-:W-:Y:S02]  /*18ea0*/  ISETP.GE.AND P1, PT, R7, RZ, PT ;  /* 0x000000ff0700720c */ /* 0x000fe40003f26270 */
[----:B------:R-:W2:Y:S04]  /*18eb0*/  LDL R7, [R1+0x1ee8] ;  /* 0x001ee80001077983 */ /* 0x000ea80000100800 */
[----:B------:R1:W-:Y:S04]  /*18ec0*/  STL [R1+0x400], R246 ;  /* 0x000400f601007387 */ /* 0x0003e80000100800 */
[----:B-1----:R-:W3:Y:S01]  /*18ed0*/  LDL.LU R246, [R1+0x3f8] ;  /* 0x0003f80001f67983 */ /* 0x002ee20000300800 */
[----:B----4-:R-:W-:Y:S01]  /*18ee0*/  @!P3 IMAD.MOV R247, RZ, RZ, -R247 ;  /* 0x000000fffff7b224 */ /* 0x010fe200078e0af7 */
[----:B------:R-:W-:-:S02]  /*18ef0*/  ISETP.GE.AND P3, PT, R249, RZ, PT ;  /* 0x000000fff900720c */ /* 0x000fc40003f66270 */
[----:B------:R-:W4:Y:S04]  /*18f00*/  LDL R249, [R1+0x1ef0] ;  /* 0x001ef00001f97983 */ /* 0x000f280000100800 */
[----:B------:R1:W-:Y:S04]  /*18f10*/  STL [R1+0x3fc], R247 ;  /* 0x0003fcf701007387 */ /* 0x0003e80000100800 */
[----:B-1----:R-:W2:Y:S01]  /*18f20*/  LDL.LU R247, [R1+0x3f4] ;  /* 0x0003f40001f77983 */ /* 0x002ea20000300800 */
[----:B---3--:R-:W-:Y:S01]  /*18f30*/  @!P0 IMAD.MOV R246, RZ, RZ, -R246 ;  /* 0x000000fffff68224 */ /* 0x008fe200078e0af6 */
[----:B------:R-:W-:-:S02]  /*18f40*/  ISETP.GE.AND P0, PT, R250, RZ, PT ;  /* 0x000000fffa00720c */ /* 0x000fc40003f06270 */
[----:B------:R-:W3:Y:S04]  /*18f50*/  LDL R250, [R1+0x1ef4] ;  /* 0x001ef40001fa7983 */ /* 0x000ee80000100800 */
[----:B------:R1:W-:Y:S04]  /*18f60*/  STL [R1+0x3f8], R246 ;  /* 0x0003f8f601007387 */ /* 0x0003e80000100800 */
[----:B-1----:R-:W4:Y:S01]  /*18f70*/  LDL.LU R246, [R1+0x3f0] ;  /* 0x0003f00001f67983 */ /* 0x002f220000300800 */
[----:B--2---:R-:W-:Y:S01]  /*18f80*/  @!P2 IMAD.MOV R247, RZ, RZ, -R247 ;  /* 0x000000fffff7a224 */ /* 0x004fe200078e0af7 */
[----:B------:R-:W-:-:S02]  /*18f90*/  ISETP.GE.AND P2, PT, R0, RZ, PT ;  /* 0x000000ff0000720c */ /* 0x000fc40003f46270 */
        /* <DEDUP_REMOVED lines=23> */
[----:B---3--:R-:W-:Y:S02]  /*19110*/  @!P0 IADD3 R246, -R246, RZ, RZ ;  /* 0x000000fff6f68210 */ /* 0x008fe40007ffe1ff */
        /* <DEDUP_REMOVED lines=39> */
[----:B----4-:R-:W-:Y:S02]  /*19390*/  @!P4 IADD3 R246, -R246, RZ, RZ ;  /* 0x000000fff6f6c210 */ /* 0x010fe40007ffe1ff */
        /* <DEDUP_REMOVED lines=39> */
[----:B--2---:R-:W-:Y:S02]  /*19610*/  @!P1 IADD3 R246, -R246, RZ, RZ ;  /* 0x000000fff6f69210 */ /* 0x004fe40007ffe1ff */
        /* <DEDUP_REMOVED lines=1035> */
[----:B------:R-:W-:-:S04]  /*1d6d0*/  ISETP.GE.AND P2, PT, R6, RZ, PT ;  /* 0x000000ff0600720c */ /* 0x000fc80003f46270 */
[----:B------:R1:W-:Y:S04]  /*1d6e0*/  STL [R1+0x64], R247 ;  /* 0x000064f701007387 */ /* 0x0003e80000100800 */
[----:B-1----:R-:W2:Y:S04]  /*1d6f0*/  LDL.LU R247, [R1+0x5c] ;  /* 0x00005c0001f77983 */ /* 0x002ea80000300800 */
[----:B------:R-:W3:Y:S01]  /*1d700*/  LDL R6, [R1+0x247c] ;  /* 0x00247c0001067983 */ /* 0x000ee20000100800 */
[----:B----4-:R-:W-:-:S05]  /*1d710*/  @!P4 IADD3 R246, -R246, RZ, RZ ;  /* 0x000000fff6f6c210 */ /* 0x010fca0007ffe1ff */
[----:B------:R1:W-:Y:S04]  /*1d720*/  STL [R1+0x60], R246 ;  /* 0x000060f601007387 */ /* 0x0003e80000100800 */
[----:B-1----:R-:W4:Y:S01]  /*1d730*/  LDL.LU R246, [R1+0x58] ;  /* 0x0000580001f67983 */ /* 0x002f220000300800 */
[----:B------:R-:W-:-:S03]  /*1d740*/  ISETP.GE.AND P4, PT, R7, RZ, PT ;  /* 0x000000ff0700720c */ /* 0x000fc60003f86270 */
[----:B------:R-:W3:Y:S01]  /*1d750*/  LDL R7, [R1+0x2478] ;  /* 0x0024780001077983 */ /* 0x000ee20000100800 */
[----:B--2---:R-:W-:Y:S01]  /*1d760*/  @!P5 IMAD.MOV R247, RZ, RZ, -R247 ;  /* 0x000000fffff7d224 */ /* 0x004fe200078e0af7 */
[----:B------:R-:W-:-:S04]  /*1d770*/  ISETP.GE.AND P5, PT, R249, RZ, PT ;  /* 0x000000fff900720c */ /* 0x000fc80003fa6270 */
[----:B------:R1:W-:Y:S04]  /*1d780*/  STL [R1+0x5c], R247 ;  /* 0x00005cf701007387 */ /* 0x0003e80000100800 */
[----:B-1----:R-:W2:Y:S04]  /*1d790*/  LDL.LU R247, [R1+0x54] ;  /* 0x0000540001f77983 */ /* 0x002ea80000300800 */
[----:B------:R-:W3:Y:S01]  /*1d7a0*/  LDL R249, [R1+0x2474] ;  /* 0x0024740001f97983 */ /* 0x000ee20000100800 */
[----:B----4-:R-:W-:-:S05]  /*1d7b0*/  @!P1 IMAD.MOV R246, RZ, RZ, -R246 ;  /* 0x000000fffff69224 */ /* 0x010fca00078e0af6 */
        /* <DEDUP_REMOVED lines=9> */
[----:B----4-:R-:W-:Y:S01]  /*1d850*/  @!P0 IMAD.MOV R246, RZ, RZ, -R246 ;  /* 0x000000fffff68224 */ /* 0x010fe200078e0af6 */
[----:B------:R-:W-:-:S02]  /*1d860*/  ISETP.GE.AND P0, PT, R251, RZ, PT ;  /* 0x000000fffb00720c */ /* 0x000fc40003f06270 */
[----:B------:R-:W4:Y:S04]  /*1d870*/  LDL R251, [R1+0x2468] ;  /* 0x0024680001fb7983 */ /* 0x000f280000100800 */
[----:B------:R1:W-:Y:S04]  /*1d880*/  STL [R1+0x50], R246 ;  /* 0x000050f601007387 */ /* 0x0003e80000100800 */
[----:B-1----:R-:W3:Y:S01]  /*1d890*/  LDL.LU R246, [R1+0x48] ;  /* 0x0000480001f67983 */ /* 0x002ee20000300800 */
[----:B--2---:R-:W-:Y:S01]  /*1d8a0*/  @!P2 IMAD.MOV R247, RZ, RZ, -R247 ;  /* 0x000000fffff7a224 */ /* 0x004fe200078e0af7 */
[----:B------:R-:W-:-:S04]  /*1d8b0*/  ISETP.GE.AND P2, PT, R248, RZ, PT ;  /* 0x000000fff800720c */ /* 0x000fc80003f46270 */
[----:B------:R1:W-:Y:S04]  /*1d8c0*/  STL [R1+0x4c], R247 ;  /* 0x00004cf701007387 */ /* 0x0003e80000100800 */
[----:B-1----:R-:W2:Y:S04]  /*1d8d0*/  LDL R247, [R1+0x2464] ;  /* 0x0024640001f77983 */ /* 0x002ea80000100800 */
[----:B------:R-:W4:Y:S01]  /*1d8e0*/  LDL.LU R248, [R1+0x44] ;  /* 0x0000440001f87983 */ /* 0x000f220000300800 */
[----:B---3--:R-:W-:Y:S01]  /*1d8f0*/  @!P4 IMAD.MOV R246, RZ, RZ, -R246 ;  /* 0x000000fffff6c224 */ /* 0x008fe200078e0af6 */
[----:B------:R-:W-:-:S02]  /*1d900*/  ISETP.GE.AND P4, PT, R252, RZ, PT ;  /* 0x000000fffc00720c */ /* 0x000fc40003f86270 */
[----:B------:R-:W3:Y:S04]  /*1d910*/  LDL R252, [R1+0x2460] ;  /* 0x0024600001fc7983 */ /* 0x000ee80000100800 */
[----:B------:R1:W-:Y:S04]  /*1d920*/  STL [R1+0x48], R246 ;  /* 0x000048f601007387 */ /* 0x0003e80000100800 */
[----:B-1----:R-:W2:Y:S01]  /*1d930*/  LDL.LU R246, [R1+0x40] ;  /* 0x0000400001f67983 */ /* 0x002ea20000300800 */
[----:B----4-:R-:W-:Y:S01]  /*1d940*/  @!P5 IMAD.MOV R248, RZ, RZ, -R248 ;  /* 0x000000fffff8d224 */ /* 0x010fe200078e0af8 */
[----:B------:R-:W-:-:S04]  /*1d950*/  ISETP.GE.AND P5, PT, R6, RZ, PT ;  /* 0x000000ff0600720c */ /* 0x000fc80003fa6270 */
[----:B------:R1:W-:Y:S04]  /*1d960*/  STL [R1+0x44], R248 ;  /* 0x000044f801007387 */ /* 0x0003e80000100800 */
[----:B-1----:R-:W4:Y:S04]  /*1d970*/  LDL R248, [R1+0x245c] ;  /* 0x00245c0001f87983 */ /* 0x002f280000100800 */
[----:B------:R-:W3:Y:S01]  /*1d980*/  LDL.LU R6, [R1+0x3c] ;  /* 0x00003c0001067983 */ /* 0x000ee20000300800 */
[----:B--2---:R-:W-:Y:S02]  /*1d990*/  @!P1 IADD3 R246, -R246, RZ, RZ ;  /* 0x000000fff6f69210 */ /* 0x004fe40007ffe1ff */
[----:B------:R-:W-:-:S03]  /*1d9a0*/  ISETP.GE.AND P1, PT, R7, RZ, PT ;  /* 0x000000ff0700720c */ /* 0x000fc60003f26270 */
[----:B------:R1:W-:Y:S04]  /*1d9b0*/  STL [R1+0x40], R246 ;  /* 0x000040f601007387 */ /* 0x0003e80000100800 */
[----:B-1----:R-:W2:Y:S04]  /*1d9c0*/  LDL R246, [R1+0x2458] ;  /* 0x0024580001f67983 */ /* 0x002ea80000100800 */
[----:B------:R-:W4:Y:S01]  /*1d9d0*/  LDL.LU R7, [R1+0x38] ;  /* 0x0000380001077983 */ /* 0x000f220000300800 */
[----:B---3--:R-:W-:Y:S01]  /*1d9e0*/  @!P3 IMAD.MOV R6, RZ, RZ, -R6 ;  /* 0x000000ffff06b224 */ /* 0x008fe200078e0a06 */
[----:B------:R-:W-:-:S04]  /*1d9f0*/  ISETP.GE.AND P3, PT, R249, RZ, PT ;  /* 0x000000fff900720c */ /* 0x000fc80003f66270 */
[----:B------:R1:W-:Y:S04]  /*1da00*/  STL [R1+0x3c], R6 ;  /* 0x00003c0601007387 */ /* 0x0003e80000100800 */
[----:B-1----:R-:W3:Y:S04]  /*1da10*/  LDL R6, [R1+0x2454] ;  /* 0x0024540001067983 */ /* 0x002ee80000100800 */
[----:B------:R-:W2:Y:S01]  /*1da20*/  LDL.LU R249, [R1+0x34] ;  /* 0x0000340001f97983 */ /* 0x000ea20000300800 */
[----:B----4-:R-:W-:Y:S01]  /*1da30*/  @!P0 IMAD.MOV R7, RZ, RZ, -R7 ;  /* 0x000000ffff078224 */ /* 0x010fe200078e0a07 */
[----:B------:R-:W-:-:S04]  /*1da40*/  ISETP.GE.AND P0, PT, R250, RZ, PT ;  /* 0x000000fffa00720c */ /* 0x000fc80003f06270 */
[----:B------:R1:W-:Y:S04]  /*1da50*/  STL [R1+0x38], R7 ;  /* 0x0000380701007387 */ /* 0x0003e80000100800 */
[----:B-1----:R-:W4:Y:S04]  /*1da60*/  LDL R7, [R1+0x2450] ;  /* 0x0024500001077983 */ /* 0x002f280000100800 */
[----:B------:R-:W3:Y:S01]  /*1da70*/  LDL.LU R250, [R1+0x30] ;  /* 0x0000300001fa7983 */ /* 0x000ee20000300800 */
        /* <DEDUP_REMOVED lines=13> */
[----:B-1----:R-:W4:Y:S04]  /*1db50*/  LDL.LU R0, [R1+0x29b8] ;  /* 0x0029b80001007983 */ /* 0x002f280000300800 */
        /* <DEDUP_REMOVED lines=8> */
[----:B------:R-:W3:Y:S04]  /*1dbe0*/  LDL.LU R248, [R1+0x1c] ;  /* 0x00001c0001f87983 */ /* 0x000ee80000300800 */
[----:B------:R1:W-:Y:S04]  /*1dbf0*/  STL [R1+0x24], R247 ;  /* 0x000024f701007387 */ /* 0x0003e80000100800 */
[----:B-1----:R-:W2:Y:S01]  /*1dc00*/  LDL R247, [R1+0x2440] ;  /* 0x0024400001f77983 */ /* 0x002ea20000100800 */
[----:B----4-:R-:W-:Y:S02]  /*1dc10*/  @!P0 IADD3 R252, -R252, RZ, RZ ;  /* 0x000000fffcfc8210 */ /* 0x010fe40007ffe1ff */
[----:B------:R-:W-:-:S03]  /*1dc20*/  ISETP.GE.AND P0, PT, R246, RZ, PT ;  /* 0x000000fff600720c */ /* 0x000fc60003f06270 */
[----:B------:R1:W-:Y:S04]  /*1dc30*/  STL [R1+0x20], R252 ;  /* 0x000020fc01007387 */ /* 0x0003e80000100800 */
[----:B-1----:R-:W4:Y:S04]  /*1dc40*/  LDL.LU R252, [R1+0x29b4] ;  /* 0x0029b40001fc7983 */ /* 0x002f280000300800 */
[----:B------:R-:W2:Y:S01]  /*1dc50*/  LDL.LU R246, [R1+0x18] ;  /* 0x0000180001f67983 */ /* 0x000ea20000300800 */
[----:B---3--:R-:W-:-:S05]  /*1dc60*/  @!P2 IMAD.MOV R248, RZ, RZ, -R248 ;  /* 0x000000fffff8a224 */ /* 0x008fca00078e0af8 */
[----:B------:R1:W-:Y:S04]  /*1dc70*/  STL [R1+0x1c], R248 ;  /* 0x00001cf801007387 */ /* 0x0003e80000100800 */
[----:B-1----:R-:W3:Y:S01]  /*1dc80*/  LDL R248, [R1+0x243c] ;  /* 0x00243c0001f87983 */ /* 0x002ee20000100800 */
[----:B--2---:R-:W-:Y:S01]  /*1dc90*/  @!P4 IMAD.MOV R246, RZ, RZ, -R246 ;  /* 0x000000fffff6c224 */ /* 0x004fe200078e0af6 */
[----:B------:R-:W-:-:S04]  /*1dca0*/  ISETP.GE.AND P4, PT, R7, RZ, PT ;  /* 0x000000ff0700720c */ /* 0x000fc80003f86270 */
[----:B------:R-:W-:Y:S04]  /*1dcb0*/  STL [R1+0x293c], R246 ;  /* 0x00293cf601007387 */ /* 0x000fe80000100800 */
[----:B------:R-:W2:Y:S01]  /*1dcc0*/  LDL.LU R7, [R1+0x10] ;  /* 0x0000100001077983 */ /* 0x000ea20000300800 */
[----:B----4-:R-:W-:Y:S01]  /*1dcd0*/  @!P5 IMAD.MOV R252, RZ, RZ, -R252 ;  /* 0x000000fffffcd224 */ /* 0x010fe200078e0afc */
[----:B------:R-:W-:-:S04]  /*1dce0*/  ISETP.GE.AND P2, PT, R6, RZ, PT ;  /* 0x000000ff0600720c */ /* 0x000fc80003f46270 */
[----:B------:R-:W-:Y:S04]  /*1dcf0*/  STL [R1+0x2940], R252 ;  /* 0x002940fc01007387 */ /* 0x000fe80000100800 */
[----:B------:R-:W4:Y:S01]  /*1dd00*/  LDL.LU R6, [R1+0xc] ;  /* 0x00000c0001067983 */ /* 0x000f220000300800 */
[----:B--2---:R-:W-:Y:S01]  /*1dd10*/  @!P1 IMAD.MOV R7, RZ, RZ, -R7 ;  /* 0x000000ffff079224 */ /* 0x004fe200078e0a07 */
[----:B------:R-:W-:-:S04]  /*1dd20*/  ISETP.GE.AND P1, PT, R251, RZ, PT ;  /* 0x000000fffb00720c */ /* 0x000fc80003f26270 */
[----:B------:R1:W-:Y:S04]  /*1dd30*/  STL [R1+0x2944], R7 ;  /* 0x0029440701007387 */ /* 0x0003e80000100800 */
[----:B-1----:R-:W2:Y:S04]  /*1dd40*/  LDL R7, [R1+0x2430] ;  /* 0x0024300001077983 */ /* 0x002ea80000100800 */
[----:B------:R-:W3:Y:S01]  /*1dd50*/  LDL.LU R251, [R1+0x8] ;  /* 0x0000080001fb7983 */ /* 0x000ee20000300800 */
[----:B----4-:R-:W-:Y:S01]  /*1dd60*/  @!P3 IMAD.MOV R6, RZ, RZ, -R6 ;  /* 0x000000ffff06b224 */ /* 0x010fe200078e0a06 */
[----:B------:R-:W-:-:S02]  /*1dd70*/  ISETP.GE.AND P3, PT, R250, RZ, PT ;  /* 0x000000fffa00720c */ /* 0x000fc40003f66270 */
[----:B------:R-:W4:Y:S01]  /*1dd80*/  LDL R252, [R1+0x242c] ;  /* 0x00242c0001fc7983 */ /* 0x000f220000100800 */
[----:B------:R-:W-:-:S03]  /*1dd90*/  ISETP.GE.AND P5, PT, R249, RZ, PT ;  /* 0x000000fff900720c */ /* 0x000fc60003fa6270 */
[----:B------:R1:W-:Y:S04]  /*1dda0*/  STL [R1+0x2948], R6 ;  /* 0x0029480601007387 */ /* 0x0003e80000100800 */
[----:B-1----:R-:W2:Y:S04]  /*1ddb0*/  LDL R6, [R1+0x2434] ;  /* 0x0024340001067983 */ /* 0x002ea80000100800 */
[----:B------:R-:W4:Y:S04]  /*1ddc0*/  LDL.LU R250, [R1+0x4] ;  /* 0x0000040001fa7983 */ /* 0x000f280000300800 */
[----:B------:R-:W2:Y:S01]  /*1ddd0*/  LDL R249, [R1+0x2428] ;  /* 0x0024280001f97983 */ /* 0x000ea20000100800 */
[----:B---3--:R-:W-:Y:S01]  /*1dde0*/  @!P0 IMAD.MOV R251, RZ, RZ, -R251 ;  /* 0x000000fffffb8224 */ /* 0x008fe200078e0afb */
[----:B------:R-:W-:-:S04]  /*1ddf0*/  ISETP.GE.AND P0, PT, R247, RZ, PT ;  /* 0x000000fff700720c */ /* 0x000fc80003f06270 */
[----:B------:R1:W-:Y:S04]  /*1de00*/  STL [R1+0x294c], R251 ;  /* 0x00294cfb01007387 */ /* 0x0003e80000100800 */
[----:B-1----:R-:W3:Y:S04]  /*1de10*/  LDL R251, [R1+0x2438] ;  /* 0x0024380001fb7983 */ /* 0x002ee80000100800 */
[----:B------:R-:W3:Y:S04]  /*1de20*/  LDL.LU R247, [R1] ;  /* 0x0000000001f77983 */ /* 0x000ee80000300800 */
[----:B------:R-:W3:Y:S01]  /*1de30*/  LDL R246, [R1+0x2424] ;  /* 0x0024240001f67983 */ /* 0x000ee20000100800 */
[----:B----4-:R-:W-:Y:S01]  /*1de40*/  @!P2 IMAD.MOV R250, RZ, RZ, -R250 ;  /* 0x000000fffffaa224 */ /* 0x010fe200078e0afa */
[----:B------:R-:W-:-:S02]  /*1de50*/  ISETP.GE.AND P2, PT, R248, RZ, PT ;  /* 0x000000fff800720c */ /* 0x000fc40003f46270 */
[----:B------:R-:W-:Y:S02]  /*1de60*/  MOV R248, R0 ;  /* 0x0000000000f87202 */ /* 0x000fe40000000f00 */
[----:B------:R1:W-:Y:S01]  /*1de70*/  STL [R1+0x2950], R250 ;  /* 0x002950fa01007387 */ /* 0x0003e20000100800 */
[----:B------:R-:W-:Y:S02]  /*1de80*/  @!P1 IMAD.MOV R2, RZ, RZ, -R2 ;  /* 0x000000ffff029224 */ /* 0x000fe400078e0a02 */
[----:B------:R-:W-:Y:S01]  /*1de90*/  @!P5 IMAD.MOV R248, RZ, RZ, -R248 ;  /* 0x000000fffff8d224 */ /* 0x000fe200078e0af8 */
[----:B--2---:R-:W-:Y:S01]  /*1dea0*/  ISETP.GE.AND P5, PT, R6, RZ, PT ;  /* 0x000000ff0600720c */ /* 0x004fe20003fa6270 */
[----:B-1----:R-:W2:Y:S01]  /*1deb0*/  LDL R250, [R1+0x2420] ;  /* 0x0024200001fa7983 */ /* 0x002ea20000100800 */
[----:B------:R-:W-:Y:S01]  /*1dec0*/  ISETP.GE.AND P1, PT, R7, RZ, PT ;  /* 0x000000ff0700720c */ /* 0x000fe20003f26270 */
[----:B------:R-:W-:Y:S02]  /*1ded0*/  @!P3 IMAD.MOV R3, RZ, RZ, -R3 ;  /* 0x000000ffff03b224 */ /* 0x000fe400078e0a03 */
[----:B------:R-:W-:Y:S01]  /*1dee0*/  @!P0 IMAD.MOV R4, RZ, RZ, -R4 ;  /* 0x000000ffff048224 */ /* 0x000fe200078e0a04 */
[----:B------:R-:W-:Y:S01]  /*1def0*/  ISETP.GE.AND P3, PT, R252, RZ, PT ;  /* 0x000000fffc00720c */ /* 0x000fe20003f66270 */
[----:B------:R-:W-:Y:S01]  /*1df00*/  @!P2 IMAD.MOV R5, RZ, RZ, -R5 ;  /* 0x000000ffff05a224 */ /* 0x000fe200078e0a05 */
[----:B------:R-:W-:Y:S01]  /*1df10*/  ISETP.GE.AND P0, PT, R249, RZ, PT ;  /* 0x000000fff900720c */ /* 0x000fe20003f06270 */
[----:B---3--:R-:W-:Y:S01]  /*1df20*/  @!P4 IMAD.MOV R247, RZ, RZ, -R247 ;  /* 0x000000fffff7c224 */ /* 0x008fe200078e0af7 */
[----:B------:R-:W-:-:S04]  /*1df30*/  ISETP.GE.AND P4, PT, R251, RZ, PT ;  /* 0x000000fffb00720c */ /* 0x000fc80003f86270 */
[----:B------:R-:W-:Y:S04]  /*1df40*/  STL [R1+0x2954], R247 ;  /* 0x002954f701007387 */ /* 0x000fe80000100800 */
[----:B------:R-:W3:Y:S04]  /*1df50*/  LDL R251, [R1+0x241c] ;  /* 0x00241c0001fb7983 */ /* 0x000ee80000100800 */
[----:B------:R-:W-:Y:S04]  /*1df60*/  STL [R1+0x2958], R248 ;  /* 0x002958f801007387 */ /* 0x000fe80000100800 */
[----:B------:R-:W4:Y:S04]  /*1df70*/  LDL R6, [R1+0x2418] ;  /* 0x0024180001067983 */ /* 0x000f280000100800 */
[----:B------:R-:W-:Y:S04]  /*1df80*/  STL [R1+0x295c], R2 ;  /* 0x00295c0201007387 */ /* 0x000fe80000100800 */
[----:B------:R-:W4:Y:S04]  /*1df90*/  LDL R7, [R1+0x2414] ;  /* 0x0024140001077983 */ /* 0x000f280000100800 */
[----:B------:R-:W-:Y:S01]  /*1dfa0*/  STL [R1+0x2960], R3 ;  /* 0x0029600301007387 */ /* 0x000fe20000100800 */
[----:B------:R-:W-:-:S03]  /*1dfb0*/  ISETP.GE.AND P2, PT, R246, RZ, PT ;  /* 0x000000fff600720c */ /* 0x000fc60003f46270 */
[----:B------:R-:W4:Y:S04]  /*1dfc0*/  LDL R252, [R1+0x2410] ;  /* 0x0024100001fc7983 */ /* 0x000f280000100800 */
[----:B------:R-:W-:Y:S04]  /*1dfd0*/  STL [R1+0x2964], R4 ;  /* 0x0029640401007387 */ /* 0x000fe80000100800 */
[----:B------:R-:W4:Y:S04]  /*1dfe0*/  LDL R249, [R1+0x240c] ;  /* 0x00240c0001f97983 */ /* 0x000f280000100800 */
[----:B------:R-:W-:Y:S04]  /*1dff0*/  STL [R1+0x2968], R5 ;  /* 0x0029680501007387 */ /* 0x000fe80000100800 */
[----:B------:R-:W4:Y:S01]  /*1e000*/  LDL R246, [R1+0x2408] ;  /* 0x0024080001f67983 */ /* 0x000f220000100800 */
[----:B------:R-:W-:Y:S01]  /*1e010*/  @!P4 IMAD.MOV R8, RZ, RZ, -R8 ;  /* 0x000000ffff08c224 */ /* 0x000fe200078e0a08 */
[----:B------:R-:W-:Y:S01]  /*1e020*/  @!P5 IADD3 R9, -R9, RZ, RZ ;  /* 0x000000ff0909d210 */ /* 0x000fe20007ffe1ff */
[----:B------:R-:W-:Y:S01]  /*1e030*/  @!P1 IMAD.MOV R10, RZ, RZ, -R10 ;  /* 0x000000ffff0a9224 */ /* 0x000fe200078e0a0a */
[----:B--2---:R-:W-:-:S02]  /*1e040*/  ISETP.GE.AND P4, PT, R250, RZ, PT ;  /* 0x000000fffa00720c */ /* 0x004fc40003f86270 */
[----:B------:R-:W-:Y:S01]  /*1e050*/  STL [R1+0x296c], R8 ;  /* 0x00296c0801007387 */ /* 0x000fe20000100800 */
[----:B------:R-:W-:-:S03]  /*1e060*/  @!P3 IMAD.MOV R11, RZ, RZ, -R11 ;  /* 0x000000ffff0bb224 */ /* 0x000fc600078e0a0b */
[----:B------:R-:W2:Y:S04]  /*1e070*/  LDL R250, [R1+0x2404] ;  /* 0x0024040001fa7983 */ /* 0x000ea80000100800 */
[----:B------:R-:W-:Y:S01]  /*1e080*/  STL [R1+0x2970], R9 ;  /* 0x0029700901007387 */ /* 0x000fe20000100800 */
[----:B------:R-:W-:Y:S02]  /*1e090*/  @!P0 IMAD.MOV R12, RZ, RZ, -R12 ;  /* 0x000000ffff0c8224 */ /* 0x000fe400078e0a0c */
[----:B------:R-:W-:Y:S02]  /*1e0a0*/  @!P2 IMAD.MOV R13, RZ, RZ, -R13 ;  /* 0x000000ffff0da224 */ /* 0x000fe400078e0a0d */
[----:B------:R-:W-:Y:S01]  /*1e0b0*/  @!P4 IMAD.MOV R14, RZ, RZ, -R14 ;  /* 0x000000ffff0ec224 */ /* 0x000fe200078e0a0e */
[----:B---3--:R-:W-:-:S02]  /*1e0c0*/  ISETP.GE.AND P5, PT, R251, RZ, PT ;  /* 0x000000fffb00720c */ /* 0x008fc40003fa6270 */
[----:B------:R-:W3:Y:S04]  /*1e0d0*/  LDL R251, [R1+0x2400] ;  /* 0x0024000001fb7983 */ /* 0x000ee80000100800 */
[----:B------:R-:W-:Y:S01]  /*1e0e0*/  STL [R1+0x2974], R10 ;  /* 0x0029740a01007387 */ /* 0x000fe20000100800 */
[----:B----4-:R-:W-:-:S03]  /*1e0f0*/  ISETP.GE.AND P1, PT, R6, RZ, PT ;  /* 0x000000ff0600720c */ /* 0x010fc60003f26270 */
[----:B------:R-:W4:Y:S04]  /*1e100*/  LDL R6, [R1+0x23fc] ;  /* 0x0023fc0001067983 */ /* 0x000f280000100800 */
[----:B------:R-:W-:Y:S01]  /*1e110*/  STL [R1+0x2978], R11 ;  /* 0x0029780b01007387 */ /* 0x000fe20000100800 */
[----:B------:R-:W-:-:S03]  /*1e120*/  ISETP.GE.AND P3, PT, R7, RZ, PT ;  /* 0x000000ff0700720c */ /* 0x000fc60003f66270 */
[----:B------:R-:W4:Y:S04]  /*1e130*/  LDL R7, [R1+0x23f8] ;  /* 0x0023f80001077983 */ /* 0x000f280000100800 */
[----:B------:R1:W-:Y:S01]  /*1e140*/  STL [R1+0x297c], R12 ;  /* 0x00297c0c01007387 */ /* 0x0003e20000100800 */
[----:B------:R-:W-:Y:S02]  /*1e150*/  ISETP.GE.AND P0, PT, R252, RZ, PT ;  /* 0x000000fffc00720c */ /* 0x000fe40003f06270 */
[----:B------:R-:W-:Y:S01]  /*1e160*/  ISETP.GE.AND P2, PT, R249, RZ, PT ;  /* 0x000000fff900720c */ /* 0x000fe20003f46270 */
[----:B------:R-:W4:Y:S01]  /*1e170*/  LDL R252, [R1+0x23f4] ;  /* 0x0023f40001fc7983 */ /* 0x000f220000100800 */
[----:B------:R-:W-:-:S03]  /*1e180*/  ISETP.GE.AND P4, PT, R246, RZ, PT ;  /* 0x000000fff600720c */ /* 0x000fc60003f86270 */
[----:B------:R4:W-:Y:S01]  /*1e190*/  STL [R1+0x2980], R13 ;  /* 0x0029800d01007387 */ /* 0x0009e20000100800 */
[----:B------:R-:W-:Y:S01]  /*1e1a0*/  @!P5 IMAD.MOV R15, RZ, RZ, -R15 ;  /* 0x000000ffff0fd224 */ /* 0x000fe200078e0a0f */
[----:B------:R-:W-:Y:S01]  /*1e1b0*/  @!P3 IADD3 R17, -R17, RZ, RZ ;  /* 0x000000ff1111b210 */ /* 0x000fe20007ffe1ff */
[----:B------:R-:W-:Y:S01]  /*1e1c0*/  @!P1 IMAD.MOV R16, RZ, RZ, -R16 ;  /* 0x000000ffff109224 */ /* 0x000fe200078e0a10 */
[----:B------:R-:W4:Y:S01]  /*1e1d0*/  LDL R249, [R1+0x23f0] ;  /* 0x0023f00001f97983 */ /* 0x000f220000100800 */
[----:B-1----:R-:W1:Y:S03]  /*1e1e0*/  LDC R12, c[0x0][0x23c] ;  /* 0x00008f00ff0c7b82 */ /* 0x002e660000000800 */
[----:B------:R-:W-:Y:S04]  /*1e1f0*/  STL [R1+0x2984], R14 ;  /* 0x0029840e01007387 */ /* 0x000fe80000100800 */
[----:B------:R-:W4:Y:S01]  /*1e200*/  LDL R246, [R1+0x23ec] ;  /* 0x0023ec0001f67983 */ /* 0x000f220000100800 */
[----:B--2---:R-:W-:Y:S01]  /*1e210*/  ISETP.GE.AND P5, PT, R250, RZ, PT ;  /* 0x000000fffa00720c */ /* 0x004fe20003fa6270 */
[----:B------:R-:W-:Y:S01]  /*1e220*/  @!P0 IMAD.MOV R18, RZ, RZ, -R18 ;  /* 0x000000ffff128224 */ /* 0x000fe200078e0a12 */
[----:B------:R-:W2:Y:S01]  /*1e230*/  LDC R11, c[0x0][0x22c] ;  /* 0x00008b00ff0b7b82 */ /* 0x000ea20000000800 */
[----:B------:R-:W-:Y:S01]  /*1e240*/  STL [R1+0x2988], R15 ;  /* 0x0029880f01007387 */ /* 0x000fe20000100800 */
[----:B------:R-:W-:-:S03]  /*1e250*/  @!P2 IMAD.MOV R19, RZ, RZ, -R19 ;  /* 0x000000ffff13a224 */ /* 0x000fc600078e0a13 */
[----:B------:R-:W2:Y:S04]  /*1e260*/  LDL R250, [R1+0x23e8] ;  /* 0x0023e80001fa7983 */ /* 0x000ea80000100800 */
[----:B------:R-:W-:Y:S04]  /*1e270*/  STL [R1+0x298c], R16 ;  /* 0x00298c1001007387 */ /* 0x000fe80000100800 */
[----:B------:R-:W-:Y:S01]  /*1e280*/  STL [R1+0x2990], R17 ;  /* 0x0029901101007387 */ /* 0x000fe20000100800 */
        /* <DEDUP_REMOVED lines=9> */
[----:B------:R-:W4:Y:S01]  /*1e320*/  LDL R7, [R1+0x23dc] ;  /* 0x0023dc0001077983 */ /* 0x000f220000100800 */
[----:B------:R-:W-:-:S03]  /*1e330*/  ISETP.GE.AND P2, PT, R252, RZ, PT ;  /* 0x000000fffc00720c */ /* 0x000fc60003f46270 */
[----:B------:R-:W4:Y:S04]  /*1e340*/  LDL R252, [R1+0x23d8] ;  /* 0x0023d80001fc7983 */ /* 0x000f280000100800 */
[----:B------:R-:W-:Y:S01]  /*1e350*/  STL [R1+0x299c], R20 ;  /* 0x00299c1401007387 */ /* 0x000fe20000100800 */
[----:B------:R-:W-:-:S03]  /*1e360*/  ISETP.GE.AND P4, PT, R249, RZ, PT ;  /* 0x000000fff900720c */ /* 0x000fc60003f86270 */
[----:B------:R-:W4:Y:S04]  /*1e370*/  LDL R249, [R1+0x23d4] ;  /* 0x0023d40001f97983 */ /* 0x000f280000100800 */
[----:B------:R-:W-:Y:S01]  /*1e380*/  STL [R1+0x29a0], R21 ;  /* 0x0029a01501007387 */ /* 0x000fe20000100800 */
[----:B------:R-:W-:-:S03]  /*1e390*/  ISETP.GE.AND P5, PT, R246, RZ, PT ;  /* 0x000000fff600720c */ /* 0x000fc60003fa6270 */
[----:B------:R-:W4:Y:S01]  /*1e3a0*/  LDL R246, [R1+0x23d0] ;  /* 0x0023d00001f67983 */ /* 0x000f220000100800 */
[----:B------:R-:W-:Y:S02]  /*1e3b0*/  @!P1 IMAD.MOV R22, RZ, RZ, -R22 ;  /* 0x000000ffff169224 */ /* 0x000fe400078e0a16 */
[----:B------:R-:W-:Y:S02]  /*1e3c0*/  @!P3 IMAD.MOV R23, RZ, RZ, -R23 ;  /* 0x000000ffff17b224 */ /* 0x000fe400078e0a17 */
[----:B------:R-:W-:Y:S01]  /*1e3d0*/  @!P0 IMAD.MOV R24, RZ, RZ, -R24 ;  /* 0x000000ffff188224 */ /* 0x000fe200078e0a18 */
[----:B------:R-:W-:Y:S01]  /*1e3e0*/  STL [R1+0x29a4], R22 ;  /* 0x0029a41601007387 */ /* 0x000fe20000100800 */
[----:B--2---:R-:W-:Y:S02]  /*1e3f0*/  ISETP.GE.AND P1, PT, R250, RZ, PT ;  /* 0x000000fffa00720c */ /* 0x004fe40003f26270 */
[----:B------:R-:W-:Y:S01]  /*1e400*/  @!P2 IADD3 R25, -R25, RZ, RZ ;  /* 0x000000ff1919a210 */ /* 0x000fe20007ffe1ff */
[----:B------:R-:W2:Y:S04]  /*1e410*/  LDL R0, [R1+0x23cc] ;  /* 0x0023cc0001007983 */ /* 0x000ea80000100800 */
[----:B------:R-:W2:Y:S04]  /*1e420*/  LDL R250, [R1+0x23c8] ;  /* 0x0023c80001fa7983 */ /* 0x000ea80000100800 */
[----:B------:R-:W-:Y:S01]  /*1e430*/  STL [R1+0x29a8], R23 ;  /* 0x0029a81701007387 */ /* 0x000fe20000100800 */
[----:B------:R-:W-:-:S02]  /*1e440*/  @!P4 IMAD.MOV R26, RZ, RZ, -R26 ;  /* 0x000000ffff1ac224 */ /* 0x000fc400078e0a1a */
[----:B------:R-:W-:Y:S01]  /*1e450*/  @!P1 IMAD.MOV R28, RZ, RZ, -R28 ;  /* 0x000000ffff1c9224 */ /* 0x000fe200078e0a1c */
[----:B---3--:R-:W-:Y:S02]  /*1e460*/  ISETP.GE.AND P3, PT, R251, RZ, PT ;  /* 0x000000fffb00720c */ /* 0x008fe40003f66270 */
[----:B------:R-:W3:Y:S04]  /*1e470*/  LDL R251, [R1+0x23c4] ;  /* 0x0023c40001fb7983 */ /* 0x000ee80000100800 */
[----:B------:R-:W-:Y:S01]  /*1e480*/  STL [R1+0x29ac], R24 ;  /* 0x0029ac1801007387 */ /* 0x000fe20000100800 */
[----:B----4-:R-:W-:-:S03]  /*1e490*/  ISETP.GE.AND P0, PT, R6, RZ, PT ;  /* 0x000000ff0600720c */ /* 0x010fc60003f06270 */
[----:B------:R-:W4:Y:S04]  /*1e4a0*/  LDL R6, [R1+0x23c0] ;  /* 0x0023c00001067983 */ /* 0x000f280000100800 */
[----:B------:R-:W-:Y:S01]  /*1e4b0*/  STL [R1+0x29b0], R25 ;  /* 0x0029b01901007387 */ /* 0x000fe20000100800 */
[----:B------:R-:W-:-:S03]  /*1e4c0*/  ISETP.GE.AND P2, PT, R7, RZ, PT ;  /* 0x000000ff0700720c */ /* 0x000fc60003f46270 */
[----:B------:R-:W4:Y:S01]  /*1e4d0*/  LDL R7, [R1+0x23bc] ;  /* 0x0023bc0001077983 */ /* 0x000f220000100800 */
[----:B------:R-:W-:Y:S02]  /*1e4e0*/  ISETP.GE.AND P4, PT, R252, RZ, PT ;  /* 0x000000fffc00720c */ /* 0x000fe40003f86270 */
[----:B------:R-:W-:Y:S01]  /*1e4f0*/  ISETP.GE.AND P1, PT, R246, RZ, PT ;  /* 0x000000fff600720c */ /* 0x000fe20003f26270 */
[----:B------:R-:W4:Y:S04]  /*1e500*/  LDL R252, [R1+0x23b8] ;  /* 0x0023b80001fc7983 */ /* 0x000f280000100800 */
[----:B------:R-:W4:Y:S01]  /*1e510*/  LDL R246, [R1+0x23b0] ;  /* 0x0023b00001f67983 */ /* 0x000f220000100800 */
[----:B------:R-:W-:Y:S01]  /*1e520*/  @!P5 IMAD.MOV R27, RZ, RZ, -R27 ;  /* 0x000000ffff1bd224 */ /* 0x000fe200078e0a1b */
[----:B------:R-:W-:-:S02]  /*1e530*/  ISETP.GE.AND P5, PT, R249, RZ, PT ;  /* 0x000000fff900720c */ /* 0x000fc40003fa6270 */
[----:B------:R-:W4:Y:S01]  /*1e540*/  LDL R249, [R1+0x23b4] ;  /* 0x0023b40001f97983 */ /* 0x000f220000100800 */
[----:B------:R-:W-:Y:S02]  /*1e550*/  @!P0 IMAD.MOV R30, RZ, RZ, -R30 ;  /* 0x000000ffff1e8224 */ /* 0x000fe400078e0a1e */
[----:B------:R-:W-:Y:S01]  /*1e560*/  @!P3 IMAD.MOV R29, RZ, RZ, -R29 ;  /* 0x000000ffff1db224 */ /* 0x000fe200078e0a1d */
[----:B------:R-:W4:Y:S01]  /*1e570*/  LDL R248, [R1+0x1fc0] ;  /* 0x001fc00001f87983 */ /* 0x000f220000100800 */
[----:B--2---:R-:W-:Y:S01]  /*1e580*/  ISETP.GE.AND P0, PT, R250, RZ, PT ;  /* 0x000000fffa00720c */ /* 0x004fe20003f06270 */
[----:B------:R-:W-:Y:S02]  /*1e590*/  @!P2 IMAD.MOV R31, RZ, RZ, -R31 ;  /* 0x000000ffff1fa224 */ /* 0x000fe400078e0a1f */
[----:B------:R-:W2:Y:S01]  /*1e5a0*/  LDL R250, [R1+0x23a8] ;  /* 0x0023a80001fa7983 */ /* 0x000ea20000100800 */
[----:B------:R-:W-:Y:S02]  /*1e5b0*/  @!P4 IMAD.MOV R32, RZ, RZ, -R32 ;  /* 0x000000ffff20c224 */ /* 0x000fe400078e0a20 */
[----:B------:R-:W-:Y:S01]  /*1e5c0*/  @!P5 IADD3 R33, -R33, RZ, RZ ;  /* 0x000000ff2121d210 */ /* 0x000fe20007ffe1ff */
[----:B------:R-:W-:Y:S01]  /*1e5d0*/  @!P1 IMAD.MOV R34, RZ, RZ, -R34 ;  /* 0x000000ffff229224 */ /* 0x000fe200078e0a22 */
[----:B------:R-:W2:Y:S04]  /*1e5e0*/  LDL R247, [R1+0x1fbc] ;  /* 0x001fbc0001f77983 */ /* 0x000ea80000100800 */
[----:B------:R-:W2:Y:S01]  /*1e5f0*/  LDL R13, [R1+0x1f84] ;  /* 0x001f8400010d7983 */ /* 0x000ea20000100800 */
[----:B------:R-:W-:Y:S01]  /*1e600*/  @!P0 IMAD.MOV R36, RZ, RZ, -R36 ;  /* 0x000000ffff248224 */ /* 0x000fe200078e0a24 */
[----:B---3--:R-:W-:-:S02]  /*1e610*/  ISETP.GE.AND P2, PT, R251, RZ, PT ;  /* 0x000000fffb00720c */ /* 0x008fc40003f46270 */
[----:B------:R-:W3:Y:S01]  /*1e620*/  LDL R251, [R1+0x23a4] ;  /* 0x0023a40001fb7983 */ /* 0x000ee20000100800 */
[----:B----4-:R-:W-:-:S03]  /*1e630*/  ISETP.GE.AND P4, PT, R6, RZ, PT ;  /* 0x000000ff0600720c */ /* 0x010fc60003f86270 */
[----:B------:R-:W4:Y:S01]  /*1e640*/  LDL R6, [R1+0x23a0] ;  /* 0x0023a00001067983 */ /* 0x000f220000100800 */
[----:B------:R-:W-:-:S03]  /*1e650*/  ISETP.GE.AND P5, PT, R7, RZ, PT ;  /* 0x000000ff0700720c */ /* 0x000fc60003fa6270 */
[----:B------:R-:W4:Y:S01]  /*1e660*/  LDL R7, [R1+0x239c] ;  /* 0x00239c0001077983 */ /* 0x000f220000100800 */
[----:B------:R-:W-:-:S03]  /*1e670*/  ISETP.GE.AND P1, PT, R252, RZ, PT ;  /* 0x000000fffc00720c */ /* 0x000fc60003f26270 */
[----:B------:R-:W4:Y:S01]  /*1e680*/  LDL R252, [R1+0x2398] ;  /* 0x0023980001fc7983 */ /* 0x000f220000100800 */
[----:B------:R-:W-:-:S03]  /*1e690*/  ISETP.GE.AND P0, PT, R246, RZ, PT ;  /* 0x000000fff600720c */ /* 0x000fc60003f06270 */
[----:B------:R-:W4:Y:S01]  /*1e6a0*/  LDL R246, [R1+0x2390] ;  /* 0x0023900001f67983 */ /* 0x000f220000100800 */
[----:B------:R-:W-:-:S03]  /*1e6b0*/  ISETP.GE.AND P3, PT, R0, RZ, PT ;  /* 0x000000ff0000720c */ /* 0x000fc60003f66270 */
[----:B------:R-:W4:Y:S10]  /*1e6c0*/  LDL R0, [R1+0x23ac] ;  /* 0x0023ac0001007983 */ /* 0x000f340000100800 */
[----:B------:R-:W-:Y:S01]  /*1e6d0*/  @!P3 IMAD.MOV R35, RZ, RZ, -R35 ;  /* 0x000000ffff23b224 */ /* 0x000fe200078e0a23 */
[----:B------:R-:W-:-:S02]  /*1e6e0*/  ISETP.GE.AND P3, PT, R249, RZ, PT ;  /* 0x000000fff900720c */ /* 0x000fc40003f66270 */
[----:B------:R-:W4:Y:S01]  /*1e6f0*/  LDL R249, [R1+0x2394] ;  /* 0x0023940001f97983 */ /* 0x000f220000100800 */
[----:B------:R-:W-:Y:S01]  /*1e700*/  @!P4 IMAD.MOV R38, RZ, RZ, -R38 ;  /* 0x000000ffff26c224 */ /* 0x000fe200078e0a26 */
[----:B--2---:R-:W-:Y:S02]  /*1e710*/  ISETP.GE.AND P4, PT, R250, RZ, PT ;  /* 0x000000fffa00720c */ /* 0x004fe40003f86270 */
[----:B------:R-:W2:Y:S01]  /*1e720*/  LDL R250, [R1+0x2388] ;  /* 0x0023880001fa7983 */ /* 0x000ea20000100800 */
[----:B------:R-:W-:Y:S02]  /*1e730*/  @!P5 IMAD.MOV R39, RZ, RZ, -R39 ;  /* 0x000000ffff27d224 */ /* 0x000fe400078e0a27 */
[----:B------:R-:W-:-:S04]  /*1e740*/  @!P1 IMAD.MOV R40, RZ, RZ, -R40 ;  /* 0x000000ffff289224 */ /* 0x000fc800078e0a28 */
[----:B------:R-:W-:Y:S01]  /*1e750*/  @!P3 IADD3 R41, -R41, RZ, RZ ;  /* 0x000000ff2929b210 */ /* 0x000fe20007ffe1ff */
[----:B------:R-:W-:-:S03]  /*1e760*/  @!P0 IMAD.MOV R42, RZ, RZ, -R42 ;  /* 0x000000ffff2a8224 */ /* 0x000fc600078e0a2a */
[----:B------:R-:W-:Y:S01]  /*1e770*/  @!P4 IMAD.MOV R44, RZ, RZ, -R44 ;  /* 0x000000ffff2cc224 */ /* 0x000fe200078e0a2c */
[----:B---3--:R-:W-:Y:S02]  /*1e780*/  ISETP.GE.AND P5, PT, R251, RZ, PT ;  /* 0x000000fffb00720c */ /* 0x008fe40003fa6270 */
        /* <DEDUP_REMOVED lines=9> */
[----:B------:R-:W-:Y:S01]  /*1e820*/  @!P2 IMAD.MOV R37, RZ, RZ, -R37 ;  /* 0x000000ffff25a224 */ /* 0x000fe200078e0a25 */
[----:B------:R-:W-:Y:S02]  /*1e830*/  ISETP.GE.AND P2, PT, R0, RZ, PT ;  /* 0x000000ff0000720c */ /* 0x000fe40003f46270 */
[----:B------:R-:W4:Y:S11]  /*1e840*/  LDL R0, [R1+0x238c] ;  /* 0x00238c0001007983 */ /* 0x000f360000100800 */
        /* <DEDUP_REMOVED lines=554> */
[----:B------:R-:W4:Y:S04]  /*20af0*/  LDL R249, [R1+0x1f90] ;  /* 0x001f900001f97983 */ /* 0x000f280000100800 */
[----:B------:R-:W4:Y:S04]  /*20b00*/  LDL.LU R10, [R1+0x4a0] ;  /* 0x0004a000010a7983 */ /* 0x000f280000300800 */
[----:B------:R-:W4:Y:S01]  /*20b10*/  LDL.LU R9, [R1+0x434] ;  /* 0x0004340001097983 */ /* 0x000f220000300800 */
[----:B------:R-:W-:-:S03]  /*20b20*/  @!P2 IMAD.MOV R229, RZ, RZ, -R229 ;  /* 0x000000ffffe5a224 */ /* 0x000fc600078e0ae5 */
[----:B------:R-:W4:Y:S01]  /*20b30*/  LDL.LU R8, [R1+0x430] ;  /* 0x0004300001087983 */ /* 0x000f220000300800 */
[----:B------:R-:W-:-:S03]  /*20b40*/  ISETP.GE.AND P2, PT, R248, RZ, PT ;  /* 0x000000fff800720c */ /* 0x000fc60003f46270 */
[----:B------:R-:W4:Y:S04]  /*20b50*/  LDL.LU R5, [R1+0x42c] ;  /* 0x00042c0001057983 */ /* 0x000f280000300800 */
[----:B------:R-:W4:Y:S01]  /*20b60*/  LDL.LU R4, [R1+0x428] ;  /* 0x0004280001047983 */ /* 0x000f220000300800 */
[----:B------:R-:W-:-:S03]  /*20b70*/  @!P4 IMAD.MOV R230, RZ, RZ, -R230 ;  /* 0x000000ffffe6c224 */ /* 0x000fc600078e0ae6 */
[----:B------:R-:W4:Y:S01]  /*20b80*/  LDL.LU R3, [R1+0x424] ;  /* 0x0004240001037983 */ /* 0x000f220000300800 */
[----:B------:R-:W-:-:S03]  /*20b90*/  ISETP.GE.AND P4, PT, R247, RZ, PT ;  /* 0x000000fff700720c */ /* 0x000fc60003f86270 */
[----:B------:R-:W4:Y:S01]  /*20ba0*/  LDL.LU R2, [R1+0x420] ;  /* 0x0004200001027983 */ /* 0x000f220000300800 */
[----:B------:R-:W-:Y:S01]  /*20bb0*/  @!P1 IMAD.MOV R232, RZ, RZ, -R232 ;  /* 0x000000ffffe89224 */ /* 0x000fe200078e0ae8 */
[----:B--2---:R-:W-:Y:S02]  /*20bc0*/  ISETP.GE.AND P1, PT, R250, RZ, PT ;  /* 0x000000fffa00720c */ /* 0x004fe40003f26270 */
[----:B------:R-:W2:Y:S01]  /*20bd0*/  LDL.LU R248, [R1+0x418] ;  /* 0x0004180001f87983 */ /* 0x000ea20000300800 */
[----:B------:R-:W-:-:S03]  /*20be0*/  @!P3 IADD3 R233, -R233, RZ, RZ ;  /* 0x000000ffe9e9b210 */ /* 0x000fc60007ffe1ff */
[----:B------:R-:W2:Y:S01]  /*20bf0*/  LDL.LU R247, [R1+0x414] ;  /* 0x0004140001f77983 */ /* 0x000ea20000300800 */
[----:B------:R-:W-:-:S03]  /*20c00*/  @!P0 IMAD.MOV R234, RZ, RZ, -R234 ;  /* 0x000000ffffea8224 */ /* 0x000fc600078e0aea */
[----:B------:R-:W2:Y:S01]  /*20c10*/  LDL.LU R250, [R1+0x410] ;  /* 0x0004100001fa7983 */ /* 0x000ea20000300800 */
[----:B------:R-:W-:Y:S02]  /*20c20*/  @!P2 IMAD.MOV R235, RZ, RZ, -R235 ;  /* 0x000000ffffeba224 */ /* 0x000fe400078e0aeb */
[----:B------:R-:W-:Y:S02]  /*20c30*/  @!P4 IMAD.MOV R236, RZ, RZ, -R236 ;  /* 0x000000ffffecc224 */ /* 0x000fe400078e0aec */
[----:B------:R-:W-:Y:S01]  /*20c40*/  @!P1 IMAD.MOV R238, RZ, RZ, -R238 ;  /* 0x000000ffffee9224 */ /* 0x000fe200078e0aee */
[----:B---3--:R-:W-:Y:S02]  /*20c50*/  ISETP.GE.AND P3, PT, R251, RZ, PT ;  /* 0x000000fffb00720c */ /* 0x008fe40003f66270 */
[----:B------:R-:W3:Y:S01]  /*20c60*/  LDL.LU R251, [R1+0x40c] ;  /* 0x00040c0001fb7983 */ /* 0x000ee20000300800 */
[----:B----4-:R-:W-:-:S03]  /*20c70*/  ISETP.GE.AND P0, PT, R6, RZ, PT ;  /* 0x000000ff0600720c */ /* 0x010fc60003f06270 */
[----:B------:R-:W4:Y:S01]  /*20c80*/  LDL.LU R6, [R1+0x408] ;  /* 0x0004080001067983 */ /* 0x000f220000300800 */
[----:B------:R-:W-:-:S03]  /*20c90*/  ISETP.GE.AND P2, PT, R7, RZ, PT ;  /* 0x000000ff0700720c */ /* 0x000fc60003f46270 */
[----:B------:R-:W4:Y:S01]  /*20ca0*/  LDL.LU R7, [R1+0x404] ;  /* 0x0004040001077983 */ /* 0x000f220000300800 */
[----:B------:R-:W-:-:S03]  /*20cb0*/  ISETP.GE.AND P4, PT, R252, RZ, PT ;  /* 0x000000fffc00720c */ /* 0x000fc60003f86270 */
[----:B------:R-:W4:Y:S01]  /*20cc0*/  LDL.LU R252, [R1+0x400] ;  /* 0x0004000001fc7983 */ /* 0x000f220000300800 */
[----:B------:R-:W-:-:S03]  /*20cd0*/  ISETP.GE.AND P1, PT, R246, RZ, PT ;  /* 0x000000fff600720c */ /* 0x000fc60003f26270 */
[----:B------:R-:W4:Y:S01]  /*20ce0*/  LDL.LU R246, [R1+0x3fc] ;  /* 0x0003fc0001f67983 */ /* 0x000f220000300800 */
[----:B------:R-:W-:Y:S01]  /*20cf0*/  @!P5 IMAD.MOV R231, RZ, RZ, -R231 ;  /* 0x000000ffffe7d224 */ /* 0x000fe200078e0ae7 */
[----:B------:R-:W-:Y:S02]  /*20d00*/  ISETP.GE.AND P5, PT, R0, RZ, PT ;  /* 0x000000ff0000720c */ /* 0x000fe40003fa6270 */
[----:B------:R-:W1:Y:S01]  /*20d10*/  S2R R0, SR_TID.X ;  /* 0x0000000000007919 */ /* 0x000e620000002100 */
[----:B------:R-:W-:Y:S02]  /*20d20*/  @!P0 IADD3 R240, -R240, RZ, RZ ;  /* 0x000000fff0f08210 */ /* 0x000fe40007ffe1ff */
[----:B------:R-:W-:-:S08]  /*20d30*/  ISETP.NE.AND P6, PT, R11, RZ, PT ;  /* 0x000000ff0b00720c */ /* 0x000fd00003fc5270 */
[----:B------:R-:W-:Y:S01]  /*20d40*/  @!P5 IMAD.MOV R237, RZ, RZ, -R237 ;  /* 0x000000ffffedd224 */ /* 0x000fe200078e0aed */
[----:B------:R-:W-:Y:S01]  /*20d50*/  ISETP.GE.AND P5, PT, R249, RZ, PT ;  /* 0x000000fff900720c */ /* 0x000fe20003fa6270 */
[----:B------:R-:W-:Y:S01]  /*20d60*/  IMAD.MOV.U32 R249, RZ, RZ, R239 ;  /* 0x000000fffff97224 */ /* 0x000fe200078e00ef */
[----:B------:R-:W-:Y:S02]  /*20d70*/  LOP3.LUT R239, RZ, R11, RZ, 0x33, !PT ;  /* 0x0000000bffef7212 */ /* 0x000fe400078e33ff */
[----:B-1----:R-:W-:-:S05]  /*20d80*/  LOP3.LUT R0, R0, 0x7f, RZ, 0xc0, !PT ;  /* 0x0000007f00007812 */ /* 0x002fca00078ec0ff */
[----:B------:R-:W-:Y:S01]  /*20d90*/  IMAD R0, R0, R12, RZ ;  /* 0x0000000c00007224 */ /* 0x000fe200078e02ff */
[----:B------:R-:W-:-:S04]  /*20da0*/  SEL R9, R239, R9, !P6 ;  /* 0x00000009ef097207 */ /* 0x000fc80007000000 */
[----:B------:R-:W-:Y:S02]  /*20db0*/  LEA R0, P0, R0, R10, 0x2 ;  /* 0x0000000a00007211 */ /* 0x000fe400078010ff */
[----:B------:R-:W-:-:S03]  /*20dc0*/  SEL R8, R239, R8, !P6 ;  /* 0x00000008ef087207 */ /* 0x000fc60007000000 */
[----:B------:R1:W-:Y:S04]  /*20dd0*/  STL [R1+0x2934], R0 ;  /* 0x0029340001007387 */ /* 0x0003e80000100800 */
[----:B------:R-:W-:Y:S01]  /*20de0*/  STL [R1+0x41c], R9 ;  /* 0x00041c0901007387 */ /* 0x000fe20000100800 */
[----:B-1----:R-:W-:-:S03]  /*20df0*/  SEL R0, R239, R5, !P6 ;  /* 0x00000005ef007207 */ /* 0x002fc60007000000 */
[----:B------:R-:W-:Y:S01]  /*20e00*/  STL [R1+0x494], R8 ;  /* 0x0004940801007387 */ /* 0x000fe20000100800 */
[C---:B------:R-:W-:Y:S02]  /*20e10*/  SEL R5, R239.reuse, R4, !P6 ;  /* 0x00000004ef057207 */ /* 0x040fe40007000000 */
[C---:B------:R-:W-:Y:S01]  /*20e20*/  SEL R4, R239.reuse, R3, !P6 ;  /* 0x00000003ef047207 */ /* 0x040fe20007000000 */
[----:B------:R1:W-:Y:S01]  /*20e30*/  STL [R1+0x490], R0 ;  /* 0x0004900001007387 */ /* 0x0003e20000100800 */
[----:B--2---:R-:W-:-:S03]  /*20e40*/  SEL R3, R239, R248, !P6 ;  /* 0x000000f8ef037207 */ /* 0x004fc60007000000 */
[----:B------:R-:W-:Y:S01]  /*20e50*/  STL [R1+0x48c], R5 ;  /* 0x00048c0501007387 */ /* 0x000fe20000100800 */
[----:B-1----:R-:W-:-:S03]  /*20e60*/  SEL R0, R239, R2, !P6 ;  /* 0x00000002ef007207 */ /* 0x002fc60007000000 */
[----:B------:R-:W-:Y:S01]  /*20e70*/  STL [R1+0x488], R4 ;  /* 0x0004880401007387 */ /* 0x000fe20000100800 */
[----:B------:R-:W-:-:S03]  /*20e80*/  SEL R2, R239, R247, !P6 ;  /* 0x000000f7ef027207 */ /* 0x000fc60007000000 */
[----:B------:R1:W-:Y:S04]  /*20e90*/  STL [R1+0x484], R0 ;  /* 0x0004840001007387 */ /* 0x0003e80000100800 */
[----:B------:R3:W-:Y:S01]  /*20ea0*/  STL [R1+0x480], R3 ;  /* 0x0004800301007387 */ /* 0x0007e20000100800 */
[----:B-1----:R-:W-:-:S03]  /*20eb0*/  SEL R0, R239, R250, !P6 ;  /* 0x000000faef007207 */ /* 0x002fc60007000000 */
[----:B------:R4:W-:Y:S04]  /*20ec0*/  STL [R1+0x47c], R2 ;  /* 0x00047c0201007387 */ /* 0x0009e80000100800 */
[----:B------:R1:W-:Y:S01]  /*20ed0*/  STL [R1+0x410], R0 ;  /* 0x0004100001007387 */ /* 0x0003e20000100800 */
[----:B------:R-:W-:Y:S01]  /*20ee0*/  @!P3 IMAD.MOV R249, RZ, RZ, -R249 ;  /* 0x000000fffff9b224 */ /* 0x000fe200078e0af9 */
[----:B------:R-:W-:Y:S02]  /*20ef0*/  ISETP.GE.AND P3, PT, R13, RZ, PT ;  /* 0x000000ff0d00720c */ /* 0x000fe40003f66270 */
[C---:B---3--:R-:W-:Y:S02]  /*20f00*/  SEL R3, R239.reuse, R251, !P6 ;  /* 0x000000fbef037207 */ /* 0x048fe40007000000 */
[----:B----4-:R-:W-:-:S03]  /*20f10*/  SEL R2, R239, R6, !P6 ;  /* 0x00000006ef027207 */ /* 0x010fc60007000000 */
[----:B------:R-:W-:Y:S01]  /*20f20*/  STL [R1+0x478], R3 ;  /* 0x0004780301007387 */ /* 0x000fe20000100800 */
[----:B-1----:R-:W-:-:S03]  /*20f30*/  SEL R0, R239, R7, !P6 ;  /* 0x00000007ef007207 */ /* 0x002fc60007000000 */
[----:B------:R-:W-:Y:S04]  /*20f40*/  STL [R1+0x474], R2 ;  /* 0x0004740201007387 */ /* 0x000fe80000100800 */
[----:B------:R1:W-:Y:S04]  /*20f50*/  STL [R1+0x470], R0 ;  /* 0x0004700001007387 */ /* 0x0003e80000100800 */
[----:B-1----:R-:W2:Y:S01]  /*20f60*/  LDL.LU R0, [R1+0x3f8] ;  /* 0x0003f80001007983 */ /* 0x002ea20000300800 */
[C---:B------:R-:W-:Y:S02]  /*20f70*/  SEL R3, R239.reuse, R252, !P6 ;  /* 0x000000fcef037207 */ /* 0x040fe40007000000 */
[----:B------:R-:W-:-:S03]  /*20f80*/  SEL R2, R239, R246, !P6 ;  /* 0x000000f6ef027207 */ /* 0x000fc60007000000 */
[----:B------:R1:W-:Y:S04]  /*20f90*/  STL [R1+0x46c], R3 ;  /* 0x00046c0301007387 */ /* 0x0003e80000100800 */
[----:B------:R-:W3:Y:S04]  /*20fa0*/  LDL.LU R25, [R1+0x3f4] ;  /* 0x0003f40001197983 */ /* 0x000ee80000300800 */
[----:B------:R4:W-:Y:S04]  /*20fb0*/  STL [R1+0x468], R2 ;  /* 0x0004680201007387 */ /* 0x0009e80000100800 */
[----:B------:R-:W3:Y:S04]  /*20fc0*/  LDL.LU R24, [R1+0x3f0] ;  /* 0x0003f00001187983 */ /* 0x000ee80000300800 */
        /* <DEDUP_REMOVED lines=18> */
[----:B-1----:R-:W3:Y:S04]  /*210f0*/  LDL.LU R3, [R1+0x3a4] ;  /* 0x0003a40001037983 */ /* 0x002ee80000300800 */
[----:B----4-:R-:W4:Y:S04]  /*21100*/  LDL.LU R2, [R1+0x3a0] ;  /* 0x0003a00001027983 */ /* 0x010f280000300800 */
[----:B------:R-:W4:Y:S04]  /*21110*/  LDL.LU R248, [R1+0x39c] ;  /* 0x00039c0001f87983 */ /* 0x000f280000300800 */
[----:B------:R-:W4:Y:S04]  /*21120*/  LDL.LU R247, [R1+0x398] ;  /* 0x0003980001f77983 */ /* 0x000f280000300800 */
[----:B------:R-:W4:Y:S04]  /*21130*/  LDL.LU R250, [R1+0x394] ;  /* 0x0003940001fa7983 */ /* 0x000f280000300800 */
[----:B------:R-:W4:Y:S04]  /*21140*/  LDL.LU R251, [R1+0x390] ;  /* 0x0003900001fb7983 */ /* 0x000f280000300800 */
[----:B------:R-:W4:Y:S04]  /*21150*/  LDL.LU R6, [R1+0x38c] ;  /* 0x00038c0001067983 */ /* 0x000f280000300800 */
[----:B------:R-:W4:Y:S04]  /*21160*/  LDL.LU R7, [R1+0x388] ;  /* 0x0003880001077983 */ /* 0x000f280000300800 */
[----:B------:R-:W4:Y:S04]  /*21170*/  LDL.LU R252, [R1+0x384] ;  /* 0x0003840001fc7983 */ /* 0x000f280000300800 */
[----:B------:R-:W4:Y:S01]  /*21180*/  LDL.LU R246, [R1+0x380] ;  /* 0x0003800001f67983 */ /* 0x000f220000300800 */
[----:B--2---:R-:W-:-:S05]  /*21190*/  SEL R0, R239, R0, !P6 ;  /* 0x00000000ef007207 */ /* 0x004fca0007000000 */
[----:B------:R3:W-:Y:S02]  /*211a0*/  STL [R1+0x464], R0 ;  /* 0x0004640001007387 */ /* 0x0007e40000100800 */
[----:B---3--:R-:W-:-:S05]  /*211b0*/  SEL R0, R239, R25, !P6 ;  /* 0x00000019ef007207 */ /* 0x008fca0007000000 */
[----:B------:R1:W-:Y:S01]  /*211c0*/  STL [R1+0x460], R0 ;  /* 0x0004600001007387 */ /* 0x0003e20000100800 */
[C---:B------:R-:W-:Y:S02]  /*211d0*/  SEL R24, R239.reuse, R24, !P6 ;  /* 0x00000018ef187207 */ /* 0x040fe40007000000 */
[----:B------:R-:W-:-:S03]  /*211e0*/  SEL R23, R239, R23, !P6 ;  /* 0x00000017ef177207 */ /* 0x000fc60007000000 */
[----:B------:R-:W-:Y:S01]  /*211f0*/  STL [R1+0x3f0], R24 ;  /* 0x0003f01801007387 */ /* 0x000fe20000100800 */
[----:B-1----:R-:W-:-:S03]  /*21200*/  SEL R0, R239, R22, !P6 ;  /* 0x00000016ef007207 */ /* 0x002fc60007000000 */
[----:B------:R-:W-:Y:S01]  /*21210*/  STL [R1+0x45c], R23 ;  /* 0x00045c1701007387 */ /* 0x000fe20000100800 */
[----:B------:R-:W-:-:S03]  /*21220*/  SEL R21, R239, R21, !P6 ;  /* 0x00000015ef157207 */ /* 0x000fc60007000000 */
[----:B------:R1:W-:Y:S01]  /*21230*/  STL [R1+0x458], R0 ;  /* 0x0004580001007387 */ /* 0x0003e20000100800 */
[----:B------:R-:W-:-:S03]  /*21240*/  SEL R20, R239, R20, !P6 ;  /* 0x00000014ef147207 */ /* 0x000fc60007000000 */
[----:B------:R-:W-:Y:S01]  /*21250*/  STL [R1+0x454], R21 ;  /* 0x0004541501007387 */ /* 0x000fe20000100800 */
[----:B-1----:R-:W-:-:S03]  /*21260*/  SEL R0, R239, R19, !P6 ;  /* 0x00000013ef007207 */ /* 0x002fc60007000000 */
[----:B------:R-:W-:Y:S01]  /*21270*/  STL [R1+0x450], R20 ;  /* 0x0004501401007387 */ /* 0x000fe20000100800 */
[C---:B------:R-:W-:Y:S02]  /*21280*/  SEL R18, R239.reuse, R18, !P6 ;  /* 0x00000012ef127207 */ /* 0x040fe40007000000 */
[C---:B------:R-:W-:Y:S01]  /*21290*/  SEL R17, R239.reuse, R17, !P6 ;  /* 0x00000011ef117207 */ /* 0x040fe20007000000 */
[----:B------:R1:W-:Y:S04]  /*212a0*/  STL [R1+0x44c], R0 ;  /* 0x00044c0001007387 */ /* 0x0003e80000100800 */
[----:B------:R-:W-:Y:S01]  /*212b0*/  STL [R1+0x448], R18 ;  /* 0x0004481201007387 */ /* 0x000fe20000100800 */
[----:B-1----:R-:W-:-:S03]  /*212c0*/  SEL R0, R239, R16, !P6 ;  /* 0x00000010ef007207 */ /* 0x002fc60007000000 */
[----:B------:R-:W-:Y:S01]  /*212d0*/  STL [R1+0x444], R17 ;  /* 0x0004441101007387 */ /* 0x000fe20000100800 */
[C---:B------:R-:W-:Y:S02]  /*212e0*/  SEL R15, R239.reuse, R15, !P6 ;  /* 0x0000000fef0f7207 */ /* 0x040fe40007000000 */
[C---:B------:R-:W-:Y:S01]  /*212f0*/  SEL R14, R239.reuse, R14, !P6 ;  /* 0x0000000eef0e7207 */ /* 0x040fe20007000000 */
[----:B------:R1:W-:Y:S04]  /*21300*/  STL [R1+0x3d0], R0 ;  /* 0x0003d00001007387 */ /* 0x0003e80000100800 */
[----:B------:R-:W-:Y:S01]  /*21310*/  STL [R1+0x440], R15 ;  /* 0x0004400f01007387 */ /* 0x000fe20000100800 */
[C---:B------:R-:W-:Y:S02]  /*21320*/  SEL R12, R239.reuse, R12, !P6 ;  /* 0x0000000cef0c7207 */ /* 0x040fe40007000000 */
[C---:B-1----:R-:W-:Y:S01]  /*21330*/  SEL R0, R239.reuse, R13, !P6 ;  /* 0x0000000def007207 */ /* 0x042fe20007000000 */
[----:B------:R-:W-:Y:S01]  /*21340*/  STL [R1+0x43c], R14 ;  /* 0x00043c0e01007387 */ /* 0x000fe20000100800 */
[----:B------:R-:W-:-:S03]  /*21350*/  SEL R11, R239, R11, !P6 ;  /* 0x0000000bef0b7207 */ /* 0x000fc60007000000 */
[----:B------:R1:W-:Y:S01]  /*21360*/  STL [R1+0x438], R0 ;  /* 0x0004380001007387 */ /* 0x0003e20000100800 */
[----:B------:R-:W-:-:S03]  /*21370*/  SEL R9, R239, R9, !P6 ;  /* 0x00000009ef097207 */ /* 0x000fc60007000000 */
[----:B------:R-:W-:Y:S01]  /*21380*/  STL [R1+0x434], R12 ;  /* 0x0004340c01007387 */ /* 0x000fe20000100800 */
[C---:B------:R-:W-:Y:S02]  /*21390*/  SEL R8, R239.reuse, R8, !P6 ;  /* 0x00000008ef087207 */ /* 0x040fe40007000000 */
[C---:B-1----:R-:W-:Y:S01]  /*213a0*/  SEL R0, R239.reuse, R10, !P6 ;  /* 0x0000000aef007207 */ /* 0x042fe20007000000 */
[----:B------:R-:W-:Y:S04]  /*213b0*/  STL [R1+0x430], R11 ;  /* 0x0004300b01007387 */ /* 0x000fe80000100800 */
[----:B------:R1:W-:Y:S04]  /*213c0*/  STL [R1+0x42c], R0 ;  /* 0x00042c0001007387 */ /* 0x0003e80000100800 */
[----:B------:R-:W-:Y:S01]  /*213d0*/  STL [R1+0x428], R9 ;  /* 0x0004280901007387 */ /* 0x000fe20000100800 */
[----:B-1----:R-:W-:-:S03]  /*213e0*/  SEL R0, R239, R5, !P6 ;  /* 0x00000005ef007207 */ /* 0x002fc60007000000 */
[----:B------:R-:W-:Y:S01]  /*213f0*/  STL [R1+0x3b0], R8 ;  /* 0x0003b00801007387 */ /* 0x000fe20000100800 */
[C---:B------:R-:W-:Y:S02]  /*21400*/  SEL R5, R239.reuse, R4, !P6 ;  /* 0x00000004ef057207 */ /* 0x040fe40007000000 */
[C---:B------:R-:W-:Y:S01]  /*21410*/  SEL R4, R239.reuse, R3, !P6 ;  /* 0x00000003ef047207 */ /* 0x040fe20007000000 */
[----:B------:R1:W-:Y:S01]  /*21420*/  STL [R1+0x424], R0 ;  /* 0x0004240001007387 */ /* 0x0003e20000100800 */
[----:B----4-:R-:W-:-:S03]  /*21430*/  SEL R3, R239, R248, !P6 ;  /* 0x000000f8ef037207 */ /* 0x010fc60007000000 */
[----:B------:R-:W-:Y:S01]  /*21440*/  STL [R1+0x420], R5 ;  /* 0x0004200501007387 */ /* 0x000fe20000100800 */
[----:B-1----:R-:W-:-:S03]  /*21450*/  SEL R0, R239, R2, !P6 ;  /* 0x00000002ef007207 */ /* 0x002fc60007000000 */
[----:B------:R-:W-:Y:S01]  /*21460*/  STL [R1+0x418], R4 ;  /* 0x0004180401007387 */ /* 0x000fe20000100800 */
[----:B------:R-:W-:-:S03]  /*21470*/  SEL R2, R239, R247, !P6 ;  /* 0x000000f7ef027207 */ /* 0x000fc60007000000 */
[----:B------:R1:W-:Y:S04]  /*21480*/  STL [R1+0x414], R0 ;  /* 0x0004140001007387 */ /* 0x0003e80000100800 */
[----:B------:R2:W-:Y:S01]  /*21490*/  STL [R1+0x40c], R3 ;  /* 0x00040c0301007387 */ /* 0x0005e20000100800 */
[----:B-1----:R-:W-:-:S03]  /*214a0*/  SEL R0, R239, R250, !P6 ;  /* 0x000000faef007207 */ /* 0x002fc60007000000 */
[----:B------:R1:W-:Y:S01]  /*214b0*/  STL [R1+0x408], R2 ;  /* 0x0004080201007387 */ /* 0x0003e20000100800 */
[----:B--2---:R-:W-:-:S03]  /*214c0*/  SEL R3, R239, R251, !P6 ;  /* 0x000000fbef037207 */ /* 0x004fc60007000000 */
[----:B------:R2:W-:Y:S01]  /*214d0*/  STL [R1+0x404], R0 ;  /* 0x0004040001007387 */ /* 0x0005e20000100800 */
[----:B-1----:R-:W-:-:S03]  /*214e0*/  SEL R2, R239, R6, !P6 ;  /* 0x00000006ef027207 */ /* 0x002fc60007000000 */
[----:B------:R1:W-:Y:S01]  /*214f0*/  STL [R1+0x390], R3 ;  /* 0x0003900301007387 */ /* 0x0003e20000100800 */
[----:B--2---:R-:W-:-:S03]  /*21500*/  SEL R0, R239, R7, !P6 ;  /* 0x00000007ef007207 */ /* 0x004fc60007000000 */
[----:B------:R2:W-:Y:S04]  /*21510*/  STL [R1+0x400], R2 ;  /* 0x0004000201007387 */ /* 0x0005e80000100800 */
[----:B------:R3:W-:Y:S01]  /*21520*/  STL [R1+0x3fc], R0 ;  /* 0x0003fc0001007387 */ /* 0x0007e20000100800 */
[C---:B-1----:R-:W-:Y:S02]  /*21530*/  SEL R3, R239.reuse, R252, !P6 ;  /* 0x000000fcef037207 */ /* 0x042fe40007000000 */
[C---:B--2---:R-:W-:Y:S01]  /*21540*/  SEL R2, R239.reuse, R246, !P6 ;  /* 0x000000f6ef027207 */ /* 0x044fe20007000000 */
[----:B---3--:R-:W2:Y:S04]  /*21550*/  LDL.LU R0, [R1+0x37c] ;  /* 0x00037c0001007983 */ /* 0x008ea80000300800 */
        /* <DEDUP_REMOVED lines=34> */
[C---:B---3--:R-:W-:Y:S02]  /*21780*/  SEL R0, R239.reuse, R25, !P6 ;  /* 0x00000019ef007207 */ /* 0x048fe40007000000 */
        /* <DEDUP_REMOVED lines=463> */
[----:B------:R1:W-:Y:S01]  /*23480*/  STL [R1+0x114], R0 ;  /* 0x0001140001007387 */ /* 0x0003e20000100800 */
[C---:B---3--:R-:W-:Y:S02]  /*23490*/  SEL R25, R239.reuse, R25, !P6 ;  /* 0x00000019ef197207 */ /* 0x048fe40007000000 */
        /* <DEDUP_REMOVED lines=38> */
[----:B-1----:R-:W-:-:S02]  /*23700*/  SEL R0, R239, R3, !P6 ;  /* 0x00000003ef007207 */ /* 0x002fc40007000000 */
[C---:B----4-:R-:W-:Y:S01]  /*23710*/  SEL R3, R239.reuse, R2, !P6 ;  /* 0x00000002ef037207 */ /* 0x050fe20007000000 */
        /* <DEDUP_REMOVED lines=16> */
[----:B------:R-:W3:Y:S01]  /*23820*/  LDL.LU R25, [R1+0x94] ;  /* 0x0000940001197983 */ /* 0x000ee20000300800 */
[----:B-1----:R-:W-:-:S03]  /*23830*/  SEL R0, R239, R246, !P6 ;  /* 0x000000f6ef007207 */ /* 0x002fc60007000000 */
[----:B------:R1:W-:Y:S04]  /*23840*/  STL [R1+0xa0], R2 ;  /* 0x0000a00201007387 */ /* 0x0003e80000100800 */
[----:B------:R-:W4:Y:S04]  /*23850*/  LDL.LU R24, [R1+0x90] ;  /* 0x0000900001187983 */ /* 0x000f280000300800 */
[----:B------:R1:W-:Y:S04]  /*23860*/  STL [R1+0x9c], R0 ;  /* 0x00009c0001007387 */ /* 0x0003e80000100800 */
[----:B------:R-:W4:Y:S04]  /*23870*/  LDL.LU R23, [R1+0x8c] ;  /* 0x00008c0001177983 */ /* 0x000f280000300800 */
        /* <DEDUP_REMOVED lines=17> */
[----:B--2---:R-:W2:Y:S04]  /*23990*/  LDL.LU R3, [R1+0x44] ;  /* 0x0000440001037983 */ /* 0x004ea80000300800 */
[----:B-1----:R-:W2:Y:S04]  /*239a0*/  LDL.LU R2, [R1+0x40] ;  /* 0x0000400001027983 */ /* 0x002ea80000300800 */
[----:B------:R-:W2:Y:S04]  /*239b0*/  LDL.LU R248, [R1+0x3c] ;  /* 0x00003c0001f87983 */ /* 0x000ea80000300800 */
[----:B------:R-:W2:Y:S04]  /*239c0*/  LDL.LU R247, [R1+0x38] ;  /* 0x0000380001f77983 */ /* 0x000ea80000300800 */
[----:B------:R-:W2:Y:S04]  /*239d0*/  LDL.LU R250, [R1+0x34] ;  /* 0x0000340001fa7983 */ /* 0x000ea80000300800 */
[----:B------:R-:W2:Y:S04]  /*239e0*/  LDL.LU R251, [R1+0x30] ;  /* 0x0000300001fb7983 */ /* 0x000ea80000300800 */
[----:B------:R-:W2:Y:S04]  /*239f0*/  LDL.LU R6, [R1+0x2c] ;  /* 0x00002c0001067983 */ /* 0x000ea80000300800 */
[----:B------:R-:W2:Y:S04]  /*23a00*/  LDL.LU R7, [R1+0x28] ;  /* 0x0000280001077983 */ /* 0x000ea80000300800 */
[----:B------:R-:W2:Y:S04]  /*23a10*/  LDL.LU R252, [R1+0x24] ;  /* 0x0000240001fc7983 */ /* 0x000ea80000300800 */
[----:B------:R-:W2:Y:S04]  /*23a20*/  LDL.LU R246, [R1+0x20] ;  /* 0x0000200001f67983 */ /* 0x000ea80000300800 */
[----:B------:R-:W2:Y:S01]  /*23a30*/  LDL.LU R0, [R1+0x1c] ;  /* 0x00001c0001007983 */ /* 0x000ea20000300800 */
[----:B---3--:R-:W-:-:S05]  /*23a40*/  SEL R25, R239, R25, !P6 ;  /* 0x00000019ef197207 */ /* 0x008fca0007000000 */
[----:B------:R1:W-:Y:S01]  /*23a50*/  STL [R1+0x98], R25 ;  /* 0x0000981901007387 */ /* 0x0003e20000100800 */
[----:B----4-:R-:W-:-:S03]  /*23a60*/  SEL R24, R239, R24, !P6 ;  /* 0x00000018ef187207 */ /* 0x010fc60007000000 */
[----:B-1----:R-:W3:Y:S01]  /*23a70*/  LDL.LU R25, [R1+0x29b0] ;  /* 0x0029b00001197983 */ /* 0x002ee20000300800 */
[----:B------:R-:W-:-:S03]  /*23a80*/  SEL R23, R239, R23, !P6 ;  /* 0x00000017ef177207 */ /* 0x000fc60007000000 */
[----:B------:R1:W-:Y:S01]  /*23a90*/  STL [R1+0x94], R24 ;  /* 0x0000941801007387 */ /* 0x0003e20000100800 */
[C---:B------:R-:W-:Y:S02]  /*23aa0*/  SEL R22, R239.reuse, R22, !P6 ;  /* 0x00000016ef167207 */ /* 0x040fe40007000000 */
[C---:B------:R-:W-:Y:S01]  /*23ab0*/  SEL R21, R239.reuse, R21, !P6 ;  /* 0x00000015ef157207 */ /* 0x040fe20007000000 */
[----:B-1----:R-:W4:Y:S01]  /*23ac0*/  LDL.LU R24, [R1+0x29ac] ;  /* 0x0029ac0001187983 */ /* 0x002f220000300800 */
[----:B------:R-:W-:-:S03]  /*23ad0*/  SEL R20, R239, R20, !P6 ;  /* 0x00000014ef147207 */ /* 0x000fc60007000000 */
[----:B------:R1:W-:Y:S01]  /*23ae0*/  STL [R1+0x90], R23 ;  /* 0x0000901701007387 */ /* 0x0003e20000100800 */
[C---:B------:R-:W-:Y:S02]  /*23af0*/  SEL R19, R239.reuse, R19, !P6 ;  /* 0x00000013ef137207 */ /* 0x040fe40007000000 */
[C---:B------:R-:W-:Y:S01]  /*23b00*/  SEL R18, R239.reuse, R18, !P6 ;  /* 0x00000012ef127207 */ /* 0x040fe20007000000 */
[----:B-1----:R-:W3:Y:S04]  /*23b10*/  LDL.LU R23, [R1+0x29a8] ;  /* 0x0029a80001177983 */ /* 0x002ee80000300800 */
[----:B------:R1:W-:Y:S01]  /*23b20*/  STL [R1+0x8c], R22 ;  /* 0x00008c1601007387 */ /* 0x0003e20000100800 */
[C---:B------:R-:W-:Y:S02]  /*23b30*/  SEL R17, R239.reuse, R17, !P6 ;  /* 0x00000011ef117207 */ /* 0x040fe40007000000 */
[C---:B------:R-:W-:Y:S01]  /*23b40*/  SEL R16, R239.reuse, R16, !P6 ;  /* 0x00000010ef107207 */ /* 0x040fe20007000000 */
[----:B-1----:R-:W4:Y:S04]  /*23b50*/  LDL.LU R22, [R1+0x29a4] ;  /* 0x0029a40001167983 */ /* 0x002f280000300800 */
[----:B------:R1:W-:Y:S01]  /*23b60*/  STL [R1+0x88], R21 ;  /* 0x0000881501007387 */ /* 0x0003e20000100800 */
[----:B------:R-:W-:-:S03]  /*23b70*/  SEL R15, R239, R15, !P6 ;  /* 0x0000000fef0f7207 */ /* 0x000fc60007000000 */
[----:B-1----:R-:W3:Y:S04]  /*23b80*/  LDL.LU R21, [R1+0x29a0] ;  /* 0x0029a00001157983 */ /* 0x002ee80000300800 */
[----:B------:R1:W-:Y:S01]  /*23b90*/  STL [R1+0x84], R20 ;  /* 0x0000841401007387 */ /* 0x0003e20000100800 */
[----:B------:R-:W-:-:S03]  /*23ba0*/  SEL R14, R239, R14, !P6 ;  /* 0x0000000eef0e7207 */ /* 0x000fc60007000000 */
        /* <DEDUP_REMOVED lines=26> */
[----:B--2---:R-:W-:-:S03]  /*23d50*/  SEL R3, R239, R3, !P6 ;  /* 0x00000003ef037207 */ /* 0x004fc60007000000 */
[----:B-1----:R-:W2:Y:S04]  /*23d60*/  LDL.LU R11, [R1+0x2978] ;  /* 0x00297800010b7983 */ /* 0x002ea80000300800 */
        /* <DEDUP_REMOVED lines=17> */
[----:B-1----:R-:W2:Y:S04]  /*23e80*/  LDL.LU R3, [R1+0x2960] ;  /* 0x0029600001037983 */ /* 0x002ea80000300800 */
        /* <DEDUP_REMOVED lines=9> */
[----:B------:R1:W-:Y:S04]  /*23f20*/  STL [R1+0x38], R250 ;  /* 0x000038fa01007387 */ /* 0x0003e80000100800 */
[----:B-1----:R-:W3:Y:S04]  /*23f30*/  LDL.LU R250, [R1+0x2950] ;  /* 0x0029500001fa7983 */ /* 0x002ee80000300800 */
[----:B------:R1:W-:Y:S04]  /*23f40*/  STL [R1+0x34], R251 ;  /* 0x000034fb01007387 */ /* 0x0003e80000100800 */
[----:B-1----:R-:W2:Y:S04]  /*23f50*/  LDL.LU R251, [R1+0x294c] ;  /* 0x00294c0001fb7983 */ /* 0x002ea80000300800 */
[----:B------:R1:W-:Y:S04]  /*23f60*/  STL [R1+0x30], R6 ;  /* 0x0000300601007387 */ /* 0x0003e80000100800 */
[----:B-1----:R-:W4:Y:S04]  /*23f70*/  LDL.LU R6, [R1+0x2948] ;  /* 0x0029480001067983 */ /* 0x002f280000300800 */
[----:B------:R1:W-:Y:S04]  /*23f80*/  STL [R1+0x2c], R7 ;  /* 0x00002c0701007387 */ /* 0x0003e80000100800 */
[----:B-1----:R-:W3:Y:S04]  /*23f90*/  LDL.LU R7, [R1+0x2944] ;  /* 0x0029440001077983 */ /* 0x002ee80000300800 */
[----:B------:R1:W-:Y:S04]  /*23fa0*/  STL [R1+0x28], R252 ;  /* 0x000028fc01007387 */ /* 0x0003e80000100800 */
[----:B-1----:R-:W2:Y:S04]  /*23fb0*/  LDL.LU R252, [R1+0x2940] ;  /* 0x0029400001fc7983 */ /* 0x002ea80000300800 */
[----:B------:R1:W-:Y:S04]  /*23fc0*/  STL [R1+0x24], R246 ;  /* 0x000024f601007387 */ /* 0x0003e80000100800 */
[----:B-1----:R-:W2:Y:S01]  /*23fd0*/  LDL.LU R246, [R1+0x293c] ;  /* 0x00293c0001f67983 */ /* 0x002ea20000300800 */
[----:B------:R-:W-:-:S05]  /*23fe0*/  SEL R0, R239, R0, !P6 ;  /* 0x00000000ef007207 */ /* 0x000fca0007000000 */
[----:B------:R2:W-:Y:S01]  /*23ff0*/  STL [R1+0x20], R0 ;  /* 0x0000200001007387 */ /* 0x0005e20000100800 */
[C---:B----4-:R-:W-:Y:S02]  /*24000*/  SEL R6, R239.reuse, R6, !P6 ;  /* 0x00000006ef067207 */ /* 0x050fe40007000000 */
[C---:B---3--:R-:W-:Y:S02]  /*24010*/  SEL R7, R239.reuse, R7, !P6 ;  /* 0x00000007ef077207 */ /* 0x048fe40007000000 */
[C---:B--2---:R-:W-:Y:S02]  /*24020*/  SEL R0, R239.reuse, R246, !P6 ;  /* 0x000000f6ef007207 */ /* 0x044fe40007000000 */
[----:B------:R-:W2:Y:S04]  /*24030*/  LDL.LU R246, [R1+0x2938] ;  /* 0x0029380001f67983 */ /* 0x000ea80000300800 */
[----:B------:R1:W-:Y:S02]  /*24040*/  STL [R1+0x1c], R0 ;  /* 0x00001c0001007387 */ /* 0x0003e40000100800 */
[----:B-1----:R-:W-:-:S05]  /*24050*/  SEL R0, R239, R252, !P6 ;  /* 0x000000fcef007207 */ /* 0x002fca0007000000 */
[----:B------:R-:W-:Y:S04]  /*24060*/  STL [R1+0x18], R0 ;  /* 0x0000180001007387 */ /* 0x000fe80000100800 */
[----:B------:R1:W-:Y:S04]  /*24070*/  STL [R1+0x14], R7 ;  /* 0x0000140701007387 */ /* 0x0003e80000100800 */
[----:B------:R3:W-:Y:S01]  /*24080*/  STL [R1+0x10], R6 ;  /* 0x0000100601007387 */ /* 0x0007e20000100800 */
[C---:B------:R-:W-:Y:S02]  /*24090*/  SEL R252, R239.reuse, R250, !P6 ;  /* 0x000000faeffc7207 */ /* 0x040fe40007000000 */
[----:B------:R-:W-:-:S02]  /*240a0*/  SEL R250, R239, R10, !P6 ;  /* 0x0000000aeffa7207 */ /* 0x000fc40007000000 */
[C---:B-1----:R-:W-:Y:S02]  /*240b0*/  SEL R7, R239.reuse, R247, !P6 ;  /* 0x000000f7ef077207 */ /* 0x042fe40007000000 */
[C---:B---3--:R-:W-:Y:S02]  /*240c0*/  SEL R6, R239.reuse, R248, !P6 ;  /* 0x000000f8ef067207 */ /* 0x048fe40007000000 */
[C---:B------:R-:W-:Y:S02]  /*240d0*/  SEL R248, R239.reuse, R3, !P6 ;  /* 0x00000003eff87207 */ /* 0x040fe40007000000 */
[C---:B------:R-:W-:Y:S02]  /*240e0*/  SEL R3, R239.reuse, R40, !P6 ;  /* 0x00000028ef037207 */ /* 0x040fe40007000000 */
[C---:B------:R-:W-:Y:S02]  /*240f0*/  SEL R247, R239.reuse, R2, !P6 ;  /* 0x00000002eff77207 */ /* 0x040fe40007000000 */
[----:B------:R-:W-:-:S02]  /*24100*/  SEL R2, R239, R41, !P6 ;  /* 0x00000029ef027207 */ /* 0x000fc40007000000 */
[C---:B------:R-:W-:Y:S01]  /*24110*/  SEL R10, R239.reuse, R42, !P6 ;  /* 0x0000002aef0a7207 */ /* 0x040fe20007000000 */
[----:B------:R1:W-:Y:S04]  /*24120*/  STL [R1+0x630], R3 ;  /* 0x0006300301007387 */ /* 0x0003e80000100800 */
[----:B------:R3:W-:Y:S04]  /*24130*/  STL [R1+0x628], R2 ;  /* 0x0006280201007387 */ /* 0x0007e80000100800 */
[----:B------:R4:W-:Y:S01]  /*24140*/  STL [R1+0x624], R10 ;  /* 0x0006240a01007387 */ /* 0x0009e20000100800 */
[----:B-1----:R-:W-:-:S02]  /*24150*/  SEL R3, R239, R43, !P6 ;  /* 0x0000002bef037207 */ /* 0x002fc40007000000 */
[----:B---3--:R-:W-:-:S03]  /*24160*/  SEL R2, R239, R44, !P6 ;  /* 0x0000002cef027207 */ /* 0x008fc60007000000 */
[----:B------:R1:W-:Y:S01]  /*24170*/  STL [R1+0x620], R3 ;  /* 0x0006200301007387 */ /* 0x0003e20000100800 */
[----:B----4-:R-:W-:-:S03]  /*24180*/  SEL R10, R239, R45, !P6 ;  /* 0x0000002def0a7207 */ /* 0x010fc60007000000 */
[----:B------:R3:W-:Y:S04]  /*24190*/  STL [R1+0x618], R2 ;  /* 0x0006180201007387 */ /* 0x0007e80000100800 */
[----:B------:R4:W-:Y:S01]  /*241a0*/  STL [R1+0x614], R10 ;  /* 0x0006140a01007387 */ /* 0x0009e20000100800 */
[C---:B-1----:R-:W-:Y:S02]  /*241b0*/  SEL R3, R239.reuse, R46, !P6 ;  /* 0x0000002eef037207 */ /* 0x042fe40007000000 */
        /* <DEDUP_REMOVED lines=54> */
[C---:B------:R-:W-:Y:S01]  /*24520*/  SEL R0, R239.reuse, R251, !P6 ;  /* 0x000000fbef007207 */ /* 0x040fe20007000000 */
[----:B------:R-:W-:Y:S01]  /*24530*/  @!P2 IMAD.MOV R241, RZ, RZ, -R241 ;  /* 0x000000fffff1a224 */ /* 0x000fe200078e0af1 */
[C---:B---3--:R-:W-:Y:S01]  /*24540*/  SEL R2, R239.reuse, R74, !P6 ;  /* 0x0000004aef027207 */ /* 0x048fe20007000000 */
[----:B------:R1:W-:Y:S01]  /*24550*/  STL [R1+0x598], R3 ;  /* 0x0005980301007387 */ /* 0x0003e20000100800 */
[C---:B------:R-:W-:Y:S01]  /*24560*/  SEL R40, R239.reuse, R237, !P6 ;  /* 0x000000edef287207 */ /* 0x040fe20007000000 */
[----:B------:R-:W-:Y:S01]  /*24570*/  @!P4 IMAD.MOV R242, RZ, RZ, -R242 ;  /* 0x000000fffff2c224 */ /* 0x000fe200078e0af2 */
[----:B----4-:R-:W-:Y:S01]  /*24580*/  SEL R10, R239, R75, !P6 ;  /* 0x0000004bef0a7207 */ /* 0x010fe20007000000 */
[----:B------:R3:W-:Y:S01]  /*24590*/  STL [R1+0x594], R2 ;  /* 0x0005940201007387 */ /* 0x0007e20000100800 */
[----:B------:R-:W-:-:S02]  /*245a0*/  @!P5 IMAD.MOV R243, RZ, RZ, -R243 ;  /* 0x000000fffff3d224 */ /* 0x000fc400078e0af3 */
[----:B------:R-:W-:Y:S01]  /*245b0*/  @!P1 IMAD.MOV R244, RZ, RZ, -R244 ;  /* 0x000000fffff49224 */ /* 0x000fe200078e0af4 */
[----:B------:R4:W-:Y:S01]  /*245c0*/  STL [R1+0x590], R10 ;  /* 0x0005900a01007387 */ /* 0x0009e20000100800 */
[----:B------:R-:W-:Y:S01]  /*245d0*/  @!P3 IMAD.MOV R245, RZ, RZ, -R245 ;  /* 0x000000fffff5b224 */ /* 0x000fe200078e0af5 */
[C---:B-1----:R-:W-:Y:S01]  /*245e0*/  SEL R3, R239.reuse, R76, !P6 ;  /* 0x0000004cef037207 */ /* 0x042fe20007000000 */
[----:B------:R-:W1:Y:S01]  /*245f0*/  LDC R73, c[0x0][0x240] ;  /* 0x00009000ff497b82 */ /* 0x000e620000000800 */
[----:B---3--:R-:W-:-:S03]  /*24600*/  SEL R2, R239, R77, !P6 ;  /* 0x0000004def027207 */ /* 0x008fc60007000000 */
[----:B------:R3:W-:Y:S01]  /*24610*/  STL [R1+0x588], R3 ;  /* 0x0005880301007387 */ /* 0x0007e20000100800 */
[----:B----4-:R-:W-:-:S03]  /*24620*/  SEL R10, R239, R78, !P6 ;  /* 0x0000004eef0a7207 */ /* 0x010fc60007000000 */
[----:B------:R4:W-:Y:S04]  /*24630*/  STL [R1+0x584], R2 ;  /* 0x0005840201007387 */ /* 0x0009e80000100800 */
[----:B------:R4:W-:Y:S01]  /*24640*/  STL [R1+0x580], R10 ;  /* 0x0005800a01007387 */ /* 0x0009e20000100800 */
[C---:B---3--:R-:W-:Y:S02]  /*24650*/  SEL R3, R239.reuse, R79, !P6 ;  /* 0x0000004fef037207 */ /* 0x048fe40007000000 */
[----:B----4-:R-:W-:-:S03]  /*24660*/  SEL R2, R239, R80, !P6 ;  /* 0x00000050ef027207 */ /* 0x010fc60007000000 */
[----:B------:R3:W-:Y:S01]  /*24670*/  STL [R1+0x578], R3 ;  /* 0x0005780301007387 */ /* 0x0007e20000100800 */
[----:B------:R-:W-:-:S03]  /*24680*/  SEL R10, R239, R81, !P6 ;  /* 0x00000051ef0a7207 */ /* 0x000fc60007000000 */
        /* <DEDUP_REMOVED lines=11> */
[----:B-1----:R-:W-:-:S03]  /*24740*/  SEL R10, R239, R87, !P6 ;  /* 0x00000057ef0a7207 */ /* 0x002fc60007000000 */
[----:B------:R1:W-:Y:S04]  /*24750*/  STL [R1+0x554], R2 ;  /* 0x0005540201007387 */ /* 0x0003e80000100800 */
[----:B------:R4:W-:Y:S01]  /*24760*/  STL [R1+0x550], R10 ;  /* 0x0005500a01007387 */ /* 0x0009e20000100800 */
[C---:B---3--:R-:W-:Y:S02]  /*24770*/  SEL R3, R239.reuse, R88, !P6 ;  /* 0x00000058ef037207 */ /* 0x048fe40007000000 */
[----:B-1----:R-:W-:-:S03]  /*24780*/  SEL R2, R239, R89, !P6 ;  /* 0x00000059ef027207 */ /* 0x002fc60007000000 */
        /* <DEDUP_REMOVED lines=284> */
[----:B-1----:R-:W3:Y:S04]  /*25950*/  LDL.LU R3, [R1+0x4a8] ;  /* 0x0004a80001037983 */ /* 0x002ee80000300800 */
[----:B------:R1:W-:Y:S04]  /*25960*/  STL [R1+0x11d8], R2 ;  /* 0x0011d80201007387 */ /* 0x0003e80000100800 */
[----:B------:R4:W-:Y:S01]  /*25970*/  STL [R1+0x11dc], R10 ;  /* 0x0011dc0a01007387 */ /* 0x0009e20000100800 */
[C---:B------:R-:W-:Y:S02]  /*25980*/  SEL R251, R239.reuse, R11, !P6 ;  /* 0x0000000beffb7207 */ /* 0x040fe40007000000 */
[C---:B-1----:R-:W-:Y:S01]  /*25990*/  SEL R2, R239.reuse, R232, !P6 ;  /* 0x000000e8ef027207 */ /* 0x042fe20007000000 */
[----:B----4-:R-:W3:Y:S01]  /*259a0*/  LDL.LU R10, [R1+0x498] ;  /* 0x00049800010a7983 */ /* 0x010ee20000300800 */
[----:B------:R-:W-:-:S03]  /*259b0*/  SEL R11, R239, R233, !P6 ;  /* 0x000000e9ef0b7207 */ /* 0x000fc60007000000 */
[----:B------:R1:W-:Y:S04]  /*259c0*/  STL [R1+0x11e0], R2 ;  /* 0x0011e00201007387 */ /* 0x0003e80000100800 */
[----:B------:R4:W-:Y:S04]  /*259d0*/  STL [R1+0x11e4], R11 ;  /* 0x0011e40b01007387 */ /* 0x0009e80000100800 */
[----:B------:R-:W2:Y:S01]  /*259e0*/  LDL.LU R58, [R1+0x4a4] ;  /* 0x0004a400013a7983 */ /* 0x000ea20000300800 */
[C---:B-1----:R-:W-:Y:S02]  /*259f0*/  SEL R2, R239.reuse, R234, !P6 ;  /* 0x000000eaef027207 */ /* 0x042fe40007000000 */
[----:B----4-:R-:W-:-:S03]  /*25a00*/  SEL R11, R239, R235, !P6 ;  /* 0x000000ebef0b7207 */ /* 0x010fc60007000000 */
[----:B------:R1:W-:Y:S04]  /*25a10*/  STL [R1+0x11e8], R2 ;  /* 0x0011e80201007387 */ /* 0x0003e80000100800 */
[----:B------:R4:W-:Y:S01]  /*25a20*/  STL [R1+0x11ec], R11 ;  /* 0x0011ec0b01007387 */ /* 0x0009e20000100800 */
[C---:B-1----:R-:W-:Y:S02]  /*25a30*/  SEL R2, R239.reuse, R236, !P6 ;  /* 0x000000ecef027207 */ /* 0x042fe40007000000 */
[----:B----4-:R-:W-:-:S03]  /*25a40*/  SEL R11, R239, R238, !P6 ;  /* 0x000000eeef0b7207 */ /* 0x010fc60007000000 */
[----:B------:R1:W-:Y:S04]  /*25a50*/  STL [R1+0x11f0], R2 ;  /* 0x0011f00201007387 */ /* 0x0003e80000100800 */
[----:B------:R-:W-:Y:S04]  /*25a60*/  STL [R1+0x11f4], R40 ;  /* 0x0011f42801007387 */ /* 0x000fe80000100800 */
[----:B------:R-:W4:Y:S01]  /*25a70*/  LDL.LU R57, [R1+0x41c] ;  /* 0x00041c0001397983 */ /* 0x000f220000300800 */
[----:B-1----:R-:W-:-:S03]  /*25a80*/  SEL R2, R239, R249, !P6 ;  /* 0x000000f9ef027207 */ /* 0x002fc60007000000 */
[----:B------:R1:W-:Y:S01]  /*25a90*/  STL [R1+0x11f8], R11 ;  /* 0x0011f80b01007387 */ /* 0x0003e20000100800 */
[C---:B------:R-:W-:Y:S01]  /*25aa0*/  SEL R61, R239.reuse, R241, !P6 ;  /* 0x000000f1ef3d7207 */ /* 0x040fe20007000000 */
[----:B------:R-:W4:Y:S02]  /*25ab0*/  LDC R249, c[0x0][0x230] ;  /* 0x00008c00fff97b82 */ /* 0x000f240000000800 */
[----:B------:R-:W4:Y:S04]  /*25ac0*/  LDL.LU R56, [R1+0x34] ;  /* 0x0000340001387983 */ /* 0x000f280000300800 */
[----:B------:R1:W-:Y:S02]  /*25ad0*/  STL [R1+0x11fc], R2 ;  /* 0x0011fc0201007387 */ /* 0x0003e40000100800 */
[----:B-1----:R-:W1:Y:S02]  /*25ae0*/  LDC R11, c[0x0][0x23c] ;  /* 0x00008f00ff0b7b82 */ /* 0x002e640000000800 */
[----:B------:R-:W4:Y:S04]  /*25af0*/  LDL.LU R53, [R1+0x54] ;  /* 0x0000540001357983 */ /* 0x000f280000300800 */
[----:B------:R-:W4:Y:S01]  /*25b00*/  LDL.LU R55, [R1+0x94] ;  /* 0x0000940001377983 */ /* 0x000f220000300800 */
[----:B------:R-:W-:-:S03]  /*25b10*/  SEL R2, R239, R240, !P6 ;  /* 0x000000f0ef027207 */ /* 0x000fc60007000000 */
        /* <DEDUP_REMOVED lines=15> */
[----:B-1----:R-:W1:Y:S01]  /*25c10*/  S2R R2, SR_TID.X ;  /* 0x0000000000027919 */ /* 0x002e620000002100 */
[----:B------:R-:W-:-:S02]  /*25c20*/  SEL R60, R239, R242, !P6 ;  /* 0x000000f2ef3c7207 */ /* 0x000fc40007000000 */
[----:B------:R-:W-:Y:S01]  /*25c30*/  SEL R59, R239, R243, !P6 ;  /* 0x000000f3ef3b7207 */ /* 0x000fe20007000000 */
[----:B------:R-:W-:Y:S04]  /*25c40*/  STL [R1+0x1204], R61 ;  /* 0x0012043d01007387 */ /* 0x000fe80000100800 */
[----:B------:R-:W-:Y:S04]  /*25c50*/  STL [R1+0x1208], R60 ;  /* 0x0012083c01007387 */ /* 0x000fe80000100800 */
[----:B------:R-:W-:Y:S01]  /*25c60*/  STL [R1+0x120c], R59 ;  /* 0x00120c3b01007387 */ /* 0x000fe20000100800 */
[----:B-1----:R-:W-:-:S05]  /*25c70*/  LOP3.LUT R2, R2, 0x7f, RZ, 0xc0, !PT ;  /* 0x0000007f02027812 */ /* 0x002fca00078ec0ff */
[----:B------:R-:W-:Y:S01]  /*25c80*/  IMAD R2, R2, R11, RZ ;  /* 0x0000000b02027224 */ /* 0x000fe200078e02ff */
[----:B------:R-:W-:-:S05]  /*25c90*/  SEL R11, R239, R244, !P6 ;  /* 0x000000f4ef0b7207 */ /* 0x000fca0007000000 */
[----:B------:R2:W-:Y:S01]  /*25ca0*/  STL [R1+0x1210], R11 ;  /* 0x0012100b01007387 */ /* 0x0005e20000100800 */
[----:B---3--:R-:W-:-:S04]  /*25cb0*/  LEA R10, P1, R3, R10, 0x2 ;  /* 0x0000000a030a7211 */ /* 0x008fc800078210ff */
[----:B--2---:R-:W-:Y:S02]  /*25cc0*/  LEA.HI.X.SX32 R11, R3, R246, 0x2, P1 ;  /* 0x000000f6030b7211 */ /* 0x004fe400008f16ff */
[----:B------:R-:W4:Y:S01]  /*25cd0*/  LDC R246, c[0x0][0x240] ;  /* 0x00009000fff67b82 */ /* 0x000f220000000800 */
[----:B------:R-:W-:Y:S02]  /*25ce0*/  LEA.HI.X.SX32 R2, R2, R58, 0x2, P0 ;  /* 0x0000003a02027211 */ /* 0x000fe400000f16ff */
[----:B------:R-:W-:-:S05]  /*25cf0*/  SEL R4, R239, R4, !P6 ;  /* 0x00000004ef047207 */ /* 0x000fca0007000000 */
[----:B------:R-:W1:Y:S01]  /*25d00*/  LDC R3, c[0x0][0x238] ;  /* 0x00008e00ff037b82 */ /* 0x000e620000000800 */
[-C--:B----4-:R-:W-:Y:S02]  /*25d10*/  IMAD R71, R57, R246.reuse, RZ ;  /* 0x000000f639477224 */ /* 0x090fe400078e02ff */
[-C--:B------:R-:W-:Y:S02]  /*25d20*/  IMAD R69, R53, R246.reuse, RZ ;  /* 0x000000f635457224 */ /* 0x080fe400078e02ff */
[----:B------:R-:W2:Y:S01]  /*25d30*/  LDL.LU R53, [R1+0x270] ;  /* 0x0002700001357983 */ /* 0x000ea20000300800 */
[-C--:B------:R-:W-:Y:S02]  /*25d40*/  IMAD R70, R56, R246.reuse, RZ ;  /* 0x000000f638467224 */ /* 0x080fe400078e02ff */
[-C--:B------:R-:W-:Y:S02]  /*25d50*/  IMAD R68, R55, R246.reuse, RZ ;  /* 0x000000f637447224 */ /* 0x080fe400078e02ff */
[----:B------:R-:W-:-:S02]  /*25d60*/  IMAD R66, R52, R246, RZ ;  /* 0x000000f634427224 */ /* 0x000fc400078e02ff */
[----:B------:R-:W3:Y:S01]  /*25d70*/  LDL.LU R52, [R1+0x290] ;  /* 0x0002900001347983 */ /* 0x000ee20000300800 */
[----:B------:R-:W-:-:S03]  /*25d80*/  IMAD R65, R51, R246, RZ ;  /* 0x000000f633417224 */ /* 0x000fc600078e02ff */
[----:B------:R-:W4:Y:S01]  /*25d90*/  LDL.LU R51, [R1+0x2b0] ;  /* 0x0002b00001337983 */ /* 0x000f220000300800 */
        /* <DEDUP_REMOVED lines=16> */
[-C--:B------:R-:W-:Y:S02]  /*25ea0*/  IMAD R67, R54, R246.reuse, RZ ;  /* 0x000000f636437224 */ /* 0x080fe400078e02ff */
[-C--:B------:R-:W-:Y:S02]  /*25eb0*/  IMAD R56, R42, R246.reuse, RZ ;  /* 0x000000f62a387224 */ /* 0x080fe400078e02ff */
[----:B------:R-:W4:Y:S01]  /*25ec0*/  LDL.LU R42, [R1+0x3d0] ;  /* 0x0003d000012a7983 */ /* 0x000f220000300800 */
[----:B------:R-:W-:-:S03]  /*25ed0*/  IMAD R55, R41, R246, RZ ;  /* 0x000000f629377224 */ /* 0x000fc600078e02ff */
[----:B------:R-:W4:Y:S01]  /*25ee0*/  LDL.LU R41, [R1+0x3f0] ;  /* 0x0003f00001297983 */ /* 0x000f220000300800 */
[----:B------:R-:W-:-:S03]  /*25ef0*/  IMAD R54, R40, R246, RZ ;  /* 0x000000f628367224 */ /* 0x000fc600078e02ff */
[----:B------:R-:W4:Y:S04]  /*25f00*/  LDL.LU R40, [R1+0x410] ;  /* 0x0004100001287983 */ /* 0x000f280000300800 */
[----:B------:R-:W2:Y:S04]  /*25f10*/  LDL.LU R90, [R1+0x494] ;  /* 0x00049400015a7983 */ /* 0x000ea80000300800 */
[----:B------:R-:W3:Y:S04]  /*25f20*/  LDL.LU R89, [R1+0x490] ;  /* 0x0004900001597983 */ /* 0x000ee80000300800 */
        /* <DEDUP_REMOVED lines=15> */
[----:B------:R-:W-:-:S02]  /*26020*/  SEL R5, R239, R5, !P6 ;  /* 0x00000005ef057207 */ /* 0x000fc40007000000 */
[C---:B------:R-:W-:Y:S02]  /*26030*/  SEL R8, R239.reuse, R8, !P6 ;  /* 0x00000008ef087207 */ /* 0x040fe40007000000 */
[C---:B------:R-:W-:Y:S02]  /*26040*/  SEL R9, R239.reuse, R9, !P6 ;  /* 0x00000009ef097207 */ /* 0x040fe40007000000 */
[C---:B------:R-:W-:Y:S02]  /*26050*/  SEL R12, R239.reuse, R12, !P6 ;  /* 0x0000000cef0c7207 */ /* 0x040fe40007000000 */
[C---:B------:R-:W-:Y:S02]  /*26060*/  SEL R13, R239.reuse, R13, !P6 ;  /* 0x0000000def0d7207 */ /* 0x040fe40007000000 */
[C---:B------:R-:W-:Y:S02]  /*26070*/  SEL R14, R239.reuse, R14, !P6 ;  /* 0x0000000eef0e7207 */ /* 0x040fe40007000000 */
        /* <DEDUP_REMOVED lines=25> */
[----:B------:R-:W-:Y:S01]  /*26210*/  SEL R239, R239, R245, !P6 ;  /* 0x000000f5efef7207 */ /* 0x000fe20007000000 */
[-C--:B--2---:R-:W-:Y:S02]  /*26220*/  IMAD R244, R90, R246.reuse, RZ ;  /* 0x000000f65af47224 */ /* 0x084fe400078e02ff */
[-C--:B---3--:R-:W-:Y:S02]  /*26230*/  IMAD R245, R89, R246.reuse, RZ ;  /* 0x000000f659f57224 */ /* 0x088fe400078e02ff */
[----:B----4-:R-:W-:-:S03]  /*26240*/  IMAD R88, R88, R246, RZ ;  /* 0x000000f658587224 */ /* 0x010fc600078e02ff */
[----:B------:R-:W-:Y:S01]  /*26250*/  STL.64 [R1+0x2928], R244 ;  /* 0x002928f401007387 */ /* 0x000fe20000100a00 */
[----:B------:R-:W-:-:S03]  /*26260*/  IMAD R87, R87, R246, RZ ;  /* 0x000000f657577224 */ /* 0x000fc600078e02ff */
[----:B------:R2:W-:Y:S01]  /*26270*/  STL [R1+0x94], R88 ;  /* 0x0000945801007387 */ /* 0x0005e20000100800 */
        /* <DEDUP_REMOVED lines=25> */
[----:B------:R-:W4:Y:S04]  /*26410*/  LDL.LU R104, [R1+0x450] ;  /* 0x0004500001687983 */ /* 0x000f280000300800 */
        /* <DEDUP_REMOVED lines=18> */
[----:B---3--:R-:W3:Y:S04]  /*26540*/  LDL.LU R87, [R1+0x404] ;  /* 0x0004040001577983 */ /* 0x008ee80000300800 */
[----:B----4-:R-:W4:Y:S04]  /*26550*/  LDL.LU R86, [R1+0x400] ;  /* 0x0004000001567983 */ /* 0x010f280000300800 */
[----:B-1----:R-:W4:Y:S04]  /*26560*/  LDL.LU R85, [R1+0x3fc] ;  /* 0x0003fc0001557983 */ /* 0x002f280000300800 */
        /* <DEDUP_REMOVED lines=11> */
[----:B------:R-:W-:-:S02]  /*26620*/  IMAD R104, R104, R246, RZ ;  /* 0x000000f668687224 */ /* 0x000fc400078e02ff */
        /* <DEDUP_REMOVED lines=30> */
[----:B--2---:R-:W-:-:S03]  /*26810*/  IMAD R88, R88, R246, RZ ;  /* 0x000000f658587224 */ /* 0x004fc600078e02ff */
[----:B------:R2:W-:Y:S01]  /*26820*/  STL [R1+0x2ac], R89 ;  /* 0x0002ac5901007387 */ /* 0x0005e20000100800 */
[----:B---3--:R-:W-:-:S03]  /*26830*/  IMAD R87, R87, R246, RZ ;  /* 0x000000f657577224 */ /* 0x008fc600078e02ff */
[----:B------:R3:W-:Y:S01]  /*26840*/  STL [R1+0x2b0], R88 ;  /* 0x0002b05801007387 */ /* 0x0007e20000100800 */
[----:B----4-:R-:W-:-:S03]  /*26850*/  IMAD R86, R86, R246, RZ ;  /* 0x000000f656567224 */ /* 0x010fc600078e02ff */
        /* <DEDUP_REMOVED lines=24> */
[----:B-1----:R-:W4:Y:S04]  /*269e0*/  LDL.LU R104, [R1+0x3c4] ;  /* 0x0003c40001687983 */ /* 0x002f280000300800 */
        /* <DEDUP_REMOVED lines=30> */
[----:B-1----:R-:W4:Y:S04]  /*26bd0*/  LDL.LU R75, [R1+0x338] ;  /* 0x00033800014b7983 */ /* 0x002f280000300800 */
        /* <DEDUP_REMOVED lines=451> */
[----:B------:R-:W4:Y:S04]  /*28810*/  LDL R88, [R1+0x4c] ;  /* 0x00004c0001587983 */ /* 0x000f280000100800 */
        /* <DEDUP_REMOVED lines=16> */
[----:B------:R-:W-:Y:S01]  /*28920*/  STL [R1+0x90], R105 ;  /* 0x0000906901007387 */ /* 0x000fe20000100800 */
        /* <DEDUP_REMOVED lines=16> */
[----:B--2---:R-:W-:-:S03]  /*28a30*/  IMAD R95, R94, R246, RZ ;  /* 0x000000f65e5f7224 */ /* 0x004fc600078e02ff */
[----:B------:R-:W-:Y:S01]  /*28a40*/  STL [R1+0x6c], R96 ;  /* 0x00006c6001007387 */ /* 0x000fe20000100800 */
[----:B---3--:R-:W-:-:S03]  /*28a50*/  IMAD R94, R93, R246, RZ ;  /* 0x000000f65d5e7224 */ /* 0x008fc600078e02ff */
[----:B------:R-:W-:Y:S01]  /*28a60*/  STL [R1+0x68], R95 ;  /* 0x0000685f01007387 */ /* 0x000fe20000100800 */
[----:B----4-:R-:W-:-:S03]  /*28a70*/  IMAD R93, R92, R246, RZ ;  /* 0x000000f65c5d7224 */ /* 0x010fc600078e02ff */
        /* <DEDUP_REMOVED lines=36> */
[----:B------:R-:W-:Y:S04]  /*28cc0*/  STL [R1+0x3f8], R76 ;  /* 0x0003f84c01007387 */ /* 0x000fe80000100800 */
[----:B------:R-:W2:Y:S01]  /*28cd0*/  LDL.LU R0, [R1+0x2934] ;  /* 0x0029340001007983 */ /* 0x000ea20000300800 */
[-C--:B------:R-:W-:Y:S02]  /*28ce0*/  IMAD R74, R74, R246.reuse, RZ ;  /* 0x000000f64a4a7224 */ /* 0x080fe400078e02ff */
[----:B------:R-:W-:-:S03]  /*28cf0*/  IMAD R7, R7, R246, RZ ;  /* 0x000000f607077224 */ /* 0x000fc600078e02ff */
[----:B------:R1:W-:Y:S01]  /*28d00*/  STL [R1+0x3fc], R74 ;  /* 0x0003fc4a01007387 */ /* 0x0003e20000100800 */
[-C--:B------:R-:W-:Y:S02]  /*28d10*/  IMAD R6, R6, R246.reuse, RZ ;  /* 0x000000f606067224 */ /* 0x080fe400078e02ff */
[-C--:B-1----:R-:W-:Y:S02]  /*28d20*/  IMAD R74, R252, R246.reuse, RZ ;  /* 0x000000f6fc4a7224 */ /* 0x082fe400078e02ff */
[----:B------:R-:W3:Y:S04]  /*28d30*/  LDL.LU R252, [R1+0x2930] ;  /* 0x0029300001fc7983 */ /* 0x000ee80000300800 */
[----:B------:R-:W-:Y:S04]  /*28d40*/  STL [R1+0x400], R75 ;  /* 0x0004004b01007387 */ /* 0x000fe80000100800 */
[----:B------:R1:W-:Y:S04]  /*28d50*/  STL [R1+0x404], R74 ;  /* 0x0004044a01007387 */ /* 0x0003e80000100800 */
[----:B------:R4:W-:Y:S04]  /*28d60*/  STL [R1+0x408], R7 ;  /* 0x0004080701007387 */ /* 0x0009e80000100800 */
[----:B------:R4:W-:Y:S01]  /*28d70*/  STL [R1+0x40c], R6 ;  /* 0x00040c0601007387 */ /* 0x0009e20000100800 */
[----:B-1----:R-:W-:-:S02]  /*28d80*/  IMAD R74, R247, R246, RZ ;  /* 0x000000f6f74a7224 */ /* 0x002fc400078e02ff */
[----:B----4-:R-:W-:-:S03]  /*28d90*/  IMAD R7, R248, R246, RZ ;  /* 0x000000f6f8077224 */ /* 0x010fc600078e02ff */
[----:B------:R-:W-:Y:S01]  /*28da0*/  STL [R1+0x410], R74 ;  /* 0x0004104a01007387 */ /* 0x000fe20000100800 */
[----:B------:R-:W-:-:S03]  /*28db0*/  IMAD R6, R4, R246, RZ ;  /* 0x000000f604067224 */ /* 0x000fc600078e02ff */
[----:B------:R-:W-:Y:S01]  /*28dc0*/  STL [R1+0x414], R7 ;  /* 0x0004140701007387 */ /* 0x000fe20000100800 */
[-C--:B------:R-:W-:Y:S02]  /*28dd0*/  IMAD R5, R5, R246.reuse, RZ ;  /* 0x000000f605057224 */ /* 0x080fe400078e02ff */
[-C--:B------:R-:W-:Y:S01]  /*28de0*/  IMAD R4, R8, R246.reuse, RZ ;  /* 0x000000f608047224 */ /* 0x080fe200078e02ff */
[----:B------:R1:W-:Y:S04]  /*28df0*/  STL [R1+0x418], R6 ;  /* 0x0004180601007387 */ /* 0x0003e80000100800 */
[----:B------:R4:W-:Y:S01]  /*28e00*/  STL [R1+0x41c], R5 ;  /* 0x00041c0501007387 */ /* 0x0009e20000100800 */
[----:B-1----:R-:W-:-:S03]  /*28e10*/  IMAD R6, R9, R246, RZ ;  /* 0x000000f609067224 */ /* 0x002fc600078e02ff */
[----:B------:R1:W-:Y:S01]  /*28e20*/  STL [R1+0x420], R4 ;  /* 0x0004200401007387 */ /* 0x0003e20000100800 */
[----:B----4-:R-:W-:-:S03]  /*28e30*/  IMAD R5, R250, R246, RZ ;  /* 0x000000f6fa057224 */ /* 0x010fc600078e02ff */
[----:B------:R4:W-:Y:S01]  /*28e40*/  STL [R1+0x428], R6 ;  /* 0x0004280601007387 */ /* 0x0009e20000100800 */
[----:B-1----:R-:W-:-:S03]  /*28e50*/  IMAD R4, R251, R246, RZ ;  /* 0x000000f6fb047224 */ /* 0x002fc600078e02ff */
[----:B------:R1:W-:Y:S01]  /*28e60*/  STL [R1+0x430], R5 ;  /* 0x0004300501007387 */ /* 0x0003e20000100800 */
[----:B----4-:R-:W-:-:S03]  /*28e70*/  IMAD R6, R12, R246, RZ ;  /* 0x000000f60c067224 */ /* 0x010fc600078e02ff */
[----:B------:R4:W-:Y:S04]  /*28e80*/  STL [R1+0x43c], R4 ;  /* 0x00043c0401007387 */ /* 0x0009e80000100800 */
[----:B------:R4:W-:Y:S01]  /*28e90*/  STL [R1+0x444], R6 ;  /* 0x0004440601007387 */ /* 0x0009e20000100800 */
[-C--:B-1----:R-:W-:Y:S02]  /*28ea0*/  IMAD R5, R13, R246.reuse, RZ ;  /* 0x000000f60d057224 */ /* 0x082fe400078e02ff */
[----:B----4-:R-:W-:-:S03]  /*28eb0*/  IMAD R4, R14, R246, RZ ;  /* 0x000000f60e047224 */ /* 0x010fc600078e02ff */
[----:B------:R1:W-:Y:S01]  /*28ec0*/  STL [R1+0x45c], R5 ;  /* 0x00045c0501007387 */ /* 0x0003e20000100800 */
[----:B------:R-:W-:-:S03]  /*28ed0*/  IMAD R6, R15, R246, RZ ;  /* 0x000000f60f067224 */ /* 0x000fc600078e02ff */
        /* <DEDUP_REMOVED lines=18> */
[----:B------:R4:W-:Y:S01]  /*29000*/  STL [R1+0x4a8], R4 ;  /* 0x0004a80401007387 */ /* 0x0009e20000100800 */
[----:B------:R-:W4:Y:S01]  /*29010*/  S2R R7, SR_TID.X ;  /* 0x0000000000077919 */ /* 0x000f220000002100 */
[-C--:B-1----:R-:W-:Y:S02]  /*29020*/  IMAD R5, R26, R246.reuse, RZ ;  /* 0x000000f61a057224 */ /* 0x082fe400078e02ff */
[----:B------:R1:W-:Y:S01]  /*29030*/  STL [R1+0x668], R6 ;  /* 0x0006680601007387 */ /* 0x0003e20000100800 */
[----:B----4-:R-:W-:-:S03]  /*29040*/  IMAD R4, R27, R246, RZ ;  /* 0x000000f61b047224 */ /* 0x010fc600078e02ff */
        /* <DEDUP_REMOVED lines=20> */
[----:B------:R-:W-:Y:S04]  /*29190*/  STL [R1+0x6a0], R4 ;  /* 0x0006a00401007387 */ /* 0x000fe80000100800 */
[----:B------:R4:W-:Y:S01]  /*291a0*/  STL [R1+0x6a4], R6 ;  /* 0x0006a40601007387 */ /* 0x0009e20000100800 */
[----:B-1----:R-:W-:Y:S01]  /*291b0*/  IMAD R5, R38, R246, RZ ;  /* 0x000000f626057224 */ /* 0x002fe200078e02ff */
[----:B------:R-:W-:-:S04]  /*291c0*/  LOP3.LUT R248, R7, 0x7f, RZ, 0xc0, !PT ;  /* 0x0000007f07f87812 */ /* 0x000fc800078ec0ff */
[----:B------:R1:W-:Y:S01]  /*291d0*/  STL [R1+0x6ac], R5 ;  /* 0x0006ac0501007387 */ /* 0x0003e20000100800 */
[----:B----4-:R-:W-:-:S05]  /*291e0*/  VIADD R6, R249, 0x7f ;  /* 0x0000007ff9067836 */ /* 0x010fca0000000000 */
[----:B------:R-:W-:Y:S01]  /*291f0*/  ISETP.GT.AND P4, PT, R6, 0x7f, PT ;  /* 0x0000007f0600780c */ /* 0x000fe20003f84270 */
[----:B-1----:R-:W-:-:S05]  /*29200*/  VIADD R5, R249, 0xfffffffe ;  /* 0xfffffffef9057836 */ /* 0x002fca0000000000 */
[----:B------:R-:W-:Y:S02]  /*29210*/  ISETP.GE.U32.AND P1, PT, R5, 0x7fffff7f, PT ;  /* 0x7fffff7f0500780c */ /* 0x000fe40003f26070 */
[----:B------:R-:W-:Y:S02]  /*29220*/  SEL R5, RZ, 0x4, !P4 ;  /* 0x00000004ff057807 */ /* 0x000fe40006000000 */
[----:B------:R-:W-:Y:S01]  /*29230*/  ISETP.GE.AND P4, PT, R248, R249, PT ;  /* 0x000000f9f800720c */ /* 0x000fe20003f86270 */
[----:B------:R-:W-:-:S03]  /*29240*/  IMAD R4, R39, R246, RZ ;  /* 0x000000f627047224 */ /* 0x000fc600078e02ff */
[----:B------:R-:W-:Y:S01]  /*29250*/  SEL R5, R5, RZ, !P4 ;  /* 0x000000ff05057207 */ /* 0x000fe20006000000 */
[----:B------:R-:W-:Y:S01]  /*29260*/  IMAD.SHL.U32 R242, R7, 0x10, RZ ;  /* 0x0000001007f27824 */ /* 0x000fe200078e00ff */
[----:B------:R-:W-:Y:S04]  /*29270*/  STL [R1+0x6a8], R4 ;  /* 0x0006a80401007387 */ /* 0x000fe80000100800 */
[----:B------:R-:W-:Y:S01]  /*29280*/  STL [R1+0x1174], R5 ;  /* 0x0011740501007387 */ /* 0x000fe20000100800 */
[----:B--2---:R-:W-:-:S04]  /*29290*/  LEA R6, P4, R71, R0, 0x2 ;  /* 0x0000000047067211 */ /* 0x004fc800078810ff */
[----:B------:R-:W-:-:S05]  /*292a0*/  LEA.HI.X.SX32 R7, R71, R2, 0x2, P4 ;  /* 0x0000000247077211 */ /* 0x000fca00020f16ff */
[----:B------:R1:W-:Y:S02]  /*292b0*/  STL.64 [R1+0xf58], R6 ;  /* 0x000f580601007387 */ /* 0x0003e40000100a00 */
[----:B-1----:R-:W-:-:S04]  /*292c0*/  LEA R6, P4, R70, R0, 0x2 ;  /* 0x0000000046067211 */ /* 0x002fc800078810ff */
        /* <DEDUP_REMOVED lines=46> */
[----:B------:R1:W-:Y:S01]  /*295b0*/  STL.64 [R1+0xfd8], R6 ;  /* 0x000fd80601007387 */ /* 0x0003e20000100a00 */
[----:B------:R-:W-:Y:S01]  /*295c0*/  IMAD R53, R53, R246, RZ ;  /* 0x000000f635357224 */ /* 0x000fe200078e02ff */
        /* <DEDUP_REMOVED lines=55> */
[----:B------:R-:W-:Y:S02]  /*29940*/  IMAD R247, R24, R246, RZ ;  /* 0x000000f618f77224 */ /* 0x000fe400078e02ff */
[----:B------:R-:W-:Y:S01]  /*29950*/  IMAD R24, R3, 0x1fc, RZ ;  /* 0x000001fc03187824 */ /* 0x000fe200078e02ff */
[----:B-1----:R-:W-:-:S04]  /*29960*/  LEA R6, P4, R40, R0, 0x2 ;  /* 0x0000000028067211 */ /* 0x002fc800078810ff */
[----:B------:R-:W-:Y:S01]  /*29970*/  LEA.HI.X.SX32 R7, R40, R2, 0x2, P4 ;  /* 0x0000000228077211 */ /* 0x000fe200020f16ff */
[C---:B------:R-:W-:Y:S02]  /*29980*/  IMAD R25, R3.reuse, 0x1f8, RZ ;  /* 0x000001f803197824 */ /* 0x040fe400078e02ff */
[C---:B------:R-:W-:Y:S02]  /*29990*/  IMAD R27, R3.reuse, 0x7f, RZ ;  /* 0x0000007f031b7824 */ /* 0x040fe400078e02ff */
[----:B------:R1:W-:Y:S01]  /*299a0*/  STL.64 [R1+0xf60], R6 ;  /* 0x000f600601007387 */ /* 0x0003e20000100a00 */
[----:B------:R-:W-:Y:S01]  /*299b0*/  IMAD R26, R3, 0x1f4, RZ ;  /* 0x000001f4031a7824 */ /* 0x000fe200078e02ff */
[-C--:B------:R-:W-:Y:S01]  /*299c0*/  IADD3 R126, P5, R25, R10.reuse, RZ ;  /* 0x0000000a197e7210 */ /* 0x080fe20007fbe0ff */
[----:B------:R-:W-:Y:S01]  /*299d0*/  IMAD R29, R3, 0x7e, RZ ;  /* 0x0000007e031d7824 */ /* 0x000fe200078e02ff */
[----:B-1----:R-:W-:-:S04]  /*299e0*/  IADD3 R6, P4, R24, R10, RZ ;  /* 0x0000000a18067210 */ /* 0x002fc80007f9e0ff */
[-C--:B------:R-:W-:Y:S02]  /*299f0*/  LEA.HI.X.SX32 R7, R27, R11.reuse, 0x2, P4 ;  /* 0x0000000b1b077211 */ /* 0x080fe400020f16ff */
[----:B------:R-:W-:Y:S02]  /*29a00*/  IADD3 R120, P4, R26, R10, RZ ;  /* 0x0000000a1a787210 */ /* 0x000fe40007f9e0ff */
[----:B------:R-:W-:Y:S01]  /*29a10*/  LEA.HI.X.SX32 R127, R29, R11, 0x2, P5 ;  /* 0x0000000b1d7f7211 */ /* 0x000fe200028f16ff */
[----:B------:R-:W-:Y:S04]  /*29a20*/  STL.64 [R1+0x58], R6 ;  /* 0x0000580601007387 */ /* 0x000fe80000100a00 */
[----:B------:R-:W-:Y:S04]  /*29a30*/  STL [R1+0x48], R120 ;  /* 0x0000487801007387 */ /* 0x000fe80000100800 */
[----:B------:R1:W-:Y:S04]  /*29a40*/  STL.64 [R1+0x2688], R6 ;  /* 0x0026880601007387 */ /* 0x0003e80000100a00 */
[----:B------:R-:W-:Y:S04]  /*29a50*/  STL.64 [R1+0x50], R126 ;  /* 0x0000507e01007387 */ /* 0x000fe80000100a00 */
[----:B-1----:R-:W2:Y:S01]  /*29a60*/  LDL.64 R6, [R1+0x48] ;  /* 0x0000480001067983 */ /* 0x002ea20000100a00 */
[----:B------:R-:W-:-:S02]  /*29a70*/  IMAD R28, R3, 0x17c, RZ ;  /* 0x0000017c031c7824 */ /* 0x000fc400078e02ff */
[C---:B------:R-:W-:Y:S02]  /*29a80*/  IMAD R31, R3.reuse, 0x7d, RZ ;  /* 0x0000007d031f7824 */ /* 0x040fe400078e02ff */
[C---:B------:R-:W-:Y:S01]  /*29a90*/  IMAD R33, R3.reuse, 0x5f, RZ ;  /* 0x0000005f03217824 */ /* 0x040fe200078e02ff */
[----:B------:R-:W-:Y:S01]  /*29aa0*/  IADD3 R24, P5, R28, R10, RZ ;  /* 0x0000000a1c187210 */ /* 0x000fe20007fbe0ff */
[C---:B------:R-:W-:Y:S02]  /*29ab0*/  IMAD R30, R3.reuse, 0x178, RZ ;  /* 0x00000178031e7824 */ /* 0x040fe400078e02ff */
[----:B------:R-:W-:Y:S01]  /*29ac0*/  IMAD R32, R3, 0x174, RZ ;  /* 0x0000017403207824 */ /* 0x000fe200078e02ff */
[----:B------:R-:W-:Y:S01]  /*29ad0*/  LEA.HI.X.SX32 R25, R33, R11, 0x2, P5 ;  /* 0x0000000b21197211 */ /* 0x000fe200028f16ff */
[----:B------:R-:W-:Y:S02]  /*29ae0*/  VIADD R72, R249, 0xffffff81 ;  /* 0xffffff81f9487836 */ /* 0x000fe40000000000 */
[----:B------:R-:W-:-:S02]  /*29af0*/  IMAD R35, R3, 0x5e, RZ ;  /* 0x0000005e03237824 */ /* 0x000fc400078e02ff */
[C---:B------:R-:W-:Y:S02]  /*29b00*/  IMAD R37, R3.reuse, 0x5d, RZ ;  /* 0x0000005d03257824 */ /* 0x040fe400078e02ff */
[C---:B------:R-:W-:Y:S02]  /*29b10*/  IMAD R34, R3.reuse, 0xfc, RZ ;  /* 0x000000fc03227824 */ /* 0x040fe400078e02ff */
[C---:B------:R-:W-:Y:S01]  /*29b20*/  IMAD R36, R3.reuse, 0xf8, RZ ;  /* 0x000000f803247824 */ /* 0x040fe200078e02ff */
[----:B------:R-:W-:Y:S01]  /*29b30*/  ISETP.GE.U32.AND P3, PT, R72, 0x7fffff02, PT ;  /* 0x7fffff024800780c */ /* 0x000fe20003f66070 */
[C---:B------:R-:W-:Y:S02]  /*29b40*/  IMAD R38, R3.reuse, 0x3f, RZ ;  /* 0x0000003f03267824 */ /* 0x040fe400078e02ff */
[----:B------:R-:W-:Y:S02]  /*29b50*/  IMAD R72, R3, 0x3e, RZ ;  /* 0x0000003e03487824 */ /* 0x000fe400078e02ff */
[----:B------:R-:W-:-:S02]  /*29b60*/  VIADD R8, R249, 0xfffffffd ;  /* 0xfffffffdf9087836 */ /* 0x000fc40000000000 */
[----:B------:R-:W-:Y:S02]  /*29b70*/  VIADD R9, R249, 0xffffff82 ;  /* 0xffffff82f9097836 */ /* 0x000fe40000000000 */
[----:B------:R-:W-:Y:S01]  /*29b80*/  IMAD R39, R3, 0x1f0, RZ ;  /* 0x000001f003277824 */ /* 0x000fe200078e02ff */
[----:B------:R-:W-:Y:S01]  /*29b90*/  IADD3 R4, R249, -0x1, RZ ;  /* 0xfffffffff9047810 */ /* 0x000fe20007ffe0ff */
[C---:B------:R-:W-:Y:S01]  /*29ba0*/  IMAD R220, R3.reuse, 0xf4, RZ ;  /* 0x000000f403dc7824 */ /* 0x040fe200078e02ff */
[----:B------:R-:W-:Y:S01]  /*29bb0*/  ISETP.GE.U32.AND P0, PT, R8, 0x7fffff7e, PT ;  /* 0x7fffff7e0800780c */ /* 0x000fe20003f06070 */
[----:B------:R-:W-:Y:S01]  /*29bc0*/  IMAD R8, R3, 0x7c, RZ ;  /* 0x0000007c03087824 */ /* 0x000fe200078e02ff */
[----:B------:R-:W-:Y:S01]  /*29bd0*/  ISETP.GE.U32.AND P2, PT, R9, 0x7fffff03, PT ;  /* 0x7fffff030900780c */ /* 0x000fe20003f46070 */
[----:B------:R-:W-:Y:S01]  /*29be0*/  IMAD R9, R3, 0x78, RZ ;  /* 0x0000007803097824 */ /* 0x000fe200078e02ff */
[----:B------:R-:W-:Y:S01]  /*29bf0*/  ISETP.GE.U32.AND P6, PT, R4, 0x7fffff80, PT ;  /* 0x7fffff800400780c */ /* 0x000fe20003fc6070 */
[----:B------:R-:W-:-:S02]  /*29c00*/  IMAD R4, R239, R73, RZ ;  /* 0x00000049ef047224 */ /* 0x000fc400078e02ff */
[C---:B------:R-:W-:Y:S02]  /*29c10*/  IMAD R73, R3.reuse, 0x3d, RZ ;  /* 0x0000003d03497824 */ /* 0x040fe400078e02ff */
[C---:B------:R-:W-:Y:S02]  /*29c20*/  IMAD R75, R3.reuse, 0x1e, RZ ;  /* 0x0000001e034b7824 */ /* 0x040fe400078e02ff */
[C---:B------:R-:W-:Y:S02]  /*29c30*/  IMAD R208, R3.reuse, 0x1ec, RZ ;  /* 0x000001ec03d07824 */ /* 0x040fe400078e02ff */
[C---:B------:R-:W-:Y:S02]  /*29c40*/  IMAD R74, R3.reuse, 0x1f, RZ ;  /* 0x0000001f034a7824 */ /* 0x040fe400078e02ff */
[C---:B------:R-:W-:Y:S02]  /*29c50*/  IMAD R12, R3.reuse, 0x74, RZ ;  /* 0x00000074030c7824 */ /* 0x040fe400078e02ff */
[----:B------:R-:W-:-:S02]  /*29c60*/  IMAD R77, R3, 0x7b, RZ ;  /* 0x0000007b034d7824 */ /* 0x000fc400078e02ff */
        /* <DEDUP_REMOVED lines=64> */
[----:B------:R-:W-:Y:S01]  /*2a070*/  IMAD R59, R3, 0x53, RZ ;  /* 0x00000053033b7824 */ /* 0x000fe200078e02ff */
[----:B--2---:R-:W-:Y:S01]  /*2a080*/  LEA.HI.X.SX32 R7, R31, R11, 0x2, P4 ;  /* 0x0000000b1f077211 */ /* 0x004fe200020f16ff */
[----:B------:R-:W-:Y:S01]  /*2a090*/  IMAD.MOV.U32 R6, RZ, RZ, R120 ;  /* 0x000000ffff067224 */ /* 0x000fe200078e0078 */
[----:B------:R-:W-:-:S03]  /*2a0a0*/  IADD3 R26, P4, R30, R10, RZ ;  /* 0x0000000a1e1a7210 */ /* 0x000fc60007f9e0ff */
[----:B------:R-:W-:Y:S04]  /*2a0b0*/  STL [R1+0x4c], R7 ;  /* 0x00004c0701007387 */ /* 0x000fe80000100800 */
[----:B------:R-:W-:Y:S04]  /*2a0c0*/  STL.64 [R1+0x2690], R6 ;  /* 0x0026900601007387 */ /* 0x000fe80000100a00 */
[----:B------:R1:W-:Y:S01]  /*2a0d0*/  STL.64 [R1+0x38], R24 ;  /* 0x0000381801007387 */ /* 0x0003e20000100a00 */
[----:B------:R-:W-:Y:S02]  /*2a0e0*/  LEA.HI.X.SX32 R27, R35, R11, 0x2, P4 ;  /* 0x0000000b231b7211 */ /* 0x000fe400020f16ff */
[----:B------:R-:W-:-:S02]  /*2a0f0*/  IADD3 R244, P4, R34, R10, RZ ;  /* 0x0000000a22f47210 */ /* 0x000fc40007f9e0ff */
[----:B-1----:R-:W-:-:S04]  /*2a100*/  IADD3 R24, P5, R32, R10, RZ ;  /* 0x0000000a20187210 */ /* 0x002fc80007fbe0ff */
[-C--:B------:R-:W-:Y:S02]  /*2a110*/  LEA.HI.X.SX32 R25, R37, R11.reuse, 0x2, P5 ;  /* 0x0000000b25197211 */ /* 0x080fe400028f16ff */
[-C--:B------:R-:W-:Y:S02]  /*2a120*/  IADD3 R6, P5, R36, R10.reuse, RZ ;  /* 0x0000000a24067210 */ /* 0x080fe40007fbe0ff */
[-C--:B------:R-:W-:Y:S02]  /*2a130*/  LEA.HI.X.SX32 R245, R38, R11.reuse, 0x2, P4 ;  /* 0x0000000b26f57211 */ /* 0x080fe400020f16ff */
[----:B------:R-:W-:Y:S01]  /*2a140*/  LEA.HI.X.SX32 R7, R72, R11, 0x2, P5 ;  /* 0x0000000b48077211 */ /* 0x000fe200028f16ff */
[----:B------:R-:W-:Y:S04]  /*2a150*/  STL.64 [R1+0x30], R26 ;  /* 0x0000301a01007387 */ /* 0x000fe80000100a00 */
[----:B------:R-:W-:Y:S04]  /*2a160*/  STL.64 [R1+0x18], R24 ;  /* 0x0000181801007387 */ /* 0x000fe80000100a00 */
[----:B------:R-:W-:Y:S04]  /*2a170*/  STL.64 [R1+0x8], R244 ;  /* 0x000008f401007387 */ /* 0x000fe80000100a00 */
[----:B------:R1:W-:Y:S01]  /*2a180*/  STL.64 [R1], R6 ;  /* 0x0000000601007387 */ /* 0x0003e20000100a00 */
[----:B------:R-:W-:-:S02]  /*2a190*/  IADD3 R220, P4, R220, R10, RZ ;  /* 0x0000000adcdc7210 */ /* 0x000fc40007f9e0ff */
[----:B-1----:R-:W-:-:S04]  /*2a1a0*/  IADD3 R6, P5, R39, R10, RZ ;  /* 0x0000000a27067210 */ /* 0x002fc80007fbe0ff */
[CC--:B------:R-:W-:Y:S02]  /*2a1b0*/  LEA.HI.X.SX32 R7, R8.reuse, R11.reuse, 0x2, P5 ;  /* 0x0000000b08077211 */ /* 0x0c0fe400028f16ff */
[-C--:B------:R-:W-:Y:S02]  /*2a1c0*/  IADD3 R224, P5, R9, R10.reuse, RZ ;  /* 0x0000000a09e07210 */ /* 0x080fe40007fbe0ff */
[-C--:B------:R-:W-:Y:S02]  /*2a1d0*/  LEA.HI.X.SX32 R221, R73, R11.reuse, 0x2, P4 ;  /* 0x0000000b49dd7211 */ /* 0x080fe400020f16ff */
[-C--:B------:R-:W-:Y:S02]  /*2a1e0*/  IADD3 R216, P4, R8, R10.reuse, RZ ;  /* 0x0000000a08d87210 */ /* 0x080fe40007f9e0ff */
[----:B------:R-:W-:Y:S02]  /*2a1f0*/  LEA.HI.X.SX32 R225, R75, R11, 0x2, P5 ;  /* 0x0000000b4be17211 */ /* 0x000fe400028f16ff */
[----:B------:R-:W-:-:S02]  /*2a200*/  IADD3 R208, P5, R208, R10, RZ ;  /* 0x0000000ad0d07210 */ /* 0x000fc40007fbe0ff */
[-C--:B------:R-:W-:Y:S02]  /*2a210*/  LEA.HI.X.SX32 R217, R74, R11.reuse, 0x2, P4 ;  /* 0x0000000b4ad97211 */ /* 0x080fe400020f16ff */
        /* <DEDUP_REMOVED lines=66> */
[-C--:B------:R-:W-:Y:S01]  /*2a640*/  IADD3 R168, P5, R168, R10.reuse, RZ ;  /* 0x0000000aa8a87210 */ /* 0x080fe20007fbe0ff */
[----:B------:R-:W-:Y:S01]  /*2a650*/  IMAD R136, R3, 0x144, RZ ;  /* 0x0000014403887824 */ /* 0x000fe200078e02ff */
[-C--:B------:R-:W-:Y:S01]  /*2a660*/  LEA.HI.X.SX32 R145, R93, R11.reuse, 0x2, P4 ;  /* 0x0000000b5d917211 */ /* 0x080fe200020f16ff */
[C---:B------:R-:W-:Y:S01]  /*2a670*/  IMAD R150, R3.reuse, 0x50, RZ ;  /* 0x0000005003967824 */ /* 0x040fe200078e02ff */
[-C--:B------:R-:W-:Y:S01]  /*2a680*/  IADD3 R140, P4, R140, R10.reuse, RZ ;  /* 0x0000000a8c8c7210 */ /* 0x080fe20007f9e0ff */
[C---:B------:R-:W-:Y:S01]  /*2a690*/  IMAD R132, R3.reuse, 0xc8, RZ ;  /* 0x000000c803847824 */ /* 0x040fe200078e02ff */
[-C--:B------:R-:W-:Y:S02]  /*2a6a0*/  LEA.HI.X.SX32 R169, R60, R11.reuse, 0x2, P5 ;  /* 0x0000000b3ca97211 */ /* 0x080fe400028f16ff */
[-C--:B------:R-:W-:Y:S01]  /*2a6b0*/  IADD3 R234, P5, R234, R10.reuse, RZ ;  /* 0x0000000aeaea7210 */ /* 0x080fe20007fbe0ff */
[----:B------:R-:W-:Y:S01]  /*2a6c0*/  IMAD R94, R3, 0x51, RZ ;  /* 0x00000051035e7824 */ /* 0x000fe200078e02ff */
[-C--:B------:R-:W-:Y:S01]  /*2a6d0*/  LEA.HI.X.SX32 R141, R59, R11.reuse, 0x2, P4 ;  /* 0x0000000b3b8d7211 */ /* 0x080fe200020f16ff */
[C---:B------:R-:W-:Y:S01]  /*2a6e0*/  IMAD R154, R3.reuse, 0xcc, RZ ;  /* 0x000000cc039a7824 */ /* 0x040fe200078e02ff */
[-C--:B------:R-:W-:Y:S01]  /*2a6f0*/  IADD3 R136, P4, R136, R10.reuse, RZ ;  /* 0x0000000a88887210 */ /* 0x080fe20007f9e0ff */
[C---:B------:R-:W-:Y:S01]  /*2a700*/  IMAD R95, R3.reuse, 0x32, RZ ;  /* 0x00000032035f7824 */ /* 0x040fe200078e02ff */
[-C--:B------:R-:W-:Y:S01]  /*2a710*/  LEA.HI.X.SX32 R235, R150, R11.reuse, 0x2, P5 ;  /* 0x0000000b96eb7211 */ /* 0x080fe200028f16ff */
[C---:B------:R-:W-:Y:S01]  /*2a720*/  IMAD R15, R3.reuse, 0x4c, RZ ;  /* 0x0000004c030f7824 */ /* 0x040fe200078e02ff */
[-C--:B------:R-:W-:Y:S01]  /*2a730*/  IADD3 R132, P5, R132, R10.reuse, RZ ;  /* 0x0000000a84847210 */ /* 0x080fe20007fbe0ff */
[C---:B------:R-:W-:Y:S01]  /*2a740*/  IMAD R57, R3.reuse, 0x33, RZ ;  /* 0x0000003303397824 */ /* 0x040fe200078e02ff */
[-C--:B------:R-:W-:Y:S01]  /*2a750*/  LEA.HI.X.SX32 R137, R94, R11.reuse, 0x2, P4 ;  /* 0x0000000b5e897211 */ /* 0x080fe200020f16ff */
[C---:B------:R-:W-:Y:S01]  /*2a760*/  IMAD R152, R3.reuse, 0xc4, RZ ;  /* 0x000000c403987824 */ /* 0x040fe200078e02ff */
[-C--:B------:R-:W-:Y:S01]  /*2a770*/  IADD3 R154, P4, R154, R10.reuse, RZ ;  /* 0x0000000a9a9a7210 */ /* 0x080fe20007f9e0ff */
[----:B------:R-:W-:Y:S01]  /*2a780*/  IMAD R96, R3, 0x13, RZ ;  /* 0x0000001303607824 */ /* 0x000fe200078e02ff */
[-C--:B------:R-:W-:Y:S01]  /*2a790*/  LEA.HI.X.SX32 R133, R95, R11.reuse, 0x2, P5 ;  /* 0x0000000b5f857211 */ /* 0x080fe200028f16ff */
[----:B------:R-:W-:Y:S01]  /*2a7a0*/  IMAD R22, R3, 0x44, RZ ;  /* 0x0000004403167824 */ /* 0x000fe200078e02ff */
        /* <DEDUP_REMOVED lines=11> */
[C---:B------:R-:W-:Y:S01]  /*2a860*/  IMAD R99, R3.reuse, 0x6f, RZ ;  /* 0x0000006f03637824 */ /* 0x040fe200078e02ff */
[----:B------:R-:W-:Y:S01]  /*2a870*/  IADD3 R156, P4, R20, R10, RZ ;  /* 0x0000000a149c7210 */ /* 0x000fe20007f9e0ff */
[----:B------:R-:W-:Y:S01]  /*2a880*/  IMAD R114, R3, 0x1b4, RZ ;  /* 0x000001b403727824 */ /* 0x000fe200078e02ff */
[----:B------:R-:W-:-:S02]  /*2a890*/  LEA.HI.X.SX32 R131, R53, R11, 0x2, P5 ;  /* 0x0000000b35837211 */ /* 0x000fc400028f16ff */
[-C--:B------:R-:W-:Y:S01]  /*2a8a0*/  IADD3 R118, P5, R118, R10.reuse, RZ ;  /* 0x0000000a76767210 */ /* 0x080fe20007fbe0ff */
[----:B------:R-:W-:Y:S01]  /*2a8b0*/  IMAD.SHL.U32 R98, R3, 0x10, RZ ;  /* 0x0000001003627824 */ /* 0x000fe200078e00ff */
[-C--:B------:R-:W-:Y:S01]  /*2a8c0*/  LEA.HI.X.SX32 R157, R97, R11.reuse, 0x2, P4 ;  /* 0x0000000b619d7211 */ /* 0x080fe200020f16ff */
[C---:B------:R-:W-:Y:S01]  /*2a8d0*/  IMAD R116, R3.reuse, 0x1b8, RZ ;  /* 0x000001b803747824 */ /* 0x040fe200078e02ff */
[CC--:B------:R-:W-:Y:S01]  /*2a8e0*/  LEA R120, P4, R3.reuse, R10.reuse, 0x6 ;  /* 0x0000000a03787211 */ /* 0x0c0fe200078830ff */
        /* <DEDUP_REMOVED lines=15> */
[----:B------:R-:W-:Y:S01]  /*2a9e0*/  IADD3 R112, P4, R112, R10, RZ ;  /* 0x0000000a70707210 */ /* 0x000fe20007f9e0ff */
[----:B------:R-:W-:Y:S01]  /*2a9f0*/  IMAD R124, R3, 0xbc, RZ ;  /* 0x000000bc037c7824 */ /* 0x000fe200078e02ff */
[----:B------:R-:W-:-:S02]  /*2aa00*/  LEA.HI.X.SX32 R111, R101, R11, 0x2, P5 ;  /* 0x0000000b656f7211 */ /* 0x000fc400028f16ff */
[-C--:B------:R-:W-:Y:S01]  /*2aa10*/  IADD3 R106, P5, R106, R10.reuse, RZ ;  /* 0x0000000a6a6a7210 */ /* 0x080fe20007fbe0ff */
[----:B------:R-:W-:Y:S01]  /*2aa20*/  IMAD R49, R3, 0x4e, RZ ;  /* 0x0000004e03317824 */ /* 0x000fe200078e02ff */
[-C--:B------:R-:W-:Y:S01]  /*2aa30*/  LEA.HI.X.SX32 R113, R19, R11.reuse, 0x2, P4 ;  /* 0x0000000b13717211 */ /* 0x080fe200020f16ff */
[C---:B------:R-:W-:Y:S01]  /*2aa40*/  IMAD R236, R3.reuse, 0x130, RZ ;  /* 0x0000013003ec7824 */ /* 0x040fe200078e02ff */
        /* <DEDUP_REMOVED lines=27> */
[C---:B------:R-:W-:Y:S01]  /*2ac00*/  IMAD R158, R3.reuse, 0xd0, RZ ;  /* 0x000000d0039e7824 */ /* 0x040fe200078e02ff */
        /* <DEDUP_REMOVED lines=17> */
[----:B------:R-:W-:Y:S01]  /*2ad20*/  IMAD R108, R3, 0x128, RZ ;  /* 0x00000128036c7824 */ /* 0x000fe200078e02ff */
[-C--:B------:R-:W-:Y:S02]  /*2ad30*/  LEA.HI.X.SX32 R87, R210, R11.reuse, 0x2, P5 ;  /* 0x0000000bd2577211 */ /* 0x080fe400028f16ff */
[-C--:B------:R-:W-:Y:S01]  /*2ad40*/  IADD3 R82, P5, R151, R10.reuse, RZ ;  /* 0x0000000a97527210 */ /* 0x080fe20007fbe0ff */
[C---:B------:R-:W-:Y:S01]  /*2ad50*/  IMAD R211, R3.reuse, 0x69, RZ ;  /* 0x0000006903d37824 */ /* 0x040fe200078e02ff */
[-C--:B------:R-:W-:Y:S01]  /*2ad60*/  LEA.HI.X.SX32 R89, R128, R11.reuse, 0x2, P4 ;  /* 0x0000000b80597211 */ /* 0x080fe200020f16ff */
[----:B------:R-:W-:Y:S01]  /*2ad70*/  IMAD R129, R3, 0x12c, RZ ;  /* 0x0000012c03817824 */ /* 0x000fe200078e02ff */
[-C--:B------:R-:W-:Y:S01]  /*2ad80*/  IADD3 R84, P4, R41, R10.reuse, RZ ;  /* 0x0000000a29547210 */ /* 0x080fe20007f9e0ff */
[----:B------:R-:W-:Y:S01]  /*2ad90*/  IMAD R219, R3, 0x4a, RZ ;  /* 0x0000004a03db7824 */ /* 0x000fe200078e02ff */
[-C--:B------:R-:W-:Y:S01]  /*2ada0*/  LEA.HI.X.SX32 R83, R21, R11.reuse, 0x2, P5 ;  /* 0x0000000b15537211 */ /* 0x080fe200028f16ff */
[C---:B------:R-:W-:Y:S01]  /*2adb0*/  IMAD R238, R3.reuse, 0x120, RZ ;  /* 0x0000012003ee7824 */ /* 0x040fe200078e02ff */
[-C--:B------:R-:W-:Y:S01]  /*2adc0*/  IADD3 R108, P5, R108, R10.reuse, RZ ;  /* 0x0000000a6c6c7210 */ /* 0x080fe20007fbe0ff */
[----:B------:R-:W-:Y:S01]  /*2add0*/  IMAD R239, R3, 0x4b, RZ ;  /* 0x0000004b03ef7824 */ /* 0x000fe200078e02ff */
[----:B------:R-:W-:Y:S01]  /*2ade0*/  LEA.HI.X.SX32 R85, R211, R11, 0x2, P4 ;  /* 0x0000000bd3557211 */ /* 0x000fe200020f16ff */
[----:B------:R-:W-:Y:S01]  /*2adf0*/  IMAD R72, R3, 0xa8, RZ ;  /* 0x000000a803487824 */ /* 0x000fe200078e02ff */
[----:B------:R-:W-:-:S02]  /*2ae00*/  IADD3 R80, P4, R129, R10, RZ ;  /* 0x0000000a81507210 */ /* 0x000fc40007f9e0ff */
[-C--:B------:R-:W-:Y:S02]  /*2ae10*/  LEA.HI.X.SX32 R109, R219, R11.reuse, 0x2, P5 ;  /* 0x0000000bdb6d7211 */ /* 0x080fe400028f16ff */
[-C--:B------:R-:W-:Y:S01]  /*2ae20*/  IADD3 R238, P5, R238, R10.reuse, RZ ;  /* 0x0000000aeeee7210 */ /* 0x080fe20007fbe0ff */
[----:B------:R-:W-:Y:S01]  /*2ae30*/  IMAD R36, R3, 0x2a, RZ ;  /* 0x0000002a03247824 */ /* 0x000fe200078e02ff */
[-C--:B------:R-:W-:Y:S01]  /*2ae40*/  LEA.HI.X.SX32 R81, R239, R11.reuse, 0x2, P4 ;  /* 0x0000000bef517211 */ /* 0x080fe200020f16ff */
[C---:B------:R-:W-:Y:S01]  /*2ae50*/  IMAD R30, R3.reuse, 0xb0, RZ ;  /* 0x000000b0031e7824 */ /* 0x040fe200078e02ff */
[-C--:B------:R-:W-:Y:S02]  /*2ae60*/  LEA.HI.X.SX32 R239, R20, R11.reuse, 0x2, P5 ;  /* 0x0000000b14ef7211 */ /* 0x080fe400028f16ff */
[-C--:B------:R-:W-:Y:S01]  /*2ae70*/  IADD3 R72, P5, R72, R10.reuse, RZ ;  /* 0x0000000a48487210 */ /* 0x080fe20007fbe0ff */
[C---:B------:R-:W-:Y:S02]  /*2ae80*/  IMAD R35, R3.reuse, 0x124, RZ ;  /* 0x0000012403237824 */ /* 0x040fe400078e02ff */
[C---:B------:R-:W-:Y:S01]  /*2ae90*/  IMAD R8, R3.reuse, 0x2c, RZ ;  /* 0x0000002c03087824 */ /* 0x040fe200078e02ff */
[-C--:B------:R-:W-:Y:S01]  /*2aea0*/  LEA.HI.X.SX32 R73, R36, R11.reuse, 0x2, P5 ;  /* 0x0000000b24497211 */ /* 0x080fe200028f16ff */
[C---:B------:R-:W-:Y:S01]  /*2aeb0*/  IMAD R69, R3.reuse, 0xa0, RZ ;  /* 0x000000a003457824 */ /* 0x040fe200078e02ff */
[-C--:B------:R-:W-:Y:S01]  /*2aec0*/  IADD3 R98, P5, R30, R10.reuse, RZ ;  /* 0x0000000a1e627210 */ /* 0x080fe20007fbe0ff */
[----:B------:R-:W-:Y:S01]  /*2aed0*/  IMAD R40, R3, 0x49, RZ ;  /* 0x0000004903287824 */ /* 0x000fe200078e02ff */
[-C--:B------:R-:W-:Y:S01]  /*2aee0*/  IADD3 R76, P4, R35, R10.reuse, RZ ;  /* 0x0000000a234c7210 */ /* 0x080fe20007f9e0ff */
[C---:B------:R-:W-:Y:S01]  /*2aef0*/  IMAD R34, R3.reuse, 0xac, RZ ;  /* 0x000000ac03227824 */ /* 0x040fe200078e02ff */
[-C--:B------:R-:W-:Y:S01]  /*2af00*/  LEA.HI.X.SX32 R99, R8, R11.reuse, 0x2, P5 ;  /* 0x0000000b08637211 */ /* 0x080fe200028f16ff */
[----:B------:R-:W-:Y:S01]  /*2af10*/  IMAD R9, R3, 0x28, RZ ;  /* 0x0000002803097824 */ /* 0x000fe200078e02ff */
        /* <DEDUP_REMOVED lines=9> */
[C---:B------:R-:W-:Y:S01]  /*2afb0*/  IMAD R58, R3.reuse, 0x19c, RZ ;  /* 0x0000019c033a7824 */ /* 0x040fe200078e02ff */
[----:B------:R-:W-:Y:S01]  /*2afc0*/  STL.64 [R1+0x40], R6 ;  /* 0x0000400601007387 */ /* 0x000fe20000100a00 */
[----:B------:R-:W-:Y:S01]  /*2afd0*/  IMAD R33, R3, 0x29, RZ ;  /* 0x0000002903217824 */ /* 0x000fe200078e02ff */
[----:B------:R-:W-:-:S02]  /*2afe0*/  LEA.HI.X.SX32 R95, R37, R11, 0x2, P4 ;  /* 0x0000000b255f7211 */ /* 0x000fc400020f16ff */
[----:B------:R-:W-:Y:S01]  /*2aff0*/  STL.64 [R1+0x2698], R6 ;  /* 0x0026980601007387 */ /* 0x000fe20000100a00 */
[-C--:B------:R-:W-:Y:S01]  /*2b000*/  IADD3 R92, P4, R31, R10.reuse, RZ ;  /* 0x0000000a1f5c7210 */ /* 0x080fe20007f9e0ff */
[----:B------:R-:W-:Y:S01]  /*2b010*/  IMAD R54, R3, 0x194, RZ ;  /* 0x0000019403367824 */ /* 0x000fe200078e02ff */
[-C--:B------:R-:W-:Y:S01]  /*2b020*/  LEA.HI.X.SX32 R71, R29, R11.reuse, 0x2, P5 ;  /* 0x0000000b1d477211 */ /* 0x080fe200028f16ff */
[----:B------:R1:W-:Y:S01]  /*2b030*/  STL.64 [R1+0x10], R26 ;  /* 0x0000101a01007387 */ /* 0x0003e20000100a00 */
[-C--:B------:R-:W-:Y:S01]  /*2b040*/  IADD3 R58, P5, R58, R10.reuse, RZ ;  /* 0x0000000a3a3a7210 */ /* 0x080fe20007fbe0ff */
[----:B------:R-:W-:Y:S01]  /*2b050*/  IMAD R32, R3, 0xb, RZ ;  /* 0x0000000b03207824 */ /* 0x000fe200078e02ff */
[----:B------:R-:W-:Y:S01]  /*2b060*/  LEA.HI.X.SX32 R93, R33, R11, 0x2, P4 ;  /* 0x0000000b215d7211 */ /* 0x000fe200020f16ff */
[C---:B------:R-:W-:Y:S01]  /*2b070*/  IMAD R14, R3.reuse, 0x65, RZ ;  /* 0x00000065030e7824 */ /* 0x040fe200078e02ff */
[----:B------:R-:W-:Y:S01]  /*2b080*/  IADD3 R74, P4, R8, R10, RZ ;  /* 0x0000000a084a7210 */ /* 0x000fe20007f9e0ff */
[----:B------:R-:W-:-:S02]  /*2b090*/  IMAD R50, R3, 0x11c, RZ ;  /* 0x0000011c03327824 */ /* 0x000fc400078e02ff */
[C---:B-1----:R-:W-:Y:S01]  /*2b0a0*/  IMAD R27, R3.reuse, 0x67, RZ ;  /* 0x00000067031b7824 */ /* 0x042fe200078e02ff */
[----:B------:R-:W-:Y:S01]  /*2b0b0*/  LEA.HI.X.SX32 R75, R32, R11, 0x2, P4 ;  /* 0x0000000b204b7211 */ /* 0x000fe200020f16ff */
[----:B------:R-:W-:-:S03]  /*2b0c0*/  IMAD R25, R3, 0xa, RZ ;  /* 0x0000000a03197824 */ /* 0x000fc600078e02ff */
[-C--:B------:R-:W-:Y:S02]  /*2b0d0*/  LEA.HI.X.SX32 R59, R27, R11.reuse, 0x2, P5 ;  /* 0x0000000b1b3b7211 */ /* 0x080fe400028f16ff */
[-C--:B------:R-:W-:Y:S01]  /*2b0e0*/  IADD3 R54, P5, R54, R10.reuse, RZ ;  /* 0x0000000a36367210 */ /* 0x080fe20007fbe0ff */
[----:B------:R-:W-:Y:S01]  /*2b0f0*/  IMAD R24, R3, 0x47, RZ ;  /* 0x0000004703187824 */ /* 0x000fe200078e02ff */
[-C--:B------:R-:W-:Y:S01]  /*2b100*/  IADD3 R96, P4, R9, R10.reuse, RZ ;  /* 0x0000000a09607210 */ /* 0x080fe20007f9e0ff */
[C---:B------:R-:W-:Y:S01]  /*2b110*/  IMAD R46, R3.reuse, 0x114, RZ ;  /* 0x00000114032e7824 */ /* 0x040fe200078e02ff */
[-C--:B------:R-:W-:Y:S02]  /*2b120*/  LEA.HI.X.SX32 R55, R14, R11.reuse, 0x2, P5 ;  /* 0x0000000b0e377211 */ /* 0x080fe400028f16ff */
[----:B------:R-:W-:Y:S01]  /*2b130*/  IADD3 R50, P5, R50, R10, RZ ;  /* 0x0000000a32327210 */ /* 0x000fe20007fbe0ff */
[----:B------:R-:W-:Y:S01]  /*2b140*/  IMAD R56, R3, 0x198, RZ ;  /* 0x0000019803387824 */ /* 0x000fe200078e02ff */
[----:B------:R-:W-:Y:S01]  /*2b150*/  LEA.HI.X.SX32 R97, R25, R11, 0x2, P4 ;  /* 0x0000000b19617211 */ /* 0x000fe200020f16ff */
[C---:B------:R-:W-:Y:S01]  /*2b160*/  IMAD R19, R3.reuse, 0x45, RZ ;  /* 0x0000004503137824 */ /* 0x040fe200078e02ff */
[----:B------:R-:W-:-:S02]  /*2b170*/  SHF.L.U32 R28, R3, 0x3, RZ ;  /* 0x00000003031c7819 */ /* 0x000fc400000006ff */
[CC--:B------:R-:W-:Y:S01]  /*2b180*/  LEA R60, P4, R3.reuse, R10.reuse, 0x5 ;  /* 0x0000000a033c7211 */ /* 0x0c0fe200078828ff */
[C---:B------:R-:W-:Y:S01]  /*2b190*/  IMAD R64, R3.reuse, 0x9c, RZ ;  /* 0x0000009c03407824 */ /* 0x040fe200078e02ff */
[-C--:B------:R-:W-:Y:S02]  /*2b1a0*/  LEA.HI.X.SX32 R51, R24, R11.reuse, 0x2, P5 ;  /* 0x0000000b18337211 */ /* 0x080fe400028f16ff */
        /* <DEDUP_REMOVED lines=24> */
[----:B------:R-:W-:Y:S01]  /*2b330*/  LEA.HI.X.SX32 R79, R26, R11, 0x2, P4 ;  /* 0x0000000b1a4f7211 */ /* 0x000fe200020f16ff */
[----:B------:R-:W-:Y:S01]  /*2b340*/  IMAD R8, R3, 0x18, RZ ;  /* 0x0000001803087824 */ /* 0x000fe200078e02ff */
[----:B------:R-:W-:-:S02]  /*2b350*/  IADD3 R240, P4, R240, R10, RZ ;  /* 0x0000000af0f07210 */ /* 0x000fc40007f9e0ff */
[-C--:B------:R-:W-:Y:S02]  /*2b360*/  LEA.HI.X.SX32 R219, R5, R11.reuse, 0x2, P5 ;  /* 0x0000000b05db7211 */ /* 0x080fe400028f16ff */
[-C--:B------:R-:W-:Y:S01]  /*2b370*/  IADD3 R210, P5, R25, R10.reuse, RZ ;  /* 0x0000000a19d27210 */ /* 0x080fe20007fbe0ff */
[C---:B------:R-:W-:Y:S01]  /*2b380*/  IMAD R15, R3.reuse, 0x26, RZ ;  /* 0x00000026030f7824 */ /* 0x040fe200078e02ff */
[-C--:B------:R-:W-:Y:S01]  /*2b390*/  LEA.HI.X.SX32 R241, R22, R11.reuse, 0x2, P4 ;  /* 0x0000000b16f17211 */ /* 0x080fe200020f16ff */
[C---:B------:R-:W-:Y:S01]  /*2b3a0*/  IMAD R38, R3.reuse, 0x90, RZ ;  /* 0x0000009003267824 */ /* 0x040fe200078e02ff */
[-C--:B------:R-:W-:Y:S01]  /*2b3b0*/  IADD3 R42, P4, R42, R10.reuse, RZ ;  /* 0x0000000a2a2a7210 */ /* 0x080fe20007f9e0ff */
[C---:B------:R-:W-:Y:S01]  /*2b3c0*/  IMAD R9, R3.reuse, 0x14, RZ ;  /* 0x0000001403097824 */ /* 0x040fe200078e02ff */
[----:B------:R-:W-:Y:S01]  /*2b3d0*/  LEA.HI.X.SX32 R211, R8, R11, 0x2, P5 ;  /* 0x0000000b08d37211 */ /* 0x000fe200028f16ff */
[----:B------:R-:W-:Y:S01]  /*2b3e0*/  IMAD R28, R3, 0x18c, RZ ;  /* 0x0000018c031c7824 */ /* 0x000fe200078e02ff */
[----:B------:R-:W-:-:S02]  /*2b3f0*/  IADD3 R150, P5, R150, R10, RZ ;  /* 0x0000000a96967210 */ /* 0x000fc40007fbe0ff */
[-C--:B------:R-:W-:Y:S01]  /*2b400*/  LEA.HI.X.SX32 R43, R15, R11.reuse, 0x2, P4 ;  /* 0x0000000b0f2b7211 */ /* 0x080fe200020f16ff */
[C---:B------:R-:W-:Y:S01]  /*2b410*/  IMAD R14, R3.reuse, 0x63, RZ ;  /* 0x00000063030e7824 */ /* 0x040fe200078e02ff */
[-C--:B------:R-:W-:Y:S01]  /*2b420*/  IADD3 R38, P4, R38, R10.reuse, RZ ;  /* 0x0000000a26267210 */ /* 0x080fe20007f9e0ff */
[----:B------:R-:W-:Y:S01]  /*2b430*/  IMAD R128, R3, 0xc0, RZ ;  /* 0x000000c003807824 */ /* 0x000fe200078e02ff */
[-C--:B------:R-:W-:Y:S02]  /*2b440*/  LEA.HI.X.SX32 R151, R9, R11.reuse, 0x2, P5 ;  /* 0x0000000b09977211 */ /* 0x080fe400028f16ff */
[-C--:B------:R-:W-:Y:S01]  /*2b450*/  IADD3 R28, P5, R28, R10.reuse, RZ ;  /* 0x0000000a1c1c7210 */ /* 0x080fe20007fbe0ff */
[----:B------:R-:W-:Y:S01]  /*2b460*/  IMAD R20, R3, 0x7, RZ ;  /* 0x0000000703147824 */ /* 0x000fe200078e02ff */
[-C--:B------:R-:W-:Y:S02]  /*2b470*/  LEA.HI.X.SX32 R39, R12, R11.reuse, 0x2, P4 ;  /* 0x0000000b0c277211 */ /* 0x080fe400020f16ff */
[----:B------:R-:W-:Y:S01]  /*2b480*/  IADD3 R44, P4, R5, R10, RZ ;  /* 0x0000000a052c7210 */ /* 0x000fe20007f9e0ff */
[----:B------:R-:W-:Y:S01]  /*2b490*/  IMAD R5, R3, 0x30, RZ ;  /* 0x0000003003057824 */ /* 0x000fe200078e02ff */
[----:B------:R-:W-:-:S02]  /*2b4a0*/  LEA.HI.X.SX32 R29, R14, R11, 0x2, P5 ;  /* 0x0000000b0e1d7211 */ /* 0x000fc400028f16ff */
[-C--:B------:R-:W-:Y:S02]  /*2b4b0*/  IADD3 R128, P5, R128, R10.reuse, RZ ;  /* 0x0000000a80807210 */ /* 0x080fe40007fbe0ff */
[-C--:B------:R-:W-:Y:S02]  /*2b4c0*/  LEA.HI.X.SX32 R45, R20, R11.reuse, 0x2, P4 ;  /* 0x0000000b142d7211 */ /* 0x080fe400020f16ff */
[-C--:B------:R-:W-:Y:S01]  /*2b4d0*/  IADD3 R66, P4, R8, R10.reuse, RZ ;  /* 0x0000000a08427210 */ /* 0x080fe20007f9e0ff */
[----:B------:R-:W-:Y:S01]  /*2b4e0*/  IMAD.SHL.U32 R8, R3, 0x4, RZ ;  /* 0x0000000403087824 */ /* 0x000fe200078e00ff */
[----:B------:R-:W-:Y:S01]  /*2b4f0*/  LEA.HI.X.SX32 R129, R5, R11, 0x2, P5 ;  /* 0x0000000b05817211 */ /* 0x000fe200028f16ff */
[C---:B------:R-:W-:Y:S01]  /*2b500*/  IMAD R21, R3.reuse, 0x6, RZ ;  /* 0x0000000603157824 */ /* 0x040fe200078e02ff */
[----:B------:R-:W-:-:S04]  /*2b510*/  LEA R30, P5, R3, R10, 0x4 ;  /* 0x0000000a031e7211 */ /* 0x000fc800078a20ff */
[-C--:B------:R-:W-:Y:S02]  /*2b520*/  LEA.HI.X.SX32 R31, R8, R11.reuse, 0x2, P5 ;  /* 0x0000000b081f7211 */ /* 0x080fe400028f16ff */
[----:B------:R-:W-:Y:S02]  /*2b530*/  LEA.HI.X.SX32 R67, R21, R11, 0x2, P4 ;  /* 0x0000000b15437211 */ /* 0x000fe400020f16ff */
[----:B------:R-:W-:Y:S02]  /*2b540*/  LEA R6, P5, R4, R0, 0x2 ;  /* 0x0000000004067211 */ /* 0x000fe400078a10ff */
[----:B------:R-:W-:Y:S02]  /*2b550*/  IADD3 R40, P4, R9, R10, RZ ;  /* 0x0000000a09287210 */ /* 0x000fe40007f9e0ff */
[----:B------:R-:W-:Y:S02]  /*2b560*/  LOP3.LUT R9, R242, 0x70, RZ, 0xc0, !PT ;  /* 0x00000070f2097812 */ /* 0x000fe400078ec0ff */
[----:B------:R-:W-:-:S02]  /*2b570*/  LEA.HI.X.SX32 R7, R4, R2, 0x2, P5 ;  /* 0x0000000204077211 */ /* 0x000fc400028f16ff */
[-C--:B------:R-:W-:Y:S01]  /*2b580*/  IADD3 R14, P5, R8, R10.reuse, RZ ;  /* 0x0000000a080e7210 */ /* 0x080fe20007fbe0ff */
[----:B------:R-:W-:Y:S02]  /*2b590*/  IMAD R9, R248, 0x80, R9 ;  /* 0x00000080f8097824 */ /* 0x000fe400078e0209 */
[C---:B------:R-:W-:Y:S01]  /*2b5a0*/  IMAD.SHL.U32 R4, R3.reuse, 0x2, RZ ;  /* 0x0000000203047824 */ /* 0x040fe200078e00ff */
[C---:B------:R-:W-:Y:S01]  /*2b5b0*/  LEA.HI.X.SX32 R15, R3.reuse, R11, 0x2, P5 ;  /* 0x0000000b030f7211 */ /* 0x040fe200028f16ff */
[----:B------:R3:W-:Y:S01]  /*2b5c0*/  STL.64 [R1+0x1058], R6 ;  /* 0x0010580601007387 */ /* 0x0007e20000100a00 */
[----:B------:R-:W-:Y:S01]  /*2b5d0*/  LEA R36, P5, R3, R10, 0x3 ;  /* 0x0000000a03247211 */ /* 0x000fe200078a18ff */
[----:B------:R-:W-:-:S03]  /*2b5e0*/  ULDC.64 UR60, c[0x0][0x208] ;  /* 0x00008200003c7ab9 */ /* 0x000fc60000000a00 */
[----:B------:R-:W-:Y:S01]  /*2b5f0*/  LEA.HI.X.SX32 R37, R4, R11, 0x2, P5 ;  /* 0x0000000b04257211 */ /* 0x000fe200028f16ff */
[----:B------:R-:W-:Y:S01]  /*2b600*/  STL.64 [R1+0x20], R14 ;  /* 0x0000200e01007387 */ /* 0x000fe20000100a00 */
[----:B---3--:R-:W-:Y:S01]  /*2b610*/  IADD3 R6, R252, 0x100000, R9 ;  /* 0x00100000fc067810 */ /* 0x008fe20007ffe009 */
[C---:B------:R-:W-:Y:S02]  /*2b620*/  IMAD R18, R3.reuse, 0x5, RZ ;  /* 0x0000000503127824 */ /* 0x040fe400078e02ff */
[----:B------:R1:W-:Y:S01]  /*2b630*/  STL.64 [R1+0x26a0], R36 ;  /* 0x0026a02401007387 */ /* 0x0003e20000100a00 */
[----:B------:R-:W-:-:S03]  /*2b640*/  IMAD R26, R3, 0x188, RZ ;  /* 0x00000188031a7824 */ /* 0x000fc600078e02ff */
[----:B------:R-:W-:Y:S01]  /*2b650*/  @!PT LDS RZ, [RZ] ;  /* 0x00000000fffff984 */ /* 0x000fe20000000800 */
[----:B------:R-:W-:Y:S01]  /*2b660*/  @!PT LDS RZ, [RZ] ;  /* 0x00000000fffff984 */ /* 0x000fe20000000800 */
[----:B------:R-:W-:Y:S01]  /*2b670*/  @!PT LDS RZ, [RZ] ;  /* 0x00000000fffff984 */ /* 0x000fe20000000800 */
[----:B------:R-:W-:Y:S04]  /*2b680*/  LDGSTS.E [R6+-0x40000], desc[UR60][R10.64], !P6 ;  /* 0xc00000000a067fae */ /* 0x000fe8000f12187c */
[----:B------:R-:W-:Y:S04]  /*2b690*/  LDGSTS.E [R6+-0x3fffc], desc[UR60][R14.64], !P1 ;  /* 0xc00040000e067fae */ /* 0x000fe8000c92187c */
[----:B------:R1:W-:Y:S01]  /*2b6a0*/  LDGSTS.E [R6+-0x3fff8], desc[UR60][R36.64], !P0 ;  /* 0xc000800024067fae */ /* 0x0003e2000c12187c */
[----:B------:R-:W-:Y:S01]  /*2b6b0*/  IMAD R13, R3, 0x62, RZ ;  /* 0x00000062030d7824 */ /* 0x000fe200078e02ff */
[----:B------:R-:W-:-:S02]  /*2b6c0*/  LEA.HI.X.SX32 R41, R18, R11, 0x2, P4 ;  /* 0x0000000b12297211 */ /* 0x000fc400020f16ff */
[-C--:B------:R-:W-:Y:S01]  /*2b6d0*/  IADD3 R26, P4, R26, R10.reuse, RZ ;  /* 0x0000000a1a1a7210 */ /* 0x080fe20007f9e0ff */
[----:B-1----:R-:W1:Y:S01]  /*2b6e0*/  LDC R37, c[0x0][0x230] ;  /* 0x00008c00ff257b82 */ /* 0x002e620000000800 */
[----:B------:R-:W-:Y:S02]  /*2b6f0*/  IMAD R16, R3, 0xc, RZ ;  /* 0x0000000c03107824 */ /* 0x000fe400078e02ff */
[----:B------:R-:W-:Y:S01]  /*2b700*/  LEA.HI.X.SX32 R27, R13, R11, 0x2, P4 ;  /* 0x0000000b0d1b7211 */ /* 0x000fe200020f16ff */
[----:B------:R-:W-:Y:S01]  /*2b710*/  VIADD R243, R249, 0xfffffffc ;  /* 0xfffffffcf9f37836 */ /* 0x000fe20000000000 */
[----:B------:R-:W-:-:S04]  /*2b720*/  IADD3 R90, P4, R5, R10, RZ ;  /* 0x0000000a055a7210 */ /* 0x000fc80007f9e0ff */
[CC--:B------:R-:W-:Y:S02]  /*2b730*/  LEA.HI.X.SX32 R91, R16.reuse, R11.reuse, 0x2, P4 ;  /* 0x0000000b105b7211 */ /* 0x0c0fe400020f16ff */
[----:B------:R-:W-:Y:S01]  /*2b740*/  ISETP.GE.U32.AND P4, PT, R243, 0x7fffff7d, PT ;  /* 0x7fffff7df300780c */ /* 0x000fe20003f86070 */
[----:B------:R-:W-:Y:S01]  /*2b750*/  IMAD R5, R3, 0x3, RZ ;  /* 0x0000000303057824 */ /* 0x000fe200078e02ff */
[----:B------:R-:W-:Y:S01]  /*2b760*/  IADD3 R16, P6, R16, R10, RZ ;  /* 0x0000000a10107210 */ /* 0x000fe20007fde0ff */
[C---:B------:R-:W-:Y:S02]  /*2b770*/  VIADD R4, R249.reuse, 0xffffffde ;  /* 0xffffffdef9047836 */ /* 0x040fe40000000000 */
[----:B------:R-:W-:Y:S01]  /*2b780*/  VIADD R12, R249, 0xffffffdf ;  /* 0xffffffdff90c7836 */ /* 0x000fe20000000000 */
[----:B------:R-:W-:Y:S01]  /*2b790*/  LEA.HI.X.SX32 R17, R5, R11, 0x2, P6 ;  /* 0x0000000b05117211 */ /* 0x000fe200030f16ff */
[----:B------:R-:W-:Y:S01]  /*2b7a0*/  VIADD R13, R249, 0xffffff9e ;  /* 0xffffff9ef90d7836 */ /* 0x000fe20000000000 */
[----:B------:R-:W-:-:S02]  /*2b7b0*/  ISETP.GE.U32.AND P0, PT, R4, 0x7fffff5f, PT ;  /* 0x7fffff5f0400780c */ /* 0x000fc40003f06070 */
[----:B------:R-:W-:Y:S01]  /*2b7c0*/  ISETP.GE.U32.AND P1, PT, R12, 0x7fffff60, PT ;  /* 0x7fffff600c00780c */ /* 0x000fe20003f26070 */
[C---:B------:R-:W-:Y:S01]  /*2b7d0*/  IMAD R32, R3.reuse, 0x84, RZ ;  /* 0x0000008403207824 */ /* 0x040fe200078e02ff */
[----:B------:R-:W-:Y:S01]  /*2b7e0*/  SHF.L.U32 R5, R3, 0x5, RZ ;  /* 0x0000000503057819 */ /* 0x000fe200000006ff */
[----:B------:R-:W-:Y:S01]  /*2b7f0*/  LDGSTS.E [R6+-0x3fff4], desc[UR60][R16.64], !P4 ;  /* 0xc000c00010067fae */ /* 0x000fe2000e12187c */
[----:B-1----:R-:W-:Y:S01]  /*2b800*/  VIADD R4, R37, 0xffffffdd ;  /* 0xffffffdd25047836 */ /* 0x002fe20000000000 */
[----:B------:R-:W-:Y:S02]  /*2b810*/  LEA R12, P6, R3, R10, 0x7 ;  /* 0x0000000a030c7211 */ /* 0x000fe400078c38ff */
[----:B------:R-:W-:Y:S02]  /*2b820*/  ISETP.GE.U32.AND P5, PT, R13, 0x7fffff1f, PT ;  /* 0x7fffff1f0d00780c */ /* 0x000fe40003fa6070 */
[----:B------:R-:W-:Y:S01]  /*2b830*/  ISETP.GE.U32.AND P4, PT, R4, 0x7fffff5e, PT ;  /* 0x7fffff5e0400780c */ /* 0x000fe20003f86070 */
[----:B------:R-:W-:Y:S01]  /*2b840*/  IMAD R4, R3, 0x21, RZ ;  /* 0x0000002103047824 */ /* 0x000fe200078e02ff */
[----:B------:R-:W-:-:S02]  /*2b850*/  LEA.HI.X.SX32 R13, R5, R11, 0x2, P6 ;  /* 0x0000000b050d7211 */ /* 0x000fc400030f16ff */
[-C--:B------:R-:W-:Y:S01]  /*2b860*/  IADD3 R32, P6, R32, R10.reuse, RZ ;  /* 0x0000000a20207210 */ /* 0x080fe20007fde0ff */
[----:B------:R-:W-:Y:S02]  /*2b870*/  IMAD R14, R3, 0x88, RZ ;  /* 0x00000088030e7824 */ /* 0x000fe400078e02ff */
[C---:B------:R-:W-:Y:S01]  /*2b880*/  VIADD R8, R37.reuse, 0xffffffdc ;  /* 0xffffffdc25087836 */ /* 0x040fe20000000000 */
[----:B------:R-:W-:Y:S01]  /*2b890*/  LEA.HI.X.SX32 R33, R4, R11, 0x2, P6 ;  /* 0x0000000b04217211 */ /* 0x000fe200030f16ff */
[----:B------:R-:W-:Y:S01]  /*2b8a0*/  VIADD R4, R37, 0xffffffbf ;  /* 0xffffffbf25047836 */ /* 0x000fe20000000000 */
[----:B------:R1:W-:Y:S01]  /*2b8b0*/  LDGSTS.E [R6+-0x3c000], desc[UR60][R12.64], !P1 ;  /* 0xc40000000c067fae */ /* 0x0003e2000c92187c */
[C---:B------:R-:W-:Y:S01]  /*2b8c0*/  IMAD R5, R3.reuse, 0x22, RZ ;  /* 0x0000002203057824 */ /* 0x040fe200078e02ff */
[----:B------:R-:W-:Y:S01]  /*2b8d0*/  IADD3 R14, P1, R14, R10, RZ ;  /* 0x0000000a0e0e7210 */ /* 0x000fe20007f3e0ff */
[----:B------:R-:W-:Y:S01]  /*2b8e0*/  IMAD R34, R3, 0x8c, RZ ;  /* 0x0000008c03227824 */ /* 0x000fe200078e02ff */
[----:B------:R-:W-:Y:S01]  /*2b8f0*/  LDGSTS.E [R6+-0x3bffc], desc[UR60][R32.64], !P0 ;  /* 0xc400400020067fae */ /* 0x000fe2000c12187c */
[----:B------:R-:W-:-:S02]  /*2b900*/  ISETP.GE.U32.AND P6, PT, R8, 0x7fffff5d, PT ;  /* 0x7fffff5d0800780c */ /* 0x000fc40003fc6070 */
[----:B------:R-:W-:Y:S01]  /*2b910*/  ISETP.GE.U32.AND P0, PT, R4, 0x7fffff40, PT ;  /* 0x7fffff400400780c */ /* 0x000fe20003f06070 */
[----:B------:R-:W-:Y:S01]  /*2b920*/  IMAD R4, R3, 0x23, RZ ;  /* 0x0000002303047824 */ /* 0x000fe200078e02ff */
[-C--:B------:R-:W-:Y:S02]  /*2b930*/  LEA.HI.X.SX32 R15, R5, R11.reuse, 0x2, P1 ;  /* 0x0000000b050f7211 */ /* 0x080fe400008f16ff */
[-C--:B------:R-:W-:Y:S01]  /*2b940*/  IADD3 R34, P1, R34, R10.reuse, RZ ;  /* 0x0000000a22227210 */ /* 0x080fe20007f3e0ff */
[----:B------:R-:W-:Y:S02]  /*2b950*/  VIADD R5, R37, 0xffffffbe ;  /* 0xffffffbe25057836 */ /* 0x000fe40000000000 */
[----:B------:R2:W-:Y:S01]  /*2b960*/  LDGSTS.E [R6+-0x3bff8], desc[UR60][R14.64], !P4 ;  /* 0xc40080000e067fae */ /* 0x0005e2000e12187c */
[-C--:B------:R-:W-:Y:S01]  /*2b970*/  LEA.HI.X.SX32 R35, R4, R11.reuse, 0x2, P1 ;  /* 0x0000000b04237211 */ /* 0x080fe200008f16ff */
[C---:B------:R-:W-:Y:S01]  /*2b980*/  IMAD.SHL.U32 R4, R3.reuse, 0x40, RZ ;  /* 0x0000004003047824 */ /* 0x040fe200078e00ff */
[CC--:B------:R-:W-:Y:S01]  /*2b990*/  LEA R242, P1, R3.reuse, R10.reuse, 0x8 ;  /* 0x0000000a03f27211 */ /* 0x0c0fe200078240ff */
[----:B------:R-:W-:Y:S01]  /*2b9a0*/  IMAD R18, R3, 0x104, RZ ;  /* 0x0000010403127824 */ /* 0x000fe200078e02ff */
[----:B------:R-:W-:Y:S01]  /*2b9b0*/  ISETP.GE.U32.AND P4, PT, R5, 0x7fffff3f, PT ;  /* 0x7fffff3f0500780c */ /* 0x000fe20003f86070 */
[----:B------:R-:W-:Y:S01]  /*2b9c0*/  VIADD R5, R37, 0xffffffbd ;  /* 0xffffffbd25057836 */ /* 0x000fe20000000000 */
[-C--:B------:R-:W-:Y:S01]  /*2b9d0*/  LEA.HI.X.SX32 R243, R4, R11.reuse, 0x2, P1 ;  /* 0x0000000b04f37211 */ /* 0x080fe200008f16ff */
[----:B------:R-:W-:Y:S01]  /*2b9e0*/  IMAD R8, R3, 0x41, RZ ;  /* 0x0000004103087824 */ /* 0x000fe200078e02ff */
[----:B------:R-:W-:Y:S01]  /*2b9f0*/  LDGSTS.E [R6+-0x3bff4], desc[UR60][R34.64], !P6 ;  /* 0xc400c00022067fae */ /* 0x000fe2000f12187c */
[----:B------:R-:W-:Y:S01]  /*2ba00*/  VIADD R4, R37, 0xffffffbc ;  /* 0xffffffbc25047836 */ /* 0x000fe20000000000 */
[-C--:B------:R-:W-:Y:S01]  /*2ba10*/  IADD3 R18, P6, R18, R10.reuse, RZ ;  /* 0x0000000a12127210 */ /* 0x080fe20007fde0ff */
[----:B------:R-:W-:Y:S01]  /*2ba20*/  IMAD R48, R3, 0x108, RZ ;  /* 0x0000010803307824 */ /* 0x000fe200078e02ff */
[----:B------:R-:W-:Y:S01]  /*2ba30*/  ISETP.GE.U32.AND P1, PT, R5, 0x7fffff3e, PT ;  /* 0x7fffff3e0500780c */ /* 0x000fe20003f26070 */
[----:B------:R-:W-:Y:S01]  /*2ba40*/  LDGSTS.E [R6+-0x38000], desc[UR60][R242.64], !P0 ;  /* 0xc8000000f2067fae */ /* 0x000fe2000c12187c */
[-C--:B------:R-:W-:Y:S01]  /*2ba50*/  LEA.HI.X.SX32 R19, R8, R11.reuse, 0x2, P6 ;  /* 0x0000000b08137211 */ /* 0x080fe200030f16ff */
[----:B------:R-:W-:Y:S01]  /*2ba60*/  IMAD R5, R3, 0x42, RZ ;  /* 0x0000004203057824 */ /* 0x000fe200078e02ff */
[----:B------:R-:W-:Y:S01]  /*2ba70*/  ISETP.GE.U32.AND P0, PT, R4, 0x7fffff3d, PT ;  /* 0x7fffff3d0400780c */ /* 0x000fe20003f06070 */
[----:B------:R-:W-:Y:S01]  /*2ba80*/  VIADD R4, R37, 0xffffff9f ;  /* 0xffffff9f25047836 */ /* 0x000fe20000000000 */
[-C--:B------:R-:W-:Y:S01]  /*2ba90*/  IADD3 R48, P6, R48, R10.reuse, RZ ;  /* 0x0000000a30307210 */ /* 0x080fe20007fde0ff */
[C---:B------:R-:W-:Y:S01]  /*2baa0*/  IMAD R20, R3.reuse, 0x10c, RZ ;  /* 0x0000010c03147824 */ /* 0x040fe200078e02ff */
[----:B------:R3:W-:Y:S01]  /*2bab0*/  LDGSTS.E [R6+-0x37ffc], desc[UR60][R18.64], !P4 ;  /* 0xc800400012067fae */ /* 0x0007e2000e12187c */
[C---:B------:R-:W-:Y:S01]  /*2bac0*/  IMAD R22, R3.reuse, 0x180, RZ ;  /* 0x0000018003167824 */ /* 0x040fe200078e02ff */
[----:B------:R-:W-:Y:S01]  /*2bad0*/  ISETP.GE.U32.AND P4, PT, R4, 0x7fffff20, PT ;  /* 0x7fffff200400780c */ /* 0x000fe20003f86070 */
[----:B------:R-:W-:Y:S01]  /*2bae0*/  IMAD R4, R3, 0x43, RZ ;  /* 0x0000004303047824 */ /* 0x000fe200078e02ff */
[----:B------:R-:W-:Y:S01]  /*2baf0*/  LEA.HI.X.SX32 R49, R5, R11, 0x2, P6 ;  /* 0x0000000b05317211 */ /* 0x000fe200030f16ff */
[C---:B------:R-:W-:Y:S01]  /*2bb00*/  IMAD R24, R3.reuse, 0x184, RZ ;  /* 0x0000018403187824 */ /* 0x040fe200078e02ff */
[-C--:B------:R-:W-:Y:S01]  /*2bb10*/  IADD3 R20, P6, R20, R10.reuse, RZ ;  /* 0x0000000a14147210 */ /* 0x080fe20007fde0ff */
[----:B------:R-:W-:Y:S01]  /*2bb20*/  IMAD R3, R3, 0x61, RZ ;  /* 0x0000006103037824 */ /* 0x000fe200078e02ff */
[----:B------:R-:W-:Y:S01]  /*2bb30*/  LOP3.LUT R251, R9, 0x10, RZ, 0x3c, !PT ;  /* 0x0000001009fb7812 */ /* 0x000fe200078e3cff */
[----:B------:R-:W-:Y:S01]  /*2bb40*/  LDGSTS.E [R6+-0x37ff8], desc[UR60][R48.64], !P1 ;  /* 0xc800800030067fae */ /* 0x000fe2000c92187c */
[----:B------:R-:W-:-:S02]  /*2bb50*/  IADD3 R22, P1, R22, R10, RZ ;  /* 0x0000000a16167210 */ /* 0x000fc40007f3e0ff */
[C---:B------:R-:W-:Y:S01]  /*2bb60*/  LOP3.LUT R250, R9.reuse, 0x20, RZ, 0x3c, !PT ;  /* 0x0000002009fa7812 */ /* 0x040fe200078e3cff */
[----:B------:R-:W-:Y:S01]  /*2bb70*/  STL.64 [R1+0x26a8], R16 ;  /* 0x0026a81001007387 */ /* 0x000fe20000100a00 */
[-C--:B------:R-:W-:Y:S02]  /*2bb80*/  LEA.HI.X.SX32 R21, R4, R11.reuse, 0x2, P6 ;  /* 0x0000000b04157211 */ /* 0x080fe400030f16ff */
[----:B------:R-:W-:Y:S01]  /*2bb90*/  LOP3.LUT R248, R9, 0x40, RZ, 0x3c, !PT ;  /* 0x0000004009f87812 */ /* 0x000fe200078e3cff */
[----:B------:R-:W-:Y:S01]  /*2bba0*/  IMAD.MOV.U32 R7, RZ, RZ, R247 ;  /* 0x000000ffff077224 */ /* 0x000fe200078e00f7 */
[----:B------:R-:W-:Y:S01]  /*2bbb0*/  IADD3 R24, P6, R24, R10, RZ ;  /* 0x0000000a18187210 */ /* 0x000fe20007fde0ff */
[----:B------:R-:W-:Y:S01]  /*2bbc0*/  VIADD R4, R37, 0xffffff9d ;  /* 0xffffff9d25047836 */ /* 0x000fe20000000000 */
[-C--:B------:R-:W-:Y:S01]  /*2bbd0*/  LEA.HI.X.SX32 R23, R25, R11.reuse, 0x2, P1 ;  /* 0x0000000b19177211 */ /* 0x080fe200008f16ff */
[----:B------:R4:W-:Y:S01]  /*2bbe0*/  LDGSTS.E [R6+-0x37ff4], desc[UR60][R20.64], !P0 ;  /* 0xc800c00014067fae */ /* 0x0009e2000c12187c */
[----:B------:R-:W-:Y:S01]  /*2bbf0*/  LEA.HI.X.SX32 R25, R3, R11, 0x2, P6 ;  /* 0x0000000b03197211 */ /* 0x000fe200030f16ff */
[----:B------:R-:W-:Y:S01]  /*2bc00*/  VIADD R3, R37, 0xffffff9c ;  /* 0xffffff9c25037836 */ /* 0x000fe20000000000 */
[----:B------:R-:W-:Y:S01]  /*2bc10*/  ISETP.GE.U32.AND P1, PT, R4, 0x7fffff1e, PT ;  /* 0x7fffff1e0400780c */ /* 0x000fe20003f26070 */
[----:B------:R-:W-:Y:S01]  /*2bc20*/  LDGSTS.E [R6+-0x34000], desc[UR60][R22.64], !P4 ;  /* 0xcc00000016067fae */ /* 0x000fe2000e12187c */
[----:B------:R-:W-:Y:S01]  /*2bc30*/  LOP3.LUT R249, R9, 0x30, RZ, 0x3c, !PT ;  /* 0x0000003009f97812 */ /* 0x000fe200078e3cff */
[----:B------:R-:W4:Y:S01]  /*2bc40*/  LDC R8, c[0x0][0x240] ;  /* 0x00009000ff087b82 */ /* 0x000f220000000800 */
[----:B------:R-:W-:Y:S01]  /*2bc50*/  ISETP.GE.U32.AND P6, PT, R3, 0x7fffff1d, PT ;  /* 0x7fffff1d0300780c */ /* 0x000fe20003fc6070 */
[C---:B------:R-:W-:Y:S01]  /*2bc60*/  VIADD R3, R37.reuse, 0xfffffffb ;  /* 0xfffffffb25037836 */ /* 0x040fe20000000000 */
[----:B------:R4:W-:Y:S01]  /*2bc70*/  LDGSTS.E [R6+-0x33ffc], desc[UR60][R24.64], !P5 ;  /* 0xcc00400018067fae */ /* 0x0009e2000e92187c */
[----:B------:R-:W-:-:S03]  /*2bc80*/  VIADD R4, R37, 0xfffffffa ;  /* 0xfffffffa25047836 */ /* 0x000fc60000000000 */
[----:B------:R-:W-:Y:S01]  /*2bc90*/  ISETP.GE.U32.AND P5, PT, R3, 0x7fffff7c, PT ;  /* 0x7fffff7c0300780c */ /* 0x000fe20003fa6070 */
[----:B------:R-:W-:Y:S01]  /*2bca0*/  VIADD R3, R37, 0xfffffff9 ;  /* 0xfffffff925037836 */ /* 0x000fe20000000000 */
[----:B------:R-:W-:Y:S01]  /*2bcb0*/  ISETP.GE.U32.AND P4, PT, R4, 0x7fffff7b, PT ;  /* 0x7fffff7b0400780c */ /* 0x000fe20003f86070 */
[----:B------:R-:W-:Y:S03]  /*2bcc0*/  LDGSTS.E [R6+-0x33ff8], desc[UR60][R26.64], !P1 ;  /* 0xcc0080001a067fae */ /* 0x000fe6000c92187c */
[----:B------:R-:W-:Y:S01]  /*2bcd0*/  ISETP.GE.U32.AND P1, PT, R3, 0x7fffff7a, PT ;  /* 0x7fffff7a0300780c */ /* 0x000fe20003f26070 */
[C---:B------:R-:W-:Y:S01]  /*2bce0*/  VIADD R3, R37.reuse, 0xfffffff8 ;  /* 0xfffffff825037836 */ /* 0x040fe20000000000 */
[----:B------:R-:W-:Y:S01]  /*2bcf0*/  IADD3 R251, R252, 0x100000, R251 ;  /* 0x00100000fcfb7810 */ /* 0x000fe20007ffe0fb */
[----:B------:R-:W-:Y:S01]  /*2bd00*/  LDGSTS.E [R6+-0x33ff4], desc[UR60][R28.64], !P6 ;  /* 0xcc00c0001c067fae */ /* 0x000fe2000f12187c */
[----:B------:R-:W-:-:S02]  /*2bd10*/  VIADD R4, R37, 0xffffffda ;  /* 0xffffffda25047836 */ /* 0x000fc40000000000 */
[----:B------:R-:W-:Y:S01]  /*2bd20*/  ISETP.GE.U32.AND P6, PT, R3, 0x7fffff79, PT ;  /* 0x7fffff790300780c */ /* 0x000fe20003fc6070 */
[----:B------:R-:W-:Y:S01]  /*2bd30*/  LDGSTS.E [R251+-0x40000], desc[UR60][R30.64], !P5 ;  /* 0xc00000001efb7fae */ /* 0x000fe2000e92187c */
[----:B------:R-:W-:-:S03]  /*2bd40*/  IADD3 R3, R37, -0x25, RZ ;  /* 0xffffffdb25037810 */ /* 0x000fc60007ffe0ff */
[----:B------:R4:W-:Y:S01]  /*2bd50*/  LDGSTS.E [R251+-0x3fffc], desc[UR60][R40.64], !P4 ;  /* 0xc000400028fb7fae */ /* 0x0009e2000e12187c */
[----:B------:R-:W-:Y:S01]  /*2bd60*/  ISETP.GE.U32.AND P5, PT, R3, 0x7fffff5c, PT ;  /* 0x7fffff5c0300780c */ /* 0x000fe20003fa6070 */
[C---:B------:R-:W-:Y:S01]  /*2bd70*/  VIADD R3, R37.reuse, 0xffffffd9 ;  /* 0xffffffd925037836 */ /* 0x040fe20000000000 */
[----:B------:R-:W-:Y:S01]  /*2bd80*/  ISETP.GE.U32.AND P4, PT, R4, 0x7fffff5b, PT ;  /* 0x7fffff5b0400780c */ /* 0x000fe20003f86070 */
[----:B------:R-:W-:Y:S01]  /*2bd90*/  VIADD R4, R37, 0xffffffd8 ;  /* 0xffffffd825047836 */ /* 0x000fe20000000000 */
[----:B------:R-:W-:Y:S02]  /*2bda0*/  LDGSTS.E [R251+-0x3fff8], desc[UR60][R66.64], !P1 ;  /* 0xc000800042fb7fae */ /* 0x000fe4000c92187c */
[----:B------:R-:W-:Y:S01]  /*2bdb0*/  ISETP.GE.U32.AND P1, PT, R3, 0x7fffff5a, PT ;  /* 0x7fffff5a0300780c */ /* 0x000fe20003f26070 */
[C---:B------:R-:W-:Y:S01]  /*2bdc0*/  VIADD R3, R37.reuse, 0xffffffbb ;  /* 0xffffffbb25037836 */ /* 0x040fe20000000000 */
[----:B------:R4:W-:Y:S01]  /*2bdd0*/  LDGSTS.E [R251+-0x3fff4], desc[UR60][R44.64], !P6 ;  /* 0xc000c0002cfb7fae */ /* 0x0009e2000f12187c */
[----:B------:R-:W-:Y:S01]  /*2bde0*/  ISETP.GE.U32.AND P6, PT, R4, 0x7fffff59, PT ;  /* 0x7fffff590400780c */ /* 0x000fe20003fc6070 */
[----:B------:R-:W-:-:S03]  /*2bdf0*/  VIADD R4, R37, 0xffffffba ;  /* 0xffffffba25047836 */ /* 0x000fc60000000000 */
[----:B------:R4:W-:Y:S01]  /*2be00*/  LDGSTS.E [R251+-0x3c000], desc[UR60][R38.64], !P5 ;  /* 0xc400000026fb7fae */ /* 0x0009e2000e92187c */
[----:B------:R-:W-:Y:S01]  /*2be10*/  ISETP.GE.U32.AND P5, PT, R3, 0x7fffff3c, PT ;  /* 0x7fffff3c0300780c */ /* 0x000fe20003fa6070 */
[C---:B------:R-:W-:Y:S02]  /*2be20*/  VIADD R3, R37.reuse, 0xffffffb9 ;  /* 0xffffffb925037836 */ /* 0x040fe40000000000 */
[----:B------:R-:W-:Y:S01]  /*2be30*/  LDGSTS.E [R251+-0x3bffc], desc[UR60][R62.64], !P4 ;  /* 0xc40040003efb7fae */ /* 0x000fe2000e12187c */
[----:B------:R-:W-:Y:S01]  /*2be40*/  ISETP.GE.U32.AND P4, PT, R4, 0x7fffff3b, PT ;  /* 0x7fffff3b0400780c */ /* 0x000fe20003f86070 */
[----:B------:R-:W-:Y:S02]  /*2be50*/  VIADD R4, R37, 0xffffffb8 ;  /* 0xffffffb825047836 */ /* 0x000fe40000000000 */
[----:B------:R4:W-:Y:S01]  /*2be60*/  LDGSTS.E [R251+-0x3bff8], desc[UR60][R42.64], !P1 ;  /* 0xc40080002afb7fae */ /* 0x0009e2000c92187c */
[----:B------:R-:W-:-:S03]  /*2be70*/  ISETP.GE.U32.AND P1, PT, R3, 0x7fffff3a, PT ;  /* 0x7fffff3a0300780c */ /* 0x000fc60003f26070 */
[----:B------:R-:W-:Y:S01]  /*2be80*/  LDGSTS.E [R251+-0x3bff4], desc[UR60][R64.64], !P6 ;  /* 0xc400c00040fb7fae */ /* 0x000fe2000f12187c */
[----:B------:R-:W-:Y:S01]  /*2be90*/  ISETP.GE.U32.AND P6, PT, R4, 0x7fffff39, PT ;  /* 0x7fffff390400780c */ /* 0x000fe20003fc6070 */
[C---:B------:R-:W-:Y:S01]  /*2bea0*/  VIADD R4, R37.reuse, 0xffffff9a ;  /* 0xffffff9a25047836 */ /* 0x040fe20000000000 */
[----:B------:R-:W-:Y:S01]  /*2beb0*/  IADD3 R3, R37, -0x65, RZ ;  /* 0xffffff9b25037810 */ /* 0x000fe20007ffe0ff */
[----:B------:R-:W-:Y:S03]  /*2bec0*/  LDGSTS.E [R251+-0x38000], desc[UR60][R240.64], !P5 ;  /* 0xc8000000f0fb7fae */ /* 0x000fe6000e92187c */
[----:B------:R-:W-:Y:S01]  /*2bed0*/  ISETP.GE.U32.AND P5, PT, R3, 0x7fffff1c, PT ;  /* 0x7fffff1c0300780c */ /* 0x000fe20003fa6070 */
[----:B------:R4:W-:Y:S01]  /*2bee0*/  LDGSTS.E [R251+-0x37ffc], desc[UR60][R46.64], !P4 ;  /* 0xc80040002efb7fae */ /* 0x0009e2000e12187c */
[----:B------:R-:W-:Y:S01]  /*2bef0*/  ISETP.GE.U32.AND P4, PT, R4, 0x7fffff1b, PT ;  /* 0x7fffff1b0400780c */ /* 0x000fe20003f86070 */
[----:B------:R-:W-:-:S02]  /*2bf00*/  VIADD R3, R37, 0xffffff99 ;  /* 0xffffff9925037836 */ /* 0x000fc40000000000 */
[----:B------:R-:W-:Y:S01]  /*2bf10*/  LDGSTS.E [R251+-0x37ff8], desc[UR60][R78.64], !P1 ;  /* 0xc80080004efb7fae */ /* 0x000fe2000c92187c */
[----:B------:R-:W-:Y:S02]  /*2bf20*/  VIADD R4, R37, 0xffffff98 ;  /* 0xffffff9825047836 */ /* 0x000fe40000000000 */
[----:B------:R-:W-:Y:S01]  /*2bf30*/  ISETP.GE.U32.AND P1, PT, R3, 0x7fffff1a, PT ;  /* 0x7fffff1a0300780c */ /* 0x000fe20003f26070 */
[C---:B------:R-:W-:Y:S01]  /*2bf40*/  VIADD R3, R37.reuse, 0xfffffff7 ;  /* 0xfffffff725037836 */ /* 0x040fe20000000000 */
[----:B------:R-:W-:Y:S01]  /*2bf50*/  LDGSTS.E [R251+-0x37ff4], desc[UR60][R50.64], !P6 ;  /* 0xc800c00032fb7fae */ /* 0x000fe2000f12187c */
[----:B------:R-:W-:Y:S01]  /*2bf60*/  ISETP.GE.U32.AND P6, PT, R4, 0x7fffff19, PT ;  /* 0x7fffff190400780c */ /* 0x000fe20003fc6070 */
[----:B------:R-:W-:Y:S02]  /*2bf70*/  VIADD R4, R37, 0xfffffff6 ;  /* 0xfffffff625047836 */ /* 0x000fe40000000000 */
[----:B------:R-:W-:Y:S04]  /*2bf80*/  LDGSTS.E [R251+-0x34000], desc[UR60][R52.64], !P5 ;  /* 0xcc00000034fb7fae */ /* 0x000fe8000e92187c */
[----:B------:R-:W-:Y:S01]  /*2bf90*/  LDGSTS.E [R251+-0x33ffc], desc[UR60][R54.64], !P4 ;  /* 0xcc00400036fb7fae */ /* 0x000fe2000e12187c */
        /* <DEDUP_REMOVED lines=12> */
[----:B------:R-:W-:Y:S01]  /*2c060*/  LDGSTS.E [R250+-0x3fffc], desc[UR60][R70.64], !P5 ;  /* 0xc000400046fa7fae */ /* 0x000fe2000e92187c */
[----:B------:R-:W-:Y:S01]  /*2c070*/  ISETP.GE.U32.AND P4, PT, R3, 0x7fffff58, PT ;  /* 0x7fffff580300780c */ /* 0x000fe20003f86070 */
[C---:B------:R-:W-:Y:S01]  /*2c080*/  VIADD R3, R37.reuse, 0xffffffd5 ;  /* 0xffffffd525037836 */ /* 0x040fe20000000000 */
[----:B------:R-:W-:Y:S01]  /*2c090*/  ISETP.GE.U32.AND P5, PT, R4, 0x7fffff57, PT ;  /* 0x7fffff570400780c */ /* 0x000fe20003fa6070 */
[----:B------:R-:W-:Y:S01]  /*2c0a0*/  VIADD R4, R37, 0xffffffd4 ;  /* 0xffffffd425047836 */ /* 0x000fe20000000000 */
[----:B------:R1:W-:Y:S04]  /*2c0b0*/  STL [R1+0x26c0], R12 ;  /* 0x0026c00c01007387 */ /* 0x0003e80000100800 */
[----:B------:R-:W-:Y:S04]  /*2c0c0*/  STL [R1+0x26b0], R13 ;  /* 0x0026b00d01007387 */ /* 0x000fe80000100800 */
[----:B------:R-:W-:Y:S01]  /*2c0d0*/  LDGSTS.E [R250+-0x3fff8], desc[UR60][R96.64], !P1 ;  /* 0xc000800060fa7fae */ /* 0x000fe2000c92187c */
[----:B------:R-:W-:Y:S01]  /*2c0e0*/  ISETP.GE.U32.AND P1, PT, R3, 0x7fffff56, PT ;  /* 0x7fffff560300780c */ /* 0x000fe20003f26070 */
[C---:B------:R-:W-:Y:S01]  /*2c0f0*/  VIADD R3, R37.reuse, 0xffffffb7 ;  /* 0xffffffb725037836 */ /* 0x040fe20000000000 */
[C---:B------:R-:W-:Y:S01]  /*2c100*/  IADD3 R249, R252.reuse, 0x100000, R249 ;  /* 0x00100000fcf97810 */ /* 0x040fe20007ffe0f9 */
[----:B------:R-:W-:Y:S01]  /*2c110*/  STL.64 [R1+0x26b8], R32 ;  /* 0x0026b82001007387 */ /* 0x000fe20000100a00 */
[----:B------:R-:W-:Y:S01]  /*2c120*/  IADD3 R248, R252, 0x100000, R248 ;  /* 0x00100000fcf87810 */ /* 0x000fe20007ffe0f8 */
[----:B-1----:R-:W1:Y:S02]  /*2c130*/  LDC R12, c[0x0][0x240] ;  /* 0x00009000ff0c7b82 */ /* 0x002e640000000800 */
[----:B------:R2:W-:Y:S04]  /*2c140*/  STL.64 [R1+0x26c8], R14 ;  /* 0x0026c80e01007387 */ /* 0x0005e80000100a00 */
[----:B------:R-:W-:Y:S01]  /*2c150*/  LDGSTS.E [R250+-0x3fff4], desc[UR60][R74.64], !P6 ;  /* 0xc000c0004afa7fae */ /* 0x000fe2000f12187c */
[----:B------:R-:W-:Y:S01]  /*2c160*/  ISETP.GE.U32.AND P6, PT, R4, 0x7fffff55, PT ;  /* 0x7fffff550400780c */ /* 0x000fe20003fc6070 */
[----:B------:R-:W-:-:S02]  /*2c170*/  VIADD R4, R37, 0xffffffb6 ;  /* 0xffffffb625047836 */ /* 0x000fc40000000000 */
[----:B------:R-:W-:Y:S04]  /*2c180*/  STL.64 [R1+0x26d0], R34 ;  /* 0x0026d02201007387 */ /* 0x000fe80000100a00 */
[----:B------:R-:W-:Y:S01]  /*2c190*/  STL [R1+0x26dc], R242 ;  /* 0x0026dcf201007387 */ /* 0x000fe20000100800 */
[----:B------:R-:W-:Y:S01]  /*2c1a0*/  LOP3.LUT R247, R9, 0x50, RZ, 0x3c, !PT ;  /* 0x0000005009f77812 */ /* 0x000fe200078e3cff */
[----:B--2---:R-:W2:Y:S02]  /*2c1b0*/  LDC R15, c[0x0][0x240] ;  /* 0x00009000ff0f7b82 */ /* 0x004ea40000000800 */
[----:B------:R-:W-:Y:S04]  /*2c1c0*/  STL [R1+0x26d8], R243 ;  /* 0x0026d8f301007387 */ /* 0x000fe80000100800 */
[----:B------:R-:W-:Y:S01]  /*2c1d0*/  STL [R1+0x26e4], R18 ;  /* 0x0026e41201007387 */ /* 0x000fe20000100800 */
[----:B------:R-:W-:Y:S01]  /*2c1e0*/  IADD3 R5, R37, -0x7d, RZ ;  /* 0xffffff8325057810 */ /* 0x000fe20007ffe0ff */
[----:B------:R-:W2:Y:S02]  /*2c1f0*/  LDC R14, c[0x0][0x240] ;  /* 0x00009000ff0e7b82 */ /* 0x000ea40000000800 */
[----:B------:R3:W-:Y:S04]  /*2c200*/  STL [R1+0x26e0], R19 ;  /* 0x0026e01301007387 */ /* 0x0007e80000100800 */
[----:B------:R-:W-:Y:S01]  /*2c210*/  LDGSTS.E [R250+-0x3c000], desc[UR60][R68.64], !P4 ;  /* 0xc400000044fa7fae */ /* 0x000fe2000e12187c */
[----:B------:R-:W-:Y:S01]  /*2c220*/  ISETP.GE.U32.AND P4, PT, R3, 0x7fffff38, PT ;  /* 0x7fffff380300780c */ /* 0x000fe20003f86070 */
[----:B------:R-:W-:Y:S01]  /*2c230*/  VIADD R3, R37, 0xffffffb5 ;  /* 0xffffffb525037836 */ /* 0x000fe20000000000 */
[----:B------:R-:W-:Y:S01]  /*2c240*/  IADD3 R247, R252, 0x100000, R247 ;  /* 0x00100000fcf77810 */ /* 0x000fe20007ffe0f7 */
[----:B------:R-:W-:Y:S01]  /*2c250*/  STL [R1+0x26ec], R48 ;  /* 0x0026ec3001007387 */ /* 0x000fe20000100800 */
[----:B------:R-:W-:Y:S01]  /*2c260*/  ISETP.GE.U32.AND P0, PT, R5, 0x7fffff04, PT ;  /* 0x7fffff040500780c */ /* 0x000fe20003f06070 */
[----:B---3--:R-:W3:Y:S02]  /*2c270*/  LDC R19, c[0x0][0x240] ;  /* 0x00009000ff137b82 */ /* 0x008ee40000000800 */
[----:B------:R-:W-:Y:S01]  /*2c280*/  LDGSTS.E [R250+-0x3bffc], desc[UR60][R92.64], !P5 ;  /* 0xc40040005cfa7fae */ /* 0x000fe2000e92187c */
[----:B------:R-:W-:-:S03]  /*2c290*/  ISETP.GE.U32.AND P5, PT, R4, 0x7fffff37, PT ;  /* 0x7fffff370400780c */ /* 0x000fc60003fa6070 */
[----:B------:R-:W-:Y:S01]  /*2c2a0*/  STL [R1+0x26e8], R49 ;  /* 0x0026e83101007387 */ /* 0x000fe20000100800 */
[----:B------:R-:W-:Y:S01]  /*2c2b0*/  VIADD R4, R37, 0xffffffb4 ;  /* 0xffffffb425047836 */ /* 0x000fe20000000000 */
[----:B------:R-:W-:Y:S01]  /*2c2c0*/  LOP3.LUT R246, R9, 0x70, RZ, 0x3c, !PT ;  /* 0x0000007009f67812 */ /* 0x000fe200078e3cff */
[----:B------:R-:W1:Y:S01]  /*2c2d0*/  LDC R18, c[0x0][0x240] ;  /* 0x00009000ff127b82 */ /* 0x000e620000000800 */
[----:B------:R-:W-:Y:S04]  /*2c2e0*/  STL [R1+0x26f4], R20 ;  /* 0x0026f41401007387 */ /* 0x000fe80000100800 */
[----:B------:R4:W-:Y:S04]  /*2c2f0*/  STL [R1+0x26f0], R21 ;  /* 0x0026f01501007387 */ /* 0x0009e80000100800 */
[----:B------:R2:W-:Y:S04]  /*2c300*/  STL [R1+0x26fc], R10 ;  /* 0x0026fc0a01007387 */ /* 0x0005e80000100800 */
[----:B------:R-:W-:Y:S01]  /*2c310*/  LDGSTS.E [R250+-0x3bff8], desc[UR60][R72.64], !P1 ;  /* 0xc400800048fa7fae */ /* 0x000fe2000c92187c */
[----:B------:R-:W-:Y:S01]  /*2c320*/  ISETP.GE.U32.AND P1, PT, R3, 0x7fffff36, PT ;  /* 0x7fffff360300780c */ /* 0x000fe20003f26070 */
[----:B----4-:R-:W4:Y:S02]  /*2c330*/  LDC R21, c[0x0][0x240] ;  /* 0x00009000ff157b82 */ /* 0x010f240000000800 */
[----:B------:R2:W-:Y:S04]  /*2c340*/  STL [R1+0x26f8], R11 ;  /* 0x0026f80b01007387 */ /* 0x0005e80000100800 */
[----:B------:R-:W-:Y:S01]  /*2c350*/  STL [R1+0x2704], R22 ;  /* 0x0027041601007387 */ /* 0x000fe20000100800 */
[----:B------:R-:W-:Y:S01]  /*2c360*/  IADD3 R3, R37, -0x69, RZ ;  /* 0xffffff9725037810 */ /* 0x000fe20007ffe0ff */
[----:B--2---:R-:W2:Y:S02]  /*2c370*/  LDC R10, c[0x0][0x240] ;  /* 0x00009000ff0a7b82 */ /* 0x004ea40000000800 */
[----:B------:R-:W-:Y:S04]  /*2c380*/  STL [R1+0x2700], R23 ;  /* 0x0027001701007387 */ /* 0x000fe80000100800 */
[----:B------:R3:W-:Y:S01]  /*2c390*/  STL [R1+0x270c], R24 ;  /* 0x00270c1801007387 */ /* 0x0007e20000100800 */
[----:B------:R-:W-:Y:S01]  /*2c3a0*/  LOP3.LUT R5, R9, 0x60, RZ, 0x3c, !PT ;  /* 0x0000006009057812 */ /* 0x000fe200078e3cff */
[----:B------:R-:W1:Y:S02]  /*2c3b0*/  LDC R11, c[0x0][0x240] ;  /* 0x00009000ff0b7b82 */ /* 0x000e640000000800 */
[----:B------:R-:W-:Y:S01]  /*2c3c0*/  LDGSTS.E [R250+-0x3bff4], desc[UR60][R94.64], !P6 ;  /* 0xc400c0005efa7fae */ /* 0x000fe2000f12187c */
[----:B------:R-:W-:Y:S01]  /*2c3d0*/  ISETP.GE.U32.AND P6, PT, R4, 0x7fffff35, PT ;  /* 0x7fffff350400780c */ /* 0x000fe20003fc6070 */
[----:B------:R-:W-:-:S02]  /*2c3e0*/  VIADD R4, R37, 0xffffff96 ;  /* 0xffffff9625047836 */ /* 0x000fc40000000000 */
[----:B------:R3:W-:Y:S01]  /*2c3f0*/  STL [R1+0x2708], R25 ;  /* 0x0027081901007387 */ /* 0x0007e20000100800 */
[C---:B------:R-:W-:Y:S01]  /*2c400*/  IADD3 R246, R252.reuse, 0x100000, R246 ;  /* 0x00100000fcf67810 */ /* 0x040fe20007ffe0f6 */
[----:B---3--:R-:W3:Y:S02]  /*2c410*/  LDC R24, c[0x0][0x240] ;  /* 0x00009000ff187b82 */ /* 0x008ee40000000800 */
[----:B------:R-:W-:Y:S04]  /*2c420*/  STL [R1+0x2714], R26 ;  /* 0x0027141a01007387 */ /* 0x000fe80000100800 */
[----:B------:R4:W-:Y:S01]  /*2c430*/  STL [R1+0x2710], R27 ;  /* 0x0027101b01007387 */ /* 0x0009e20000100800 */
[----:B------:R-:W-:Y:S01]  /*2c440*/  IADD3 R5, R252, 0x100000, R5 ;  /* 0x00100000fc057810 */ /* 0x000fe20007ffe005 */
[----:B------:R-:W3:Y:S02]  /*2c450*/  LDC R25, c[0x0][0x240] ;  /* 0x00009000ff197b82 */ /* 0x000ee40000000800 */
[----:B------:R-:W-:Y:S01]  /*2c460*/  LDGSTS.E [R250+-0x38000], desc[UR60][R238.64], !P4 ;  /* 0xc8000000eefa7fae */ /* 0x000fe2000e12187c */
[----:B------:R-:W-:Y:S01]  /*2c470*/  ISETP.GE.U32.AND P4, PT, R3, 0x7fffff18, PT ;  /* 0x7fffff180300780c */ /* 0x000fe20003f86070 */
[----:B------:R-:W-:-:S02]  /*2c480*/  VIADD R3, R37, 0xffffff95 ;  /* 0xffffff9525037836 */ /* 0x000fc40000000000 */
[----:B------:R-:W-:Y:S01]  /*2c490*/  LDGSTS.E [R250+-0x37ffc], desc[UR60][R76.64], !P5 ;  /* 0xc80040004cfa7fae */ /* 0x000fe2000e92187c */
[----:B------:R-:W-:Y:S01]  /*2c4a0*/  ISETP.GE.U32.AND P5, PT, R4, 0x7fffff17, PT ;  /* 0x7fffff170400780c */ /* 0x000fe20003fa6070 */
[----:B------:R-:W3:Y:S02]  /*2c4b0*/  LDC R23, c[0x0][0x240] ;  /* 0x00009000ff177b82 */ /* 0x000ee40000000800 */
[----:B----4-:R-:W4:Y:S04]  /*2c4c0*/  LDL.64 R26, [R1] ;  /* 0x00000000011a7983 */ /* 0x010f280000100a00 */
[----:B------:R-:W2:Y:S01]  /*2c4d0*/  LDL.LU R6, [R1+0x630] ;  /* 0x0006300001067983 */ /* 0x000ea20000300800 */
[----:B------:R-:W-:Y:S01]  /*2c4e0*/  VIADD R4, R37, 0xffffff94 ;  /* 0xffffff9425047836 */ /* 0x000fe20000000000 */
[----:B------:R-:W3:Y:S02]  /*2c4f0*/  LDC R22, c[0x0][0x240] ;  /* 0x00009000ff167b82 */ /* 0x000ee40000000800 */
[----:B------:R-:W-:Y:S01]  /*2c500*/  LDGSTS.E [R250+-0x37ff8], desc[UR60][R108.64], !P1 ;  /* 0xc80080006cfa7fae */ /* 0x000fe2000c92187c */
[----:B------:R-:W-:Y:S01]  /*2c510*/  ISETP.GE.U32.AND P1, PT, R3, 0x7fffff16, PT ;  /* 0x7fffff160300780c */ /* 0x000fe20003f26070 */
[----:B------:R-:W-:-:S02]  /*2c520*/  VIADD R3, R37, 0xfffffff3 ;  /* 0xfffffff325037836 */ /* 0x000fc40000000000 */
[----:B------:R-:W-:Y:S01]  /*2c530*/  LDGSTS.E [R250+-0x37ff4], desc[UR60][R80.64], !P6 ;  /* 0xc800c00050fa7fae */ /* 0x000fe2000f12187c */
[----:B------:R-:W-:Y:S01]  /*2c540*/  ISETP.GE.U32.AND P6, PT, R4, 0x7fffff15, PT ;  /* 0x7fffff150400780c */ /* 0x000fe20003fc6070 */
[----:B------:R-:W-:Y:S01]  /*2c550*/  VIADD R4, R37, 0xfffffff2 ;  /* 0xfffffff225047836 */ /* 0x000fe20000000000 */
[----:B------:R-:W3:Y:S01]  /*2c560*/  LDC R20, c[0x0][0x240] ;  /* 0x00009000ff147b82 */ /* 0x000ee20000000800 */
        /* <DEDUP_REMOVED lines=8> */
[----:B------:R-:W-:Y:S01]  /*2c5f0*/  LDGSTS.E [R250+-0x33ff4], desc[UR60][R88.64], !P6 ;  /* 0xcc00c00058fa7fae */ /* 0x000fe2000f12187c */
[----:B------:R-:W-:-:S03]  /*2c600*/  VIADD R4, R37, 0xffffffd2 ;  /* 0xffffffd225047836 */ /* 0x000fc60000000000 */
        /* <DEDUP_REMOVED lines=8> */
[----:B------:R-:W-:Y:S02]  /*2c690*/  LDGSTS.E [R249+-0x3fff8], desc[UR60][R126.64], !P1 ;  /* 0xc00080007ef97fae */ /* 0x000fe4000c92187c */
[----:B------:R-:W-:Y:S01]  /*2c6a0*/  ISETP.GE.U32.AND P1, PT, R3, 0x7fffff52, PT ;  /* 0x7fffff520300780c */ /* 0x000fe20003f26070 */
[C---:B------:R-:W-:Y:S01]  /*2c6b0*/  VIADD R3, R37.reuse, 0xffffffb3 ;  /* 0xffffffb325037836 */ /* 0x040fe20000000000 */
[----:B------:R-:W-:Y:S01]  /*2c6c0*/  LDGSTS.E [R249+-0x3fff4], desc[UR60][R104.64], !P6 ;  /* 0xc000c00068f97fae */ /* 0x000fe2000f12187c */
[----:B------:R-:W-:Y:S01]  /*2c6d0*/  ISETP.GE.U32.AND P6, PT, R4, 0x7fffff51, PT ;  /* 0x7fffff510400780c */ /* 0x000fe20003fc6070 */
[----:B------:R-:W-:-:S02]  /*2c6e0*/  VIADD R4, R37, 0xffffffb2 ;  /* 0xffffffb225047836 */ /* 0x000fc40000000000 */
[----:B------:R-:W3:Y:S04]  /*2c6f0*/  LDL.LU R49, [R1+0x628] ;  /* 0x0006280001317983 */ /* 0x000ee80000300800 */
[----:B------:R-:W-:Y:S01]  /*2c700*/  LDGSTS.E [R249+-0x3c000], desc[UR60][R98.64], !P5 ;  /* 0xc400000062f97fae */ /* 0x000fe2000e92187c */
[----:B------:R-:W-:Y:S01]  /*2c710*/  ISETP.GE.U32.AND P5, PT, R3, 0x7fffff34, PT ;  /* 0x7fffff340300780c */ /* 0x000fe20003fa6070 */
[C---:B------:R-:W-:Y:S02]  /*2c720*/  VIADD R3, R37.reuse, 0xffffffb1 ;  /* 0xffffffb125037836 */ /* 0x040fe40000000000 */
[----:B------:R-:W-:Y:S01]  /*2c730*/  LDGSTS.E [R249+-0x3bffc], desc[UR60][R122.64], !P4 ;  /* 0xc40040007af97fae */ /* 0x000fe2000e12187c */
[----:B------:R-:W-:Y:S01]  /*2c740*/  ISETP.GE.U32.AND P4, PT, R4, 0x7fffff33, PT ;  /* 0x7fffff330400780c */ /* 0x000fe20003f86070 */
[----:B------:R-:W-:-:S02]  /*2c750*/  VIADD R4, R37, 0xffffffb0 ;  /* 0xffffffb025047836 */ /* 0x000fc40000000000 */
[----:B------:R-:W-:Y:S01]  /*2c760*/  LDGSTS.E [R249+-0x3bff8], desc[UR60][R102.64], !P1 ;  /* 0xc400800066f97fae */ /* 0x000fe2000c92187c */
[----:B------:R-:W-:-:S03]  /*2c770*/  ISETP.GE.U32.AND P1, PT, R3, 0x7fffff32, PT ;  /* 0x7fffff320300780c */ /* 0x000fc60003f26070 */
[----:B------:R-:W-:Y:S01]  /*2c780*/  LDGSTS.E [R249+-0x3bff4], desc[UR60][R124.64], !P6 ;  /* 0xc400c0007cf97fae */ /* 0x000fe2000f12187c */
[----:B------:R-:W-:Y:S01]  /*2c790*/  ISETP.GE.U32.AND P6, PT, R4, 0x7fffff31, PT ;  /* 0x7fffff310400780c */ /* 0x000fe20003fc6070 */
[C---:B------:R-:W-:Y:S01]  /*2c7a0*/  VIADD R4, R37.reuse, 0xffffff92 ;  /* 0xffffff9225047836 */ /* 0x040fe20000000000 */
[----:B------:R-:W-:Y:S01]  /*2c7b0*/  IADD3 R3, R37, -0x6d, RZ ;  /* 0xffffff9325037810 */ /* 0x000fe20007ffe0ff */
[----:B------:R-:W-:Y:S03]  /*2c7c0*/  LDGSTS.E [R249+-0x38000], desc[UR60][R236.64], !P5 ;  /* 0xc8000000ecf97fae */ /* 0x000fe6000e92187c */
[----:B------:R-:W-:Y:S01]  /*2c7d0*/  ISETP.GE.U32.AND P5, PT, R3, 0x7fffff14, PT ;  /* 0x7fffff140300780c */ /* 0x000fe20003fa6070 */
[----:B------:R-:W-:Y:S01]  /*2c7e0*/  LDGSTS.E [R249+-0x37ffc], desc[UR60][R106.64], !P4 ;  /* 0xc80040006af97fae */ /* 0x000fe2000e12187c */
        /* <DEDUP_REMOVED lines=59> */
[----:B------:R1:W-:Y:S01]  /*2cba0*/  LDGSTS.E [R248+-0x33ffc], desc[UR60][R144.64], !P5 ;  /* 0xcc00400090f87fae */ /* 0x0003e2000e92187c */
[----:B------:R-:W-:Y:S01]  /*2cbb0*/  ISETP.GE.U32.AND P5, PT, R3, 0x7fffff6c, PT ;  /* 0x7fffff6c0300780c */ /* 0x000fe20003fa6070 */
[----:B------:R-:W-:Y:S01]  /*2cbc0*/  VIADD R3, R37, 0xffffffe9 ;  /* 0xffffffe925037836 */ /* 0x000fe20000000000 */
[----:B------:R-:W-:Y:S01]  /*2cbd0*/  ISETP.GE.U32.AND P4, PT, R4, 0x7fffff6b, PT ;  /* 0x7fffff6b0400780c */ /* 0x000fe20003f86070 */
[----:B------:R3:W-:Y:S03]  /*2cbe0*/  LDGSTS.E [R248+-0x33ff8], desc[UR60][R146.64], !P1 ;  /* 0xcc00800092f87fae */ /* 0x0007e6000c92187c */
        /* <DEDUP_REMOVED lines=12> */
[----:B------:R-:W3:Y:S04]  /*2ccb0*/  LDL.LU R243, [R1+0x620] ;  /* 0x0006200001f37983 */ /* 0x000ee80000300800 */
[----:B------:R-:W4:Y:S04]  /*2ccc0*/  LDL.LU R242, [R1+0x618] ;  /* 0x0006180001f27983 */ /* 0x000f280000300800 */
[----:B------:R-:W-:Y:S01]  /*2ccd0*/  LDGSTS.E [R247+-0x3fff8], desc[UR60][R192.64], !P1 ;  /* 0xc0008000c0f77fae */ /* 0x000fe2000c92187c */
[----:B------:R-:W-:Y:S01]  /*2cce0*/  ISETP.GE.U32.AND P1, PT, R3, 0x7fffff4a, PT ;  /* 0x7fffff4a0300780c */ /* 0x000fe20003f26070 */
[----:B------:R-:W-:-:S02]  /*2ccf0*/  VIADD R3, R37, 0xffffffab ;  /* 0xffffffab25037836 */ /* 0x000fc40000000000 */
[----:B------:R-:W3:Y:S04]  /*2cd00*/  LDL.LU R34, [R1+0x614] ;  /* 0x0006140001227983 */ /* 0x000ee80000300800 */
[----:B------:R-:W3:Y:S04]  /*2cd10*/  LDL.LU R35, [R1+0x610] ;  /* 0x0006100001237983 */ /* 0x000ee80000300800 */
[----:B------:R-:W-:Y:S01]  /*2cd20*/  LDGSTS.E [R247+-0x3fff4], desc[UR60][R164.64], !P6 ;  /* 0xc000c000a4f77fae */ /* 0x000fe2000f12187c */
[----:B------:R-:W-:Y:S01]  /*2cd30*/  ISETP.GE.U32.AND P6, PT, R4, 0x7fffff49, PT ;  /* 0x7fffff490400780c */ /* 0x000fe20003fc6070 */
[----:B------:R-:W-:-:S02]  /*2cd40*/  VIADD R4, R37, 0xffffffaa ;  /* 0xffffffaa25047836 */ /* 0x000fc40000000000 */
[----:B------:R-:W3:Y:S04]  /*2cd50*/  LDL.LU R32, [R1+0x608] ;  /* 0x0006080001207983 */ /* 0x000ee80000300800 */
[----:B------:R-:W3:Y:S04]  /*2cd60*/  LDL.LU R13, [R1+0x604] ;  /* 0x00060400010d7983 */ /* 0x000ee80000300800 */
[----:B------:R-:W3:Y:S04]  /*2cd70*/  LDL.LU R33, [R1+0x600] ;  /* 0x0006000001217983 */ /* 0x000ee80000300800 */
[----:B------:R-:W3:Y:S04]  /*2cd80*/  LDL.LU R16, [R1+0x5f8] ;  /* 0x0005f80001107983 */ /* 0x000ee80000300800 */
[----:B------:R-:W3:Y:S04]  /*2cd90*/  LDL.LU R17, [R1+0x5f4] ;  /* 0x0005f40001117983 */ /* 0x000ee80000300800 */
[----:B------:R-:W-:Y:S01]  /*2cda0*/  LDGSTS.E [R247+-0x3c000], desc[UR60][R158.64], !P5 ;  /* 0xc40000009ef77fae */ /* 0x000fe2000e92187c */
[----:B------:R-:W-:Y:S01]  /*2cdb0*/  ISETP.GE.U32.AND P5, PT, R3, 0x7fffff2c, PT ;  /* 0x7fffff2c0300780c */ /* 0x000fe20003fa6070 */
[----:B------:R-:W-:-:S02]  /*2cdc0*/  VIADD R3, R37, 0xffffffa9 ;  /* 0xffffffa925037836 */ /* 0x000fc40000000000 */
[----:B------:R-:W3:Y:S04]  /*2cdd0*/  LDL.LU R36, [R1+0x5f0] ;  /* 0x0005f00001247983 */ /* 0x000ee80000300800 */
[----:B------:R-:W-:Y:S01]  /*2cde0*/  LDGSTS.E [R247+-0x3bffc], desc[UR60][R182.64], !P4 ;  /* 0xc4004000b6f77fae */ /* 0x000fe2000e12187c */
[----:B------:R-:W-:-:S03]  /*2cdf0*/  ISETP.GE.U32.AND P4, PT, R4, 0x7fffff2b, PT ;  /* 0x7fffff2b0400780c */ /* 0x000fc60003f86070 */
[----:B------:R-:W-:Y:S01]  /*2ce00*/  STL [R1+0x271c], R28 ;  /* 0x00271c1c01007387 */ /* 0x000fe20000100800 */
[----:B------:R-:W-:-:S03]  /*2ce10*/  VIADD R4, R37, 0xffffffa8 ;  /* 0xffffffa825047836 */ /* 0x000fc60000000000 */
[----:B------:R-:W-:Y:S04]  /*2ce20*/  STL [R1+0x2718], R29 ;  /* 0x0027181d01007387 */ /* 0x000fe80000100800 */
[----:B------:R-:W-:Y:S04]  /*2ce30*/  STL [R1+0x2724], R30 ;  /* 0x0027241e01007387 */ /* 0x000fe80000100800 */
[----:B------:R-:W-:Y:S04]  /*2ce40*/  STL [R1+0x2720], R31 ;  /* 0x0027201f01007387 */ /* 0x000fe80000100800 */
[----:B------:R-:W-:Y:S04]  /*2ce50*/  STL [R1+0x272c], R40 ;  /* 0x00272c2801007387 */ /* 0x000fe80000100800 */
[----:B------:R1:W-:Y:S04]  /*2ce60*/  STL [R1+0x2728], R41 ;  /* 0x0027282901007387 */ /* 0x0003e80000100800 */
[----:B------:R-:W-:Y:S01]  /*2ce70*/  LDGSTS.E [R247+-0x3bff8], desc[UR60][R162.64], !P1 ;  /* 0xc4008000a2f77fae */ /* 0x000fe2000c92187c */
[----:B------:R-:W-:-:S03]  /*2ce80*/  ISETP.GE.U32.AND P1, PT, R3, 0x7fffff2a, PT ;  /* 0x7fffff2a0300780c */ /* 0x000fc60003f26070 */
[----:B------:R-:W-:Y:S01]  /*2ce90*/  STL [R1+0x2734], R66 ;  /* 0x0027344201007387 */ /* 0x000fe20000100800 */
[C---:B------:R-:W-:Y:S01]  /*2cea0*/  IADD3 R3, R37.reuse, -0x75, RZ ;  /* 0xffffff8b25037810 */ /* 0x040fe20007ffe0ff */
[----:B-1----:R-:W1:Y:S02]  /*2ceb0*/  LDC R41, c[0x0][0x240] ;  /* 0x00009000ff297b82 */ /* 0x002e640000000800 */
[----:B------:R-:W-:Y:S04]  /*2cec0*/  STL [R1+0x2730], R67 ;  /* 0x0027304301007387 */ /* 0x000fe80000100800 */
[----:B------:R-:W-:Y:S01]  /*2ced0*/  LDGSTS.E [R247+-0x3bff4], desc[UR60][R186.64], !P6 ;  /* 0xc400c000baf77fae */ /* 0x000fe2000f12187c */
[----:B------:R-:W-:Y:S01]  /*2cee0*/  ISETP.GE.U32.AND P6, PT, R4, 0x7fffff29, PT ;  /* 0x7fffff290400780c */ /* 0x000fe20003fc6070 */
[----:B------:R-:W-:-:S02]  /*2cef0*/  VIADD R4, R37, 0xffffff8a ;  /* 0xffffff8a25047836 */ /* 0x000fc40000000000 */
[----:B------:R2:W-:Y:S04]  /*2cf00*/  STL [R1+0x273c], R44 ;  /* 0x00273c2c01007387 */ /* 0x0005e80000100800 */
[----:B------:R-:W-:Y:S04]  /*2cf10*/  STL [R1+0x2738], R45 ;  /* 0x0027382d01007387 */ /* 0x000fe80000100800 */
[----:B------:R2:W-:Y:S02]  /*2cf20*/  STL [R1+0x2744], R38 ;  /* 0x0027442601007387 */ /* 0x0005e40000100800 */
[----:B--2---:R-:W2:Y:S02]  /*2cf30*/  LDC R44, c[0x0][0x240] ;  /* 0x00009000ff2c7b82 */ /* 0x004ea40000000800 */
[----:B------:R-:W-:Y:S04]  /*2cf40*/  STL [R1+0x2740], R39 ;  /* 0x0027402701007387 */ /* 0x000fe80000100800 */
[----:B------:R-:W-:Y:S02]  /*2cf50*/  STL [R1+0x274c], R62 ;  /* 0x00274c3e01007387 */ /* 0x000fe40000100800 */
[----:B------:R-:W1:Y:S02]  /*2cf60*/  LDC R38, c[0x0][0x240] ;  /* 0x00009000ff267b82 */ /* 0x000e640000000800 */
[----:B------:R-:W-:Y:S01]  /*2cf70*/  LDGSTS.E [R247+-0x38000], desc[UR60][R232.64], !P5 ;  /* 0xc8000000e8f77fae */ /* 0x000fe2000e92187c */
[----:B------:R-:W-:Y:S01]  /*2cf80*/  ISETP.GE.U32.AND P5, PT, R3, 0x7fffff0c, PT ;  /* 0x7fffff0c0300780c */ /* 0x000fe20003fa6070 */
[----:B------:R-:W-:-:S02]  /*2cf90*/  VIADD R3, R37, 0xffffff89 ;  /* 0xffffff8925037836 */ /* 0x000fc40000000000 */
[----:B------:R-:W-:Y:S04]  /*2cfa0*/  STL [R1+0x2748], R63 ;  /* 0x0027483f01007387 */ /* 0x000fe80000100800 */
[----:B------:R-:W-:Y:S01]  /*2cfb0*/  LDGSTS.E [R247+-0x37ffc], desc[UR60][R166.64], !P4 ;  /* 0xc8004000a6f77fae */ /* 0x000fe2000e12187c */
[----:B------:R-:W-:-:S03]  /*2cfc0*/  ISETP.GE.U32.AND P4, PT, R4, 0x7fffff0b, PT ;  /* 0x7fffff0b0400780c */ /* 0x000fc60003f86070 */
[----:B------:R2:W-:Y:S04]  /*2cfd0*/  STL [R1+0x2754], R42 ;  /* 0x0027542a01007387 */ /* 0x0005e80000100800 */
[----:B------:R2:W-:Y:S04]  /*2cfe0*/  STL [R1+0x2750], R43 ;  /* 0x0027502b01007387 */ /* 0x0005e80000100800 */
[----:B------:R-:W-:Y:S01]  /*2cff0*/  STL.64 [R1+0x2758], R64 ;  /* 0x0027584001007387 */ /* 0x000fe20000100a00 */
[----:B------:R-:W-:Y:S01]  /*2d000*/  VIADD R4, R37, 0xffffff88 ;  /* 0xffffff8825047836 */ /* 0x000fe20000000000 */
[----:B--2---:R-:W2:Y:S02]  /*2d010*/  LDC R42, c[0x0][0x240] ;  /* 0x00009000ff2a7b82 */ /* 0x004ea40000000800 */
[----:B------:R-:W-:Y:S04]  /*2d020*/  STL [R1+0x2764], R240 ;  /* 0x002764f001007387 */ /* 0x000fe80000100800 */
[----:B------:R-:W-:Y:S01]  /*2d030*/  STL [R1+0x2760], R241 ;  /* 0x002760f101007387 */ /* 0x000fe20000100800 */
[----:B------:R-:W-:Y:S01]  /*2d040*/  IMAD R39, R6, R8, RZ ;  /* 0x0000000806277224 */ /* 0x000fe200078e02ff */
[----:B------:R-:W1:Y:S02]  /*2d050*/  LDC R43, c[0x0][0x240] ;  /* 0x00009000ff2b7b82 */ /* 0x000e640000000800 */
[----:B------:R2:W-:Y:S04]  /*2d060*/  STL [R1+0x276c], R46 ;  /* 0x00276c2e01007387 */ /* 0x0005e80000100800 */
[----:B------:R-:W-:Y:S01]  /*2d070*/  LDGSTS.E [R247+-0x37ff8], desc[UR60][R228.64], !P1 ;  /* 0xc8008000e4f77fae */ /* 0x000fe2000c92187c */
[----:B------:R-:W-:Y:S01]  /*2d080*/  ISETP.GE.U32.AND P1, PT, R3, 0x7fffff0a, PT ;  /* 0x7fffff0a0300780c */ /* 0x000fe20003f26070 */
[----:B------:R-:W1:Y:S02]  /*2d090*/  LDC R8, c[0x0][0x240] ;  /* 0x00009000ff087b82 */ /* 0x000e640000000800 */
[----:B------:R-:W-:Y:S01]  /*2d0a0*/  STL [R1+0x2768], R47 ;  /* 0x0027682f01007387 */ /* 0x000fe20000100800 */
[----:B------:R-:W-:-:S03]  /*2d0b0*/  VIADD R3, R37, 0xffffffe7 ;  /* 0xffffffe725037836 */ /* 0x000fc60000000000 */
[----:B------:R-:W-:Y:S02]  /*2d0c0*/  STL [R1+0x2774], R78 ;  /* 0x0027744e01007387 */ /* 0x000fe40000100800 */
[----:B--2---:R-:W2:Y:S02]  /*2d0d0*/  LDC R46, c[0x0][0x240] ;  /* 0x00009000ff2e7b82 */ /* 0x004ea40000000800 */
[----:B------:R-:W-:Y:S04]  /*2d0e0*/  STL [R1+0x2770], R79 ;  /* 0x0027704f01007387 */ /* 0x000fe80000100800 */
[----:B------:R-:W-:Y:S04]  /*2d0f0*/  STL [R1+0x277c], R50 ;  /* 0x00277c3201007387 */ /* 0x000fe80000100800 */
[----:B------:R-:W-:Y:S04]  /*2d100*/  STL [R1+0x2778], R51 ;  /* 0x0027783301007387 */ /* 0x000fe80000100800 */
[----:B------:R-:W-:Y:S04]  /*2d110*/  STL [R1+0x2784], R52 ;  /* 0x0027843401007387 */ /* 0x000fe80000100800 */
[----:B------:R-:W-:Y:S01]  /*2d120*/  LDGSTS.E [R247+-0x37ff4], desc[UR60][R170.64], !P6 ;  /* 0xc800c000aaf77fae */ /* 0x000fe2000f12187c */
[----:B------:R-:W-:-:S03]  /*2d130*/  ISETP.GE.U32.AND P6, PT, R4, 0x7fffff09, PT ;  /* 0x7fffff090400780c */ /* 0x000fc60003fc6070 */
[----:B------:R-:W-:Y:S01]  /*2d140*/  STL [R1+0x2780], R53 ;  /* 0x0027803501007387 */ /* 0x000fe20000100800 */
[----:B------:R-:W-:-:S03]  /*2d150*/  VIADD R4, R37, 0xffffffe6 ;  /* 0xffffffe625047836 */ /* 0x000fc60000000000 */
[----:B------:R-:W-:Y:S04]  /*2d160*/  LDGSTS.E [R247+-0x34000], desc[UR60][R172.64], !P5 ;  /* 0xcc000000acf77fae */ /* 0x000fe8000e92187c */
[----:B------:R-:W-:Y:S04]  /*2d170*/  STL [R1+0x278c], R54 ;  /* 0x00278c3601007387 */ /* 0x000fe80000100800 */
[----:B------:R-:W-:Y:S01]  /*2d180*/  LDGSTS.E [R247+-0x33ffc], desc[UR60][R174.64], !P4 ;  /* 0xcc004000aef77fae */ /* 0x000fe2000e12187c */
[----:B------:R-:W-:Y:S01]  /*2d190*/  ISETP.GE.U32.AND P4, PT, R3, 0x7fffff68, PT ;  /* 0x7fffff680300780c */ /* 0x000fe20003f86070 */
[----:B------:R-:W-:-:S02]  /*2d1a0*/  VIADD R3, R37, 0xffffffe5 ;  /* 0xffffffe525037836 */ /* 0x000fc40000000000 */
[----:B------:R-:W-:Y:S04]  /*2d1b0*/  STL [R1+0x2788], R55 ;  /* 0x0027883701007387 */ /* 0x000fe80000100800 */
[----:B------:R-:W-:Y:S04]  /*2d1c0*/  STL [R1+0x2794], R56 ;  /* 0x0027943801007387 */ /* 0x000fe80000100800 */
[----:B------:R-:W-:Y:S01]  /*2d1d0*/  STL [R1+0x2790], R57 ;  /* 0x0027903901007387 */ /* 0x000fe20000100800 */
[----:B------:R-:W-:-:S03]  /*2d1e0*/  ISETP.GE.U32.AND P5, PT, R4, 0x7fffff67, PT ;  /* 0x7fffff670400780c */ /* 0x000fc60003fa6070 */
[----:B------:R-:W-:Y:S04]  /*2d1f0*/  STL [R1+0x27a0], R251 ;  /* 0x0027a0fb01007387 */ /* 0x000fe80000100800 */
[----:B------:R-:W-:Y:S04]  /*2d200*/  STL [R1+0x279c], R58 ;  /* 0x00279c3a01007387 */ /* 0x000fe80000100800 */
[----:B------:R-:W-:Y:S04]  /*2d210*/  STL [R1+0x2798], R59 ;  /* 0x0027983b01007387 */ /* 0x000fe80000100800 */
[----:B------:R-:W-:Y:S01]  /*2d220*/  LDGSTS.E [R247+-0x33ff8], desc[UR60][R176.64], !P1 ;  /* 0xcc008000b0f77fae */ /* 0x000fe2000c92187c */
[----:B------:R-:W-:Y:S01]  /*2d230*/  ISETP.GE.U32.AND P1, PT, R3, 0x7fffff66, PT ;  /* 0x7fffff660300780c */ /* 0x000fe20003f26070 */
[----:B------:R-:W-:-:S02]  /*2d240*/  VIADD R3, R37, 0xffffffe4 ;  /* 0xffffffe425037836 */ /* 0x000fc40000000000 */
[----:B------:R-:W-:Y:S04]  /*2d250*/  STL [R1+0x27a8], R60 ;  /* 0x0027a83c01007387 */ /* 0x000fe80000100800 */
[----:B------:R-:W-:Y:S04]  /*2d260*/  STL [R1+0x27a4], R61 ;  /* 0x0027a43d01007387 */ /* 0x000fe80000100800 */
[----:B------:R-:W-:Y:S04]  /*2d270*/  STL [R1+0x27b0], R70 ;  /* 0x0027b04601007387 */ /* 0x000fe80000100800 */
[----:B------:R-:W-:Y:S04]  /*2d280*/  STL [R1+0x27ac], R71 ;  /* 0x0027ac4701007387 */ /* 0x000fe80000100800 */
[----:B------:R-:W-:Y:S04]  /*2d290*/  STL [R1+0x27b8], R96 ;  /* 0x0027b86001007387 */ /* 0x000fe80000100800 */
[----:B------:R-:W-:Y:S04]  /*2d2a0*/  STL [R1+0x27b4], R97 ;  /* 0x0027b46101007387 */ /* 0x000fe80000100800 */
[----:B------:R-:W-:Y:S01]  /*2d2b0*/  LDGSTS.E [R247+-0x33ff4], desc[UR60][R178.64], !P6 ;  /* 0xcc00c000b2f77fae */ /* 0x000fe2000f12187c */
[----:B------:R-:W-:-:S02]  /*2d2c0*/  ISETP.GE.U32.AND P6, PT, R3, 0x7fffff65, PT ;  /* 0x7fffff650300780c */ /* 0x000fc40003fc6070 */
[C---:B------:R-:W-:Y:S01]  /*2d2d0*/  IADD3 R3, R37.reuse, -0x39, RZ ;  /* 0xffffffc725037810 */ /* 0x040fe20007ffe0ff */
[----:B------:R-:W-:Y:S01]  /*2d2e0*/  STL [R1+0x27c0], R74 ;  /* 0x0027c04a01007387 */ /* 0x000fe20000100800 */
[----:B------:R-:W-:-:S03]  /*2d2f0*/  VIADD R4, R37, 0xffffffc6 ;  /* 0xffffffc625047836 */ /* 0x000fc60000000000 */
[----:B------:R-:W-:Y:S04]  /*2d300*/  STL [R1+0x27bc], R75 ;  /* 0x0027bc4b01007387 */ /* 0x000fe80000100800 */
        /* <DEDUP_REMOVED lines=9> */
[----:B------:R-:W-:Y:S01]  /*2d3a0*/  LDGSTS.E [R5+-0x3fffc], desc[UR60][R184.64], !P5 ;  /* 0xc0004000b8057fae */ /* 0x000fe2000e92187c */
[----:B------:R-:W-:-:S03]  /*2d3b0*/  ISETP.GE.U32.AND P5, PT, R4, 0x7fffff47, PT ;  /* 0x7fffff470400780c */ /* 0x000fc60003fa6070 */
[----:B------:R-:W-:Y:S01]  /*2d3c0*/  STL [R1+0x27e0], R94 ;  /* 0x0027e05e01007387 */ /* 0x000fe20000100800 */
[----:B------:R-:W-:-:S03]  /*2d3d0*/  VIADD R4, R37, 0xffffffc4 ;  /* 0xffffffc425047836 */ /* 0x000fc60000000000 */
        /* <DEDUP_REMOVED lines=30> */
[----:B------:R-:W-:-:S03]  /*2d5c0*/  ISETP.GE.U32.AND P1, PT, R3, 0x7fffff26, PT ;  /* 0x7fffff260300780c */ /* 0x000fc60003f26070 */
[----:B------:R-:W-:Y:S01]  /*2d5d0*/  STL [R1+0x281c], R89 ;  /* 0x00281c5901007387 */ /* 0x000fe20000100800 */
[----:B------:R-:W-:-:S03]  /*2d5e0*/  IADD3 R3, R37, -0x79, RZ ;  /* 0xffffff8725037810 */ /* 0x000fc60007ffe0ff */
        /* <DEDUP_REMOVED lines=43> */
[----:B------:R-:W-:Y:S04]  /*2d8a0*/  STL [R1+0x2880], R111 ;  /* 0x0028806f01007387 */ /* 0x000fe80000100800 */
[----:B------:R-:W-:Y:S04]  /*2d8b0*/  STL [R1+0x288c], R112 ;  /* 0x00288c7001007387 */ /* 0x000fe80000100800 */
[----:B------:R-:W-:Y:S04]  /*2d8c0*/  STL [R1+0x2888], R113 ;  /* 0x0028887101007387 */ /* 0x000fe80000100800 */
[----:B------:R-:W-:Y:S04]  /*2d8d0*/  STL [R1+0x2894], R114 ;  /* 0x0028947201007387 */ /* 0x000fe80000100800 */
[----:B------:R-:W-:Y:S01]  /*2d8e0*/  LDGSTS.E [R5+-0x33ff8], desc[UR60][R206.64], !P1 ;  /* 0xcc008000ce057fae */ /* 0x000fe2000c92187c */
[----:B------:R-:W-:-:S03]  /*2d8f0*/  ISETP.GE.U32.AND P1, PT, R3, 0x7fffff63, PT ;  /* 0x7fffff630300780c */ /* 0x000fc60003f26070 */
[----:B------:R-:W-:Y:S01]  /*2d900*/  STL [R1+0x2890], R115 ;  /* 0x0028907301007387 */ /* 0x000fe20000100800 */
[----:B------:R-:W-:-:S03]  /*2d910*/  IADD3 R3, R37, -0x20, RZ ;  /* 0xffffffe025037810 */ /* 0x000fc60007ffe0ff */
[----:B------:R-:W-:Y:S01]  /*2d920*/  STL [R1+0x289c], R116 ;  /* 0x00289c7401007387 */ /* 0x000fe20000100800 */
[----:B------:R-:W-:-:S03]  /*2d930*/  VIADD R4, R37, 0xffffffc3 ;  /* 0xffffffc325047836 */ /* 0x000fc60000000000 */
[----:B------:R-:W-:Y:S04]  /*2d940*/  STL [R1+0x2898], R117 ;  /* 0x0028987501007387 */ /* 0x000fe80000100800 */
        /* <DEDUP_REMOVED lines=17> */
[----:B------:R-:W-:Y:S04]  /*2da60*/  LDGSTS.E [R246+-0x3fffc], desc[UR60][R212.64], !P1 ;  /* 0xc0004000d4f67fae */ /* 0x000fe8000c92187c */
[----:B------:R-:W-:Y:S04]  /*2da70*/  STL [R1+0x28d0], R128 ;  /* 0x0028d08001007387 */ /* 0x000fe80000100800 */
[----:B------:R-:W-:Y:S01]  /*2da80*/  LDGSTS.E [R246+-0x3fff8], desc[UR60][R224.64], !P6 ;  /* 0xc0008000e0f67fae */ /* 0x000fe2000f12187c */
[----:B------:R-:W-:Y:S01]  /*2da90*/  ISETP.GE.U32.AND P6, PT, R3, 0x7fffff41, PT ;  /* 0x7fffff410300780c */ /* 0x000fe20003fc6070 */
[----:B------:R-:W-:-:S02]  /*2daa0*/  VIADD R3, R37, 0xffffffc2 ;  /* 0xffffffc225037836 */ /* 0x000fc40000000000 */
[----:B------:R-:W-:Y:S01]  /*2dab0*/  STL [R1+0x28cc], R129 ;  /* 0x0028cc8101007387 */ /* 0x000fe20000100800 */
[----:B------:R-:W-:-:S03]  /*2dac0*/  ISETP.GE.U32.AND P1, PT, R4, 0x7fffff21, PT ;  /* 0x7fffff210400780c */ /* 0x000fc60003f26070 */
[----:B------:R-:W-:Y:S01]  /*2dad0*/  STL [R1+0x28d8], R152 ;  /* 0x0028d89801007387 */ /* 0x000fe20000100800 */
[----:B------:R-:W-:-:S03]  /*2dae0*/  VIADD R4, R37, 0xffffffc1 ;  /* 0xffffffc125047836 */ /* 0x000fc60000000000 */
[----:B------:R-:W-:Y:S04]  /*2daf0*/  STL [R1+0x28d4], R153 ;  /* 0x0028d49901007387 */ /* 0x000fe80000100800 */
        /* <DEDUP_REMOVED lines=8> */
[----:B------:R-:W-:Y:S01]  /*2db80*/  LDGSTS.E [R246+-0x3c000], desc[UR60][R222.64], !P5 ;  /* 0xc4000000def67fae */ /* 0x000fe2000e92187c */
[----:B------:R-:W-:-:S03]  /*2db90*/  ISETP.GE.U32.AND P5, PT, R4, 0x7fffff42, PT ;  /* 0x7fffff420400780c */ /* 0x000fc60003fa6070 */
[----:B------:R-:W-:Y:S04]  /*2dba0*/  STL [R1+0x28f8], R136 ;  /* 0x0028f88801007387 */ /* 0x000fe80000100800 */
[----:B------:R-:W-:Y:S04]  /*2dbb0*/  STL [R1+0x28f4], R137 ;  /* 0x0028f48901007387 */ /* 0x000fe80000100800 */
[----:B------:R-:W-:Y:S01]  /*2dbc0*/  STL [R1+0x2900], R168 ;  /* 0x002900a801007387 */ /* 0x000fe20000100800 */
[----:B------:R-:W-:-:S03]  /*2dbd0*/  VIADD R3, R37, 0xffffffa1 ;  /* 0xffffffa125037836 */ /* 0x000fc60000000000 */
[----:B------:R-:W-:Y:S04]  /*2dbe0*/  STL [R1+0x28fc], R169 ;  /* 0x0028fca901007387 */ /* 0x000fe80000100800 */
[----:B------:R-:W-:Y:S04]  /*2dbf0*/  STL [R1+0x2908], R140 ;  /* 0x0029088c01007387 */ /* 0x000fe80000100800 */
[----:B------:R-:W-:Y:S04]  /*2dc00*/  STL [R1+0x2904], R141 ;  /* 0x0029048d01007387 */ /* 0x000fe80000100800 */
[----:B------:R-:W-:Y:S04]  /*2dc10*/  STL [R1+0x2910], R142 ;  /* 0x0029108e01007387 */ /* 0x000fe80000100800 */
[----:B------:R-:W-:Y:S04]  /*2dc20*/  STL [R1+0x290c], R143 ;  /* 0x00290c8f01007387 */ /* 0x000fe80000100800 */
[----:B------:R1:W-:Y:S01]  /*2dc30*/  STL [R1+0x2918], R144 ;  /* 0x0029189001007387 */ /* 0x0003e20000100800 */
[----:B------:R-:W-:-:S03]  /*2dc40*/  VIADD R4, R37, 0xffffffa2 ;  /* 0xffffffa225047836 */ /* 0x000fc60000000000 */
[----:B------:R-:W-:Y:S04]  /*2dc50*/  STL [R1+0x2914], R145 ;  /* 0x0029149101007387 */ /* 0x000fe80000100800 */
[----:B------:R2:W-:Y:S04]  /*2dc60*/  STL [R1+0x2920], R146 ;  /* 0x0029209201007387 */ /* 0x0005e80000100800 */
[----:B------:R-:W-:Y:S01]  /*2dc70*/  LDGSTS.E [R246+-0x3bffc], desc[UR60][R220.64], !P4 ;  /* 0xc4004000dcf67fae */ /* 0x000fe2000e12187c */
[----:B------:R-:W-:Y:S01]  /*2dc80*/  ISETP.GE.U32.AND P4, PT, R3, 0x7fffff22, PT ;  /* 0x7fffff220300780c */ /* 0x000fe20003f86070 */
[----:B------:R-:W-:Y:S01]  /*2dc90*/  VIADD R3, R37, 0xffffffa3 ;  /* 0xffffffa325037836 */ /* 0x000fe20000000000 */
[----:B-1----:R-:W1:Y:S01]  /*2dca0*/  LDC R144, c[0x0][0x240] ;  /* 0x00009000ff907b82 */ /* 0x002e620000000800 */
[----:B------:R-:W-:Y:S04]  /*2dcb0*/  STL [R1+0x291c], R147 ;  /* 0x00291c9301007387 */ /* 0x000fe80000100800 */
[----:B------:R-:W-:Y:S01]  /*2dcc0*/  STL [R1+0x2924], R149 ;  /* 0x0029249501007387 */ /* 0x000fe20000100800 */
[----:B----4-:R-:W-:-:S02]  /*2dcd0*/  IMAD R234, R242, R10, RZ ;  /* 0x0000000af2ea7224 */ /* 0x010fc400078e02ff */
[----:B------:R-:W4:Y:S01]  /*2dce0*/  LDC R10, c[0x0][0x240] ;  /* 0x00009000ff0a7b82 */ /* 0x000f220000000800 */
[----:B------:R1:W-:Y:S04]  /*2dcf0*/  LDGSTS.E [R246+-0x3bff8], desc[UR60][R26.64], !P5 ;  /* 0xc40080001af67fae */ /* 0x0003e8000e92187c */
[----:B------:R-:W4:Y:S01]  /*2dd00*/  LDL.LU R37, [R1+0x5e8] ;  /* 0x0005e80001257983 */ /* 0x000f220000300800 */
[----:B---3--:R-:W-:Y:S02]  /*2dd10*/  IMAD R128, R36, R11, RZ ;  /* 0x0000000b24807224 */ /* 0x008fe400078e02ff */
[----:B------:R-:W-:Y:S01]  /*2dd20*/  IMAD R132, R13, R19, RZ ;  /* 0x000000130d847224 */ /* 0x000fe200078e02ff */
[----:B------:R3:W-:Y:S01]  /*2dd30*/  LDGSTS.E [R246+-0x3bff4], desc[UR60][R244.64], !P6 ;  /* 0xc400c000f4f67fae */ /* 0x0007e2000f12187c */
[----:B------:R-:W3:Y:S01]  /*2dd40*/  LDC R13, c[0x0][0x240] ;  /* 0x00009000ff0d7b82 */ /* 0x000ee20000000800 */
[----:B------:R-:W-:-:S02]  /*2dd50*/  IMAD R140, R49, R25, RZ ;  /* 0x00000019318c7224 */ /* 0x000fc400078e02ff */
[----:B------:R-:W-:Y:S02]  /*2dd60*/  IMAD R136, R48, R24, RZ ;  /* 0x0000001830887224 */ /* 0x000fe400078e02ff */
[----:B------:R-:W-:Y:S02]  /*2dd70*/  IMAD R137, R243, R23, RZ ;  /* 0x00000017f3897224 */ /* 0x000fe400078e02ff */
[----:B------:R-:W-:Y:S01]  /*2dd80*/  IMAD R235, R34, R22, RZ ;  /* 0x0000001622eb7224 */ /* 0x000fe200078e02ff */
[----:B------:R-:W1:Y:S01]  /*2dd90*/  LDC R11, c[0x0][0x240] ;  /* 0x00009000ff0b7b82 */ /* 0x000e620000000800 */
[----:B------:R-:W3:Y:S04]  /*2dda0*/  LDL.LU.64 R244, [R1+0x2928] ;  /* 0x0029280001f47983 */ /* 0x000ee80000300a00 */
[----:B------:R-:W3:Y:S01]  /*2ddb0*/  LDL.LU R6, [R1+0x5e4] ;  /* 0x0005e40001067983 */ /* 0x000ee20000300800 */
[----:B------:R-:W-:-:S02]  /*2ddc0*/  IMAD R154, R35, R21, RZ ;  /* 0x00000015239a7224 */ /* 0x000fc400078e02ff */
[----:B------:R-:W1:Y:S01]  /*2ddd0*/  LDC R22, c[0x0][0x240] ;  /* 0x00009000ff167b82 */ /* 0x000e620000000800 */
[----:B------:R-:W3:Y:S04]  /*2dde0*/  LDL.LU R36, [R1+0x5e0] ;  /* 0x0005e00001247983 */ /* 0x000ee80000300800 */
[----:B------:R-:W3:Y:S01]  /*2ddf0*/  LDL.LU R67, [R1+0x5dc] ;  /* 0x0005dc0001437983 */ /* 0x000ee20000300800 */
[----:B------:R-:W-:Y:S02]  /*2de00*/  IMAD R155, R32, R20, RZ ;  /* 0x00000014209b7224 */ /* 0x000fe400078e02ff */
[----:B--2---:R-:W2:Y:S01]  /*2de10*/  LDC R146, c[0x0][0x240] ;  /* 0x00009000ff927b82 */ /* 0x004ea20000000800 */
[----:B------:R-:W2:Y:S04]  /*2de20*/  LDL.LU R28, [R1+0x5d8] ;  /* 0x0005d800011c7983 */ /* 0x000ea80000300800 */
[----:B------:R-:W2:Y:S01]  /*2de30*/  LDL.LU R29, [R1+0x5d4] ;  /* 0x0005d400011d7983 */ /* 0x000ea20000300800 */
[----:B------:R-:W-:-:S02]  /*2de40*/  IMAD R133, R33, R18, RZ ;  /* 0x0000001221857224 */ /* 0x000fc400078e02ff */
[----:B------:R-:W2:Y:S01]  /*2de50*/  LDC R145, c[0x0][0x240] ;  /* 0x00009000ff917b82 */ /* 0x000ea20000000800 */
[----:B------:R-:W2:Y:S04]  /*2de60*/  LDL.LU R66, [R1+0x5d0] ;  /* 0x0005d00001427983 */ /* 0x000ea80000300800 */
[----:B------:R-:W1:Y:S01]  /*2de70*/  LDL.LU R26, [R1+0x5cc] ;  /* 0x0005cc00011a7983 */ /* 0x000e620000300800 */
[----:B----4-:R-:W-:Y:S02]  /*2de80*/  IMAD R134, R37, R12, RZ ;  /* 0x0000000c25867224 */ /* 0x010fe400078e02ff */
[----:B------:R-:W-:Y:S01]  /*2de90*/  IMAD R152, R16, R15, RZ ;  /* 0x0000000f10987224 */ /* 0x000fe200078e02ff */
[----:B------:R-:W4:Y:S01]  /*2dea0*/  LDL.LU R37, [R1+0x5c8] ;  /* 0x0005c80001257983 */ /* 0x000f220000300800 */
[----:B------:R-:W-:Y:S01]  /*2deb0*/  IMAD R153, R17, R14, RZ ;  /* 0x0000000e11997224 */ /* 0x000fe200078e02ff */
[----:B------:R-:W-:Y:S01]  /*2dec0*/  ISETP.GE.U32.AND P6, PT, R3, 0x7fffff24, PT ;  /* 0x7fffff240300780c */ /* 0x000fe20003fc6070 */
[----:B------:R-:W1:Y:S01]  /*2ded0*/  LDC R24, c[0x0][0x240] ;  /* 0x00009000ff187b82 */ /* 0x000e620000000800 */
[----:B------:R-:W4:Y:S04]  /*2dee0*/  LDL.LU R40, [R1+0x5c4] ;  /* 0x0005c40001287983 */ /* 0x000f280000300800 */
[----:B------:R-:W4:Y:S03]  /*2def0*/  LDL.LU R27, [R1+0x5c0] ;  /* 0x0005c000011b7983 */ /* 0x000f260000300800 */
[----:B------:R-:W1:Y:S01]  /*2df00*/  LDC R3, c[0x0][0x240] ;  /* 0x00009000ff037b82 */ /* 0x000e620000000800 */
[----:B---3--:R-:W-:-:S02]  /*2df10*/  IMAD R30, R6, R10, RZ ;  /* 0x0000000a061e7224 */ /* 0x008fc400078e02ff */
[----:B------:R-:W3:Y:S05]  /*2df20*/  LDL.LU R6, [R1+0x5bc] ;  /* 0x0005bc0001067983 */ /* 0x000eea0000300800 */
[----:B------:R-:W3:Y:S01]  /*2df30*/  LDC R25, c[0x0][0x240] ;  /* 0x00009000ff197b82 */ /* 0x000ee20000000800 */
[----:B------:R-:W3:Y:S04]  /*2df40*/  LDL.LU R49, [R1+0x5b8] ;  /* 0x0005b80001317983 */ /* 0x000ee80000300800 */
[----:B------:R-:W3:Y:S01]  /*2df50*/  LDL.LU R48, [R1+0x5b4] ;  /* 0x0005b40001307983 */ /* 0x000ee20000300800 */
[----:B------:R-:W-:-:S02]  /*2df60*/  IMAD R31, R36, R13, RZ ;  /* 0x0000000d241f7224 */ /* 0x000fc400078e02ff */
[----:B------:R-:W3:Y:S01]  /*2df70*/  LDC R23, c[0x0][0x240] ;  /* 0x00009000ff177b82 */ /* 0x000ee20000000800 */
[----:B------:R-:W3:Y:S04]  /*2df80*/  LDL.LU R243, [R1+0x5b0] ;  /* 0x0005b00001f37983 */ /* 0x000ee80000300800 */
[----:B------:R-:W3:Y:S03]  /*2df90*/  LDL.LU R12, [R1+0x5ac] ;  /* 0x0005ac00010c7983 */ /* 0x000ee60000300800 */
[----:B------:R-:W3:Y:S01]  /*2dfa0*/  LDC R13, c[0x0][0x240] ;  /* 0x00009000ff0d7b82 */ /* 0x000ee20000000800 */
[----:B------:R-:W3:Y:S04]  /*2dfb0*/  LDL.LU R242, [R1+0x5a8] ;  /* 0x0005a80001f27983 */ /* 0x000ee80000300800 */
[----:B------:R-:W3:Y:S03]  /*2dfc0*/  LDL.LU R34, [R1+0x5a4] ;  /* 0x0005a40001227983 */ /* 0x000ee60000300800 */
[----:B------:R-:W3:Y:S01]  /*2dfd0*/  LDC R21, c[0x0][0x240] ;  /* 0x00009000ff157b82 */ /* 0x000ee20000000800 */
[----:B------:R-:W3:Y:S04]  /*2dfe0*/  LDL.LU R35, [R1+0x5a0] ;  /* 0x0005a00001237983 */ /* 0x000ee80000300800 */
[----:B------:R-:W3:Y:S01]  /*2dff0*/  LDL.LU R32, [R1+0x59c] ;  /* 0x00059c0001207983 */ /* 0x000ee20000300800 */
[----:B--2---:R-:W-:-:S02]  /*2e000*/  IMAD R156, R66, R44, RZ ;  /* 0x0000002c429c7224 */ /* 0x004fc400078e02ff */
[----:B------:R-:W2:Y:S01]  /*2e010*/  LDC R10, c[0x0][0x240] ;  /* 0x00009000ff0a7b82 */ /* 0x000ea20000000800 */
[----:B------:R-:W2:Y:S04]  /*2e020*/  LDL.LU R33, [R1+0x598] ;  /* 0x0005980001217983 */ /* 0x000ea80000300800 */
[----:B------:R-:W2:Y:S03]  /*2e030*/  LDL.LU R16, [R1+0x594] ;  /* 0x0005940001107983 */ /* 0x000ea60000300800 */
[----:B------:R-:W2:Y:S01]  /*2e040*/  LDC R20, c[0x0][0x240] ;  /* 0x00009000ff147b82 */ /* 0x000ea20000000800 */
[----:B------:R-:W2:Y:S04]  /*2e050*/  LDL.LU R17, [R1+0x590] ;  /* 0x0005900001117983 */ /* 0x000ea80000300800 */
[----:B------:R-:W2:Y:S03]  /*2e060*/  LDL.LU R36, [R1+0x588] ;  /* 0x0005880001247983 */ /* 0x000ea60000300800 */
[----:B------:R-:W2:Y:S08]  /*2e070*/  LDC R19, c[0x0][0x240] ;  /* 0x00009000ff137b82 */ /* 0x000eb00000000800 */
[----:B------:R-:W2:Y:S08]  /*2e080*/  LDC R18, c[0x0][0x240] ;  /* 0x00009000ff127b82 */ /* 0x000eb00000000800 */
[----:B------:R-:W2:Y:S01]  /*2e090*/  LDC R15, c[0x0][0x240] ;  /* 0x00009000ff0f7b82 */ /* 0x000ea20000000800 */
[----:B----4-:R-:W-:-:S07]  /*2e0a0*/  IMAD R129, R37, R42, RZ ;  /* 0x0000002a25817224 */ /* 0x010fce00078e02ff */
[----:B------:R-:W4:Y:S01]  /*2e0b0*/  LDC R14, c[0x0][0x240] ;  /* 0x00009000ff0e7b82 */ /* 0x000f220000000800 */
[----:B------:R-:W4:Y:S01]  /*2e0c0*/  LDL.LU R37, [R1+0x584] ;  /* 0x0005840001257983 */ /* 0x000f220000300800 */
[----:B-1----:R-:W-:Y:S02]  /*2e0d0*/  IMAD R135, R67, R3, RZ ;  /* 0x0000000343877224 */ /* 0x002fe400078e02ff */
[----:B------:R-:W-:Y:S02]  /*2e0e0*/  IMAD R26, R26, R43, RZ ;  /* 0x0000002b1a1a7224 */ /* 0x000fe400078e02ff */
[----:B------:R-:W-:Y:S02]  /*2e0f0*/  IMAD R130, R27, R38, RZ ;  /* 0x000000261b827224 */ /* 0x000fe400078e02ff */
[----:B------:R-:W1:Y:S01]  /*2e100*/  LDC R43, c[0x0][0x240] ;  /* 0x00009000ff2b7b82 */ /* 0x000e620000000800 */
[----:B------:R-:W-:Y:S01]  /*2e110*/  ISETP.GE.U32.AND P5, PT, R4, 0x7fffff23, PT ;  /* 0x7fffff230400780c */ /* 0x000fe20003fa6070 */
[----:B------:R-:W-:-:S06]  /*2e120*/  IMAD R157, R40, R41, RZ ;  /* 0x00000029289d7224 */ /* 0x000fcc00078e02ff */
[----:B------:R-:W1:Y:S01]  /*2e130*/  LDC R4, c[0x0][0x240] ;  /* 0x00009000ff047b82 */ /* 0x000e620000000800 */
[----:B---3--:R-:W-:Y:S02]  /*2e140*/  IMAD R131, R6, R11, RZ ;  /* 0x0000000b06837224 */ /* 0x008fe400078e02ff */
[----:B------:R-:W3:Y:S05]  /*2e150*/  LDL.LU R6, [R1+0x580] ;  /* 0x0005800001067983 */ /* 0x000eea0000300800 */
[----:B------:R-:W3:Y:S01]  /*2e160*/  LDC R11, c[0x0][0x240] ;  /* 0x00009000ff0b7b82 */ /* 0x000ee20000000800 */
[----:B------:R-:W-:Y:S02]  /*2e170*/  IMAD R121, R48, R24, RZ ;  /* 0x0000001830797224 */ /* 0x000fe400078e02ff */
[----:B------:R-:W-:-:S02]  /*2e180*/  IMAD R120, R49, R25, RZ ;  /* 0x0000001931787224 */ /* 0x000fc400078e02ff */
[----:B------:R-:W-:-:S03]  /*2e190*/  IMAD R249, R243, R23, RZ ;  /* 0x00000017f3f97224 */ /* 0x000fc600078e02ff */
[----:B------:R-:W3:Y:S01]  /*2e1a0*/  LDC R40, c[0x0][0x240] ;  /* 0x00009000ff287b82 */ /* 0x000ee20000000800 */
[----:B------:R-:W-:-:S07]  /*2e1b0*/  IMAD R118, R12, R22, RZ ;  /* 0x000000160c767224 */ /* 0x000fce00078e02ff */
[----:B------:R-:W3:Y:S01]  /*2e1c0*/  LDC R12, c[0x0][0x240] ;  /* 0x00009000ff0c7b82 */ /* 0x000ee20000000800 */
[----:B------:R-:W-:Y:S02]  /*2e1d0*/  IMAD R119, R242, R21, RZ ;  /* 0x00000015f2777224 */ /* 0x000fe400078e02ff */
[----:B------:R-:W-:-:S05]  /*2e1e0*/  IMAD R29, R29, R8, RZ ;  /* 0x000000081d1d7224 */ /* 0x000fca00078e02ff */
[----:B------:R-:W3:Y:S01]  /*2e1f0*/  LDC R44, c[0x0][0x240] ;  /* 0x00009000ff2c7b82 */ /* 0x000ee20000000800 */
[----:B--2---:R-:W-:-:S07]  /*2e200*/  IMAD R110, R36, R13, RZ ;  /* 0x0000000d246e7224 */ /* 0x004fce00078e02ff */
[----:B------:R-:W2:Y:S01]  /*2e210*/  LDC R8, c[0x0][0x240] ;  /* 0x00009000ff087b82 */ /* 0x000ea20000000800 */
[----:B------:R-:W2:Y:S04]  /*2e220*/  LDL.LU R36, [R1+0x578] ;  /* 0x0005780001247983 */ /* 0x000ea80000300800 */
[----:B------:R-:W2:Y:S01]  /*2e230*/  LDL.LU R65, [R1+0x574] ;  /* 0x0005740001417983 */ /* 0x000ea20000300800 */
[----:B------:R-:W-:Y:S02]  /*2e240*/  IMAD R114, R32, R10, RZ ;  /* 0x0000000a20727224 */ /* 0x000fe400078e02ff */
[----:B------:R-:W2:Y:S01]  /*2e250*/  LDC R10, c[0x0][0x240] ;  /* 0x00009000ff0a7b82 */ /* 0x000ea20000000800 */
[----:B------:R-:W2:Y:S04]  /*2e260*/  LDL.LU R63, [R1+0x570] ;  /* 0x00057000013f7983 */ /* 0x000ea80000300800 */
[----:B------:R-:W2:Y:S01]  /*2e270*/  LDL.LU R62, [R1+0x568] ;  /* 0x00056800013e7983 */ /* 0x000ea20000300800 */
[----:B------:R-:W-:-:S02]  /*2e280*/  IMAD R116, R34, R20, RZ ;  /* 0x0000001422747224 */ /* 0x000fc400078e02ff */
[----:B------:R-:W-:Y:S01]  /*2e290*/  IMAD R117, R35, R19, RZ ;  /* 0x0000001323757224 */ /* 0x000fe200078e02ff */
[----:B------:R-:W2:Y:S01]  /*2e2a0*/  LDL.LU R45, [R1+0x564] ;  /* 0x00056400012d7983 */ /* 0x000ea20000300800 */
[----:B------:R-:W-:Y:S01]  /*2e2b0*/  IMAD R112, R33, R18, RZ ;  /* 0x0000001221707224 */ /* 0x000fe200078e02ff */
[----:B------:R-:W2:Y:S02]  /*2e2c0*/  LDC R25, c[0x0][0x240] ;  /* 0x00009000ff197b82 */ /* 0x000ea40000000800 */
[----:B------:R-:W2:Y:S01]  /*2e2d0*/  LDL.LU R67, [R1+0x560] ;  /* 0x0005600001437983 */ /* 0x000ea20000300800 */
[----:B------:R-:W-:Y:S02]  /*2e2e0*/  IMAD R27, R16, R15, RZ ;  /* 0x0000000f101b7224 */ /* 0x000fe400078e02ff */
[----:B----4-:R-:W-:Y:S02]  /*2e2f0*/  IMAD R113, R17, R14, RZ ;  /* 0x0000000e11717224 */ /* 0x010fe400078e02ff */
[----:B-1----:R-:W-:Y:S01]  /*2e300*/  IMAD R28, R28, R4, RZ ;  /* 0x000000041c1c7224 */ /* 0x002fe200078e02ff */
[----:B------:R-:W1:Y:S08]  /*2e310*/  LDC R23, c[0x0][0x240] ;  /* 0x00009000ff177b82 */ /* 0x000e700000000800 */
[----:B------:R-:W4:Y:S08]  /*2e320*/  LDC R4, c[0x0][0x240] ;  /* 0x00009000ff047b82 */ /* 0x000f300000000800 */
[----:B------:R-:W1:Y:S08]  /*2e330*/  LDC R42, c[0x0][0x240] ;  /* 0x00009000ff2a7b82 */ /* 0x000e700000000800 */
        /* <DEDUP_REMOVED lines=9> */
[----:B------:R-:W1:Y:S01]  /*2e3d0*/  LDC R3, c[0x0][0x240] ;  /* 0x00009000ff037b82 */ /* 0x000e620000000800 */
[----:B---3--:R-:W-:-:S02]  /*2e3e0*/  IMAD R24, R6, R12, RZ ;  /* 0x0000000c06187224 */ /* 0x008fc400078e02ff */
[----:B------:R-:W3:Y:S04]  /*2e3f0*/  LDL.LU R6, [R1+0x558] ;  /* 0x0005580001067983 */ /* 0x000ee80000300800 */
[----:B------:R-:W4:Y:S04]  /*2e400*/  LDL.LU R66, [R1+0x554] ;  /* 0x0005540001427983 */ /* 0x000f280000300800 */
[----:B------:R-:W4:Y:S01]  /*2e410*/  LDL.LU R49, [R1+0x550] ;  /* 0x0005500001317983 */ /* 0x000f220000300800 */
[----:B------:R-:W-:Y:S02]  /*2e420*/  IMAD R111, R37, R11, RZ ;  /* 0x0000000b256f7224 */ /* 0x000fe400078e02ff */
[----:B------:R-:W1:Y:S01]  /*2e430*/  LDC R11, c[0x0][0x240] ;  /* 0x00009000ff0b7b82 */ /* 0x000e620000000800 */
[----:B------:R-:W4:Y:S04]  /*2e440*/  LDL.LU R13, [R1+0x548] ;  /* 0x00054800010d7983 */ /* 0x000f280000300800 */
[----:B------:R-:W4:Y:S04]  /*2e450*/  LDL.LU R48, [R1+0x544] ;  /* 0x0005440001307983 */ /* 0x000f280000300800 */
[----:B------:R-:W4:Y:S04]  /*2e460*/  LDL.LU R243, [R1+0x540] ;  /* 0x0005400001f37983 */ /* 0x000f280000300800 */
[----:B------:R-:W4:Y:S04]  /*2e470*/  LDL.LU R242, [R1+0x53c] ;  /* 0x00053c0001f27983 */ /* 0x000f280000300800 */
[----:B------:R-:W1:Y:S04]  /*2e480*/  LDL.LU R37, [R1+0x538] ;  /* 0x0005380001257983 */ /* 0x000e680000300800 */
[----:B------:R-:W4:Y:S04]  /*2e490*/  LDL.LU R34, [R1+0x534] ;  /* 0x0005340001227983 */ /* 0x000f280000300800 */
[----:B------:R-:W4:Y:S04]  /*2e4a0*/  LDL.LU R35, [R1+0x530] ;  /* 0x0005300001237983 */ /* 0x000f280000300800 */
[----:B------:R-:W4:Y:S04]  /*2e4b0*/  LDL.LU R32, [R1+0x52c] ;  /* 0x00052c0001207983 */ /* 0x000f280000300800 */
[----:B------:R-:W4:Y:S01]  /*2e4c0*/  LDL.LU R12, [R1+0x528] ;  /* 0x00052800010c7983 */ /* 0x000f220000300800 */
[----:B--2---:R-:W-:-:S03]  /*2e4d0*/  IMAD R138, R36, R10, RZ ;  /* 0x0000000a248a7224 */ /* 0x004fc600078e02ff */
[----:B------:R-:W2:Y:S01]  /*2e4e0*/  LDL.LU R33, [R1+0x524] ;  /* 0x0005240001217983 */ /* 0x000ea20000300800 */
[----:B------:R-:W1:Y:S03]  /*2e4f0*/  LDC R10, c[0x0][0x240] ;  /* 0x00009000ff0a7b82 */ /* 0x000e660000000800 */
[----:B------:R-:W2:Y:S04]  /*2e500*/  LDL.LU R16, [R1+0x520] ;  /* 0x0005200001107983 */ /* 0x000ea80000300800 */
[----:B------:R-:W2:Y:S04]  /*2e510*/  LDL.LU R17, [R1+0x51c] ;  /* 0x00051c0001117983 */ /* 0x000ea80000300800 */
[----:B------:R-:W2:Y:S01]  /*2e520*/  LDL.LU R36, [R1+0x518] ;  /* 0x0005180001247983 */ /* 0x000ea20000300800 */
[----:B---3--:R-:W-:-:S03]  /*2e530*/  IMAD R236, R6, R43, RZ ;  /* 0x0000002b06ec7224 */ /* 0x008fc600078e02ff */
[----:B------:R-:W3:Y:S01]  /*2e540*/  LDL.LU R6, [R1+0x514] ;  /* 0x0005140001067983 */ /* 0x000ee20000300800 */
[----:B----4-:R-:W-:Y:S01]  /*2e550*/  IMAD R106, R63, R4, RZ ;  /* 0x000000043f6a7224 */ /* 0x010fe200078e02ff */
[----:B------:R-:W4:Y:S01]  /*2e560*/  LDC R43, c[0x0][0x240] ;  /* 0x00009000ff2b7b82 */ /* 0x000f220000000800 */
[----:B------:R-:W-:-:S07]  /*2e570*/  IMAD R125, R13, R40, RZ ;  /* 0x000000280d7d7224 */ /* 0x000fce00078e02ff */
[----:B------:R-:W4:Y:S08]  /*2e580*/  LDC R4, c[0x0][0x240] ;  /* 0x00009000ff047b82 */ /* 0x000f300000000800 */
[----:B------:R-:W3:Y:S01]  /*2e590*/  LDC R13, c[0x0][0x240] ;  /* 0x00009000ff0d7b82 */ /* 0x000ee20000000800 */
[----:B-1----:R-:W-:-:S07]  /*2e5a0*/  IMAD R123, R37, R11, RZ ;  /* 0x0000000b257b7224 */ /* 0x002fce00078e02ff */
[----:B------:R-:W1:Y:S01]  /*2e5b0*/  LDC R40, c[0x0][0x240] ;  /* 0x00009000ff287b82 */ /* 0x000e620000000800 */
[----:B------:R-:W4:Y:S01]  /*2e5c0*/  LDL.LU R37, [R1+0x510] ;  /* 0x0005100001257983 */ /* 0x000f220000300800 */
[----:B------:R-:W-:Y:S02]  /*2e5d0*/  IMAD R99, R62, R8, RZ ;  /* 0x000000083e637224 */ /* 0x000fe400078e02ff */
[----:B------:R-:W-:Y:S02]  /*2e5e0*/  IMAD R103, R243, R25, RZ ;  /* 0x00000019f3677224 */ /* 0x000fe400078e02ff */
[----:B------:R-:W-:Y:S02]  /*2e5f0*/  IMAD R122, R242, R23, RZ ;  /* 0x00000017f27a7224 */ /* 0x000fe400078e02ff */
[----:B------:R-:W-:Y:S01]  /*2e600*/  IMAD R107, R67, R44, RZ ;  /* 0x0000002c436b7224 */ /* 0x000fe200078e02ff */
[----:B------:R-:W4:Y:S01]  /*2e610*/  LDC R11, c[0x0][0x240] ;  /* 0x00009000ff0b7b82 */ /* 0x000f220000000800 */
[----:B--2---:R-:W-:-:S07]  /*2e620*/  IMAD R10, R36, R10, RZ ;  /* 0x0000000a240a7224 */ /* 0x004fce00078e02ff */
[----:B------:R-:W2:Y:S01]  /*2e630*/  LDC R8, c[0x0][0x240] ;  /* 0x00009000ff087b82 */ /* 0x000ea20000000800 */
[----:B------:R-:W2:Y:S04]  /*2e640*/  LDL.LU R36, [R1+0x50c] ;  /* 0x00050c0001247983 */ /* 0x000ea80000300800 */
[----:B------:R-:W2:Y:S01]  /*2e650*/  LDL.LU R63, [R1+0x508] ;  /* 0x00050800013f7983 */ /* 0x000ea20000300800 */
[----:B------:R-:W-:Y:S02]  /*2e660*/  IMAD R237, R66, R42, RZ ;  /* 0x0000002a42ed7224 */ /* 0x000fe400078e02ff */
[----:B------:R-:W-:Y:S01]  /*2e670*/  IMAD R100, R17, R14, RZ ;  /* 0x0000000e11647224 */ /* 0x000fe200078e02ff */
[----:B------:R-:W2:Y:S01]  /*2e680*/  LDL.LU R62, [R1+0x504] ;  /* 0x00050400013e7983 */ /* 0x000ea20000300800 */
[----:B---3--:R-:W-:-:S03]  /*2e690*/  IMAD R98, R6, R13, RZ ;  /* 0x0000000d06627224 */ /* 0x008fc600078e02ff */
[----:B------:R-:W3:Y:S01]  /*2e6a0*/  LDL.LU R243, [R1+0x500] ;  /* 0x0005000001f37983 */ /* 0x000ee20000300800 */
[----:B------:R-:W-:Y:S01]  /*2e6b0*/  IMAD R25, R34, R22, RZ ;  /* 0x0000001622197224 */ /* 0x000fe200078e02ff */
[----:B------:R-:W1:Y:S02]  /*2e6c0*/  LDC R14, c[0x0][0x240] ;  /* 0x00009000ff0e7b82 */ /* 0x000e640000000800 */
[----:B------:R-:W3:Y:S04]  /*2e6d0*/  LDL.LU R242, [R1+0x4fc] ;  /* 0x0004fc0001f27983 */ /* 0x000ee80000300800 */
[----:B------:R-:W3:Y:S01]  /*2e6e0*/  LDL.LU R6, [R1+0x4f8] ;  /* 0x0004f80001067983 */ /* 0x000ee20000300800 */
[----:B------:R-:W-:Y:S01]  /*2e6f0*/  IMAD R105, R32, R20, RZ ;  /* 0x0000001420697224 */ /* 0x000fe200078e02ff */
[----:B------:R-:W1:Y:S02]  /*2e700*/  LDC R34, c[0x0][0x240] ;  /* 0x00009000ff227b82 */ /* 0x000e640000000800 */
[----:B------:R-:W3:Y:S04]  /*2e710*/  LDL.LU R67, [R1+0x4f4] ;  /* 0x0004f40001437983 */ /* 0x000ee80000300800 */
[----:B------:R-:W3:Y:S01]  /*2e720*/  LDL.LU R66, [R1+0x4f0] ;  /* 0x0004f00001427983 */ /* 0x000ee20000300800 */
[----:B------:R-:W-:Y:S01]  /*2e730*/  IMAD R124, R49, R41, RZ ;  /* 0x00000029317c7224 */ /* 0x000fe200078e02ff */
[----:B------:R-:W1:Y:S02]  /*2e740*/  LDC R13, c[0x0][0x240] ;  /* 0x00009000ff0d7b82 */ /* 0x000e640000000800 */
[----:B------:R-:W3:Y:S01]  /*2e750*/  LDL.LU R17, [R1+0x4e8] ;  /* 0x0004e80001117983 */ /* 0x000ee20000300800 */
[----:B------:R-:W-:-:S03]  /*2e760*/  IMAD R22, R12, R19, RZ ;  /* 0x000000130c167224 */ /* 0x000fc600078e02ff */
[----:B------:R-:W3:Y:S02]  /*2e770*/  LDL.LU R20, [R1+0x4e4] ;  /* 0x0004e40001147983 */ /* 0x000ee40000300800 */
[----:B------:R-:W2:Y:S01]  /*2e780*/  LDC R12, c[0x0][0x240] ;  /* 0x00009000ff0c7b82 */ /* 0x000ea20000000800 */
[----:B----4-:R-:W-:Y:S01]  /*2e790*/  IMAD R101, R37, R11, RZ ;  /* 0x0000000b25657224 */ /* 0x010fe200078e02ff */
[----:B------:R-:W4:Y:S01]  /*2e7a0*/  LDL.LU R49, [R1+0x4e0] ;  /* 0x0004e00001317983 */ /* 0x000f220000300800 */
[----:B------:R-:W-:-:S03]  /*2e7b0*/  IMAD R104, R35, R21, RZ ;  /* 0x0000001523687224 */ /* 0x000fc600078e02ff */
[----:B------:R-:W1:Y:S01]  /*2e7c0*/  LDL.LU R37, [R1+0x4d8] ;  /* 0x0004d80001257983 */ /* 0x000e620000300800 */
[----:B------:R-:W-:Y:S01]  /*2e7d0*/  IMAD R115, R45, R46, RZ ;  /* 0x0000002e2d737224 */ /* 0x000fe200078e02ff */
[----:B------:R-:W3:Y:S02]  /*2e7e0*/  LDC R21, c[0x0][0x240] ;  /* 0x00009000ff157b82 */ /* 0x000ee40000000800 */
[----:B------:R-:W4:Y:S04]  /*2e7f0*/  LDL.LU R32, [R1+0x4d4] ;  /* 0x0004d40001207983 */ /* 0x000f280000300800 */
[----:B------:R-:W4:Y:S02]  /*2e800*/  LDL.LU R35, [R1+0x4d0] ;  /* 0x0004d00001237983 */ /* 0x000f240000300800 */
[----:B------:R-:W3:Y:S01]  /*2e810*/  LDC R46, c[0x0][0x240] ;  /* 0x00009000ff2e7b82 */ /* 0x000ee20000000800 */
[----:B------:R-:W-:-:S02]  /*2e820*/  IMAD R126, R33, R18, RZ ;  /* 0x00000012217e7224 */ /* 0x000fc400078e02ff */
[----:B------:R-:W-:Y:S02]  /*2e830*/  IMAD R102, R48, R38, RZ ;  /* 0x0000002630667224 */ /* 0x000fe400078e02ff */
[----:B------:R-:W4:Y:S03]  /*2e840*/  LDL.LU R48, [R1+0x4c8] ;  /* 0x0004c80001307983 */ /* 0x000f260000300800 */
[----:B------:R-:W3:Y:S01]  /*2e850*/  LDC R33, c[0x0][0x240] ;  /* 0x00009000ff217b82 */ /* 0x000ee20000000800 */
[----:B------:R-:W-:-:S07]  /*2e860*/  IMAD R127, R16, R15, RZ ;  /* 0x0000000f107f7224 */ /* 0x000fce00078e02ff */
[----:B------:R-:W3:Y:S01]  /*2e870*/  LDC R16, c[0x0][0x240] ;  /* 0x00009000ff107b82 */ /* 0x000ee20000000800 */
[----:B--2---:R-:W-:Y:S02]  /*2e880*/  IMAD R90, R36, R12, RZ ;  /* 0x0000000c245a7224 */ /* 0x004fe400078e02ff */
[----:B------:R-:W2:Y:S04]  /*2e890*/  LDL.LU R12, [R1+0x4c4] ;  /* 0x0004c400010c7983 */ /* 0x000ea80000300800 */
[----:B------:R-:W2:Y:S01]  /*2e8a0*/  LDL.LU R15, [R1+0x4c0] ;  /* 0x0004c000010f7983 */ /* 0x000ea20000300800 */
[----:B------:R-:W2:Y:S03]  /*2e8b0*/  LDC R11, c[0x0][0x240] ;  /* 0x00009000ff0b7b82 */ /* 0x000ea60000000800 */
[----:B------:R-:W2:Y:S05]  /*2e8c0*/  LDL.LU R36, [R1+0x4b8] ;  /* 0x0004b80001247983 */ /* 0x000eaa0000300800 */
[----:B------:R-:W2:Y:S08]  /*2e8d0*/  LDC R23, c[0x0][0x240] ;  /* 0x00009000ff177b82 */ /* 0x000eb00000000800 */
[----:B------:R-:W2:Y:S08]  /*2e8e0*/  LDC R18, c[0x0][0x240] ;  /* 0x00009000ff127b82 */ /* 0x000eb00000000800 */
[----:B------:R-:W2:Y:S08]  /*2e8f0*/  LDC R38, c[0x0][0x240] ;  /* 0x00009000ff267b82 */ /* 0x000eb00000000800 */
[----:B------:R-:W2:Y:S01]  /*2e900*/  LDC R19, c[0x0][0x240] ;  /* 0x00009000ff137b82 */ /* 0x000ea20000000800 */
[----:B------:R-:W-:-:S07]  /*2e910*/  IMAD R139, R65, R3, RZ ;  /* 0x00000003418b7224 */ /* 0x000fce00078e02ff */
[----:B------:R-:W2:Y:S01]  /*2e920*/  LDC R3, c[0x0][0x240] ;  /* 0x00009000ff037b82 */ /* 0x000ea20000000800 */
[----:B------:R-:W-:-:S07]  /*2e930*/  IMAD R250, R62, R4, RZ ;  /* 0x000000043efa7224 */ /* 0x000fce00078e02ff */
[----:B------:R-:W2:Y:S08]  /*2e940*/  LDC R41, c[0x0][0x240] ;  /* 0x00009000ff297b82 */ /* 0x000eb00000000800 */
[----:B------:R-:W2:Y:S08]  /*2e950*/  LDC R4, c[0x0][0x240] ;  /* 0x00009000ff047b82 */ /* 0x000eb00000000800 */
[----:B------:R-:W2:Y:S08]  /*2e960*/  LDC R44, c[0x0][0x240] ;  /* 0x00009000ff2c7b82 */ /* 0x000eb00000000800 */
[----:B------:R-:W2:Y:S08]  /*2e970*/  LDC R45, c[0x0][0x240] ;  /* 0x00009000ff2d7b82 */ /* 0x000eb00000000800 */
[----:B------:R-:W2:Y:S01]  /*2e980*/  LDC R42, c[0x0][0x240] ;  /* 0x00009000ff2a7b82 */ /* 0x000ea20000000800 */
[----:B---3--:R-:W-:-:S02]  /*2e990*/  IMAD R88, R243, R8, RZ ;  /* 0x00000008f3587224 */ /* 0x008fc400078e02ff */
[----:B------:R-:W3:Y:S01]  /*2e9a0*/  LDL.LU R243, [R1+0x4b4] ;  /* 0x0004b40001f37983 */ /* 0x000ee20000300800 */
[----:B------:R-:W-:-:S04]  /*2e9b0*/  IMAD R89, R242, R46, RZ ;  /* 0x0000002ef2597224 */ /* 0x000fc800078e02ff */
[----:B------:R-:W3:Y:S01]  /*2e9c0*/  LDC R8, c[0x0][0x240] ;  /* 0x00009000ff087b82 */ /* 0x000ee20000000800 */
[----:B------:R-:W3:Y:S01]  /*2e9d0*/  LDL.LU R242, [R1+0x4b0] ;  /* 0x0004b00001f27983 */ /* 0x000ee20000300800 */
[----:B------:R-:W-:-:S03]  /*2e9e0*/  IMAD R86, R6, R33, RZ ;  /* 0x0000002106567224 */ /* 0x000fc600078e02ff */
[----:B------:R-:W3:Y:S04]  /*2e9f0*/  LDL.LU R33, [R1+0x4ac] ;  /* 0x0004ac0001217983 */ /* 0x000ee80000300800 */
[----:B------:R-:W3:Y:S01]  /*2ea00*/  LDL.LU R6, [R1+0x4a0] ;  /* 0x0004a00001067983 */ /* 0x000ee20000300800 */
[----:B------:R-:W-:-:S03]  /*2ea10*/  IMAD R85, R17, R16, RZ ;  /* 0x0000001011557224 */ /* 0x000fc600078e02ff */
[----:B------:R-:W3:Y:S01]  /*2ea20*/  LDL.64 R16, [R1+0x10] ;  /* 0x0000100001107983 */ /* 0x000ee20000100a00 */
[----:B------:R-:W-:-:S03]  /*2ea30*/  IMAD R82, R20, R21, RZ ;  /* 0x0000001514527224 */ /* 0x000fc600078e02ff */
[----:B------:R-:W3:Y:S01]  /*2ea40*/  LDL.64 R20, [R1+0x18] ;  /* 0x0000180001147983 */ /* 0x000ee20000100a00 */
[----:B-1----:R-:W-:-:S03]  /*2ea50*/  IMAD R14, R37, R14, RZ ;  /* 0x0000000e250e7224 */ /* 0x002fc600078e02ff */
[----:B------:R-:W3:Y:S01]  /*2ea60*/  LDL.LU R37, [R1+0x94] ;  /* 0x0000940001257983 */ /* 0x000ee20000300800 */
[----:B----4-:R-:W-:-:S03]  /*2ea70*/  IMAD R81, R35, R34, RZ ;  /* 0x0000002223517224 */ /* 0x010fc600078e02ff */
[----:B------:R-:W4:Y:S04]  /*2ea80*/  LDL.LU R34, [R1+0x4bc] ;  /* 0x0004bc0001227983 */ /* 0x000f280000300800 */
[----:B------:R-:W4:Y:S01]  /*2ea90*/  LDL.LU R35, [R1+0xb4] ;  /* 0x0000b40001237983 */ /* 0x000f220000300800 */
[----:B------:R-:W-:-:S03]  /*2eaa0*/  IMAD R80, R49, R43, RZ ;  /* 0x0000002b31507224 */ /* 0x000fc600078e02ff */
[----:B------:R-:W4:Y:S01]  /*2eab0*/  LDL.LU R49, [R1+0xd4] ;  /* 0x0000d40001317983 */ /* 0x000f220000300800 */
[----:B--2---:R-:W-:-:S03]  /*2eac0*/  IMAD R108, R15, R40, RZ ;  /* 0x000000280f6c7224 */ /* 0x004fc600078e02ff */
[----:B------:R-:W2:Y:S04]  /*2ead0*/  LDL.LU R40, [R1+0x4cc] ;  /* 0x0004cc0001287983 */ /* 0x000ea80000300800 */
[----:B------:R-:W4:Y:S01]  /*2eae0*/  LDL.LU R15, [R1+0xf4] ;  /* 0x0000f400010f7983 */ /* 0x000f220000300800 */
[----:B------:R-:W-:-:S03]  /*2eaf0*/  IMAD R36, R36, R13, RZ ;  /* 0x0000000d24247224 */ /* 0x000fc600078e02ff */
[----:B------:R-:W4:Y:S01]  /*2eb00*/  LDL.LU R13, [R1+0x114] ;  /* 0x00011400010d7983 */ /* 0x000f220000300800 */
[----:B------:R-:W-:-:S03]  /*2eb10*/  IMAD R11, R48, R11, RZ ;  /* 0x0000000b300b7224 */ /* 0x000fc600078e02ff */
[----:B------:R-:W4:Y:S01]  /*2eb20*/  LDL.LU R48, [R1+0x4dc] ;  /* 0x0004dc0001307983 */ /* 0x000f220000300800 */
[----:B---3--:R-:W-:-:S03]  /*2eb30*/  IMAD R109, R242, R23, RZ ;  /* 0x00000017f26d7224 */ /* 0x008fc600078e02ff */
[----:B------:R-:W3:Y:S01]  /*2eb40*/  LDL.LU R242, [R1+0x134] ;  /* 0x0001340001f27983 */ /* 0x000ee20000300800 */
[----:B------:R-:W-:Y:S01]  /*2eb50*/  IMAD R83, R243, R38, RZ ;  /* 0x00000026f3537224 */ /* 0x000fe200078e02ff */
[----:B------:R-:W1:Y:S01]  /*2eb60*/  LDC R23, c[0x0][0x240] ;  /* 0x00009000ff177b82 */ /* 0x000e620000000800 */
[----:B------:R-:W-:Y:S02]  /*2eb70*/  IMAD R77, R6, R18, RZ ;  /* 0x00000012064d7224 */ /* 0x000fe400078e02ff */
[----:B------:R-:W3:Y:S04]  /*2eb80*/  LDL.LU R6, [R1+0x154] ;  /* 0x0001540001067983 */ /* 0x000ee80000300800 */
[----:B------:R-:W1:Y:S04]  /*2eb90*/  LDL.LU R243, [R1+0x4ec] ;  /* 0x0004ec0001f37983 */ /* 0x000e680000300800 */
[----:B------:R-:W-:Y:S01]  /*2eba0*/  LDGSTS.E [R246+-0x38000], desc[UR60][R16.64], !P6 ;  /* 0xc800000010f67fae */ /* 0x000fe2000f12187c */
[----:B------:R-:W-:-:S03]  /*2ebb0*/  IMAD R76, R33, R19, RZ ;  /* 0x00000013214c7224 */ /* 0x000fc600078e02ff */
[----:B------:R-:W3:Y:S04]  /*2ebc0*/  LDL.LU R17, [R1+0x174] ;  /* 0x0001740001117983 */ /* 0x000ee80000300800 */
[----:B------:R-:W3:Y:S04]  /*2ebd0*/  LDL.LU R33, [R1+0x190] ;  /* 0x0001900001217983 */ /* 0x000ee80000300800 */
[----:B------:R-:W3:Y:S01]  /*2ebe0*/  LDL.LU R16, [R1+0x1b0] ;  /* 0x0001b00001107983 */ /* 0x000ee20000300800 */
[----:B------:R-:W-:Y:S02]  /*2ebf0*/  IMAD R91, R63, R3, RZ ;  /* 0x000000033f5b7224 */ /* 0x000fe400078e02ff */
[----:B------:R-:W4:Y:S01]  /*2ec00*/  LDC R3, c[0x0][0x240] ;  /* 0x00009000ff037b82 */ /* 0x000f220000000800 */
[C---:B------:R-:W-:Y:S01]  /*2ec10*/  LEA R18, P6, R244.reuse, R0, 0x2 ;  /* 0x00000000f4127211 */ /* 0x040fe200078c10ff */
[----:B------:R2:W-:Y:S03]  /*2ec20*/  LDGSTS.E [R246+-0x37ffc], desc[UR60][R20.64], !P5 ;  /* 0xc800400014f67fae */ /* 0x0005e6000e92187c */
[----:B------:R-:W-:Y:S01]  /*2ec30*/  LEA.HI.X.SX32 R19, R244, R2, 0x2, P6 ;  /* 0x00000002f4137211 */ /* 0x000fe200030f16ff */
[----:B------:R-:W-:-:S02]  /*2ec40*/  IMAD R12, R12, R41, RZ ;  /* 0x000000290c0c7224 */ /* 0x000fc400078e02ff */
[----:B------:R-:W-:Y:S01]  /*2ec50*/  IMAD R84, R66, R44, RZ ;  /* 0x0000002c42547224 */ /* 0x000fe200078e02ff */
[----:B------:R-:W1:Y:S01]  /*2ec60*/  LDC R244, c[0x0][0x240] ;  /* 0x00009000fff47b82 */ /* 0x000e620000000800 */
[----:B------:R2:W-:Y:S02]  /*2ec70*/  STL.64 [R1+0xf50], R18 ;  /* 0x000f501201007387 */ /* 0x0005e40000100a00 */
[----:B--2---:R-:W-:-:S04]  /*2ec80*/  LEA R20, P5, R245, R0, 0x2 ;  /* 0x00000000f5147211 */ /* 0x004fc800078a10ff */
[----:B------:R-:W-:Y:S01]  /*2ec90*/  LEA.HI.X.SX32 R21, R245, R2, 0x2, P5 ;  /* 0x00000002f5157211 */ /* 0x000fe200028f16ff */
[----:B------:R-:W-:Y:S01]  /*2eca0*/  IMAD R239, R40, R4, RZ ;  /* 0x0000000428ef7224 */ /* 0x000fe200078e02ff */
[----:B------:R-:W2:Y:S01]  /*2ecb0*/  LDC R245, c[0x0][0x240] ;  /* 0x00009000fff57b82 */ /* 0x000ea20000000800 */
[C---:B------:R-:W-:Y:S01]  /*2ecc0*/  LEA R18, P6, R37.reuse, R0, 0x2 ;  /* 0x0000000025127211 */ /* 0x040fe200078c10ff */
[----:B----4-:R-:W-:Y:S02]  /*2ecd0*/  IMAD R238, R34, R3, RZ ;  /* 0x0000000322ee7224 */ /* 0x010fe400078e02ff */
[----:B------:R-:W4:Y:S01]  /*2ece0*/  LDL.LU R34, [R1+0x1d0] ;  /* 0x0001d00001227983 */ /* 0x000f220000300800 */
[----:B------:R-:W-:-:S03]  /*2ecf0*/  LEA.HI.X.SX32 R19, R37, R2, 0x2, P6 ;  /* 0x0000000225137211 */ /* 0x000fc600030f16ff */
[----:B------:R-:W2:Y:S01]  /*2ed00*/  LDC R4, c[0x0][0x240] ;  /* 0x00009000ff047b82 */ /* 0x000ea20000000800 */
[----:B------:R2:W-:Y:S04]  /*2ed10*/  STL.64 [R1+0xf48], R20 ;  /* 0x000f481401007387 */ /* 0x0005e80000100a00 */
[----:B------:R-:W4:Y:S01]  /*2ed20*/  LDL.LU R37, [R1+0x1e4] ;  /* 0x0001e40001257983 */ /* 0x000f220000300800 */
[----:B------:R-:W-:Y:S02]  /*2ed30*/  IMAD R94, R48, R8, RZ ;  /* 0x00000008305e7224 */ /* 0x000fe400078e02ff */
[----:B------:R-:W1:Y:S01]  /*2ed40*/  LDC R3, c[0x0][0x240] ;  /* 0x00009000ff037b82 */ /* 0x000e620000000800 */
[----:B------:R2:W-:Y:S02]  /*2ed50*/  STL.64 [R1+0xf40], R18 ;  /* 0x000f401201007387 */ /* 0x0005e40000100a00 */
[----:B--2---:R-:W-:-:S05]  /*2ed60*/  LEA R20, P5, R35, R0, 0x2 ;  /* 0x0000000023147211 */ /* 0x004fca00078a10ff */
[----:B------:R-:W2:Y:S01]  /*2ed70*/  LDC R8, c[0x0][0x240] ;  /* 0x00009000ff087b82 */ /* 0x000ea20000000800 */
[----:B------:R-:W-:Y:S02]  /*2ed80*/  LEA.HI.X.SX32 R21, R35, R2, 0x2, P5 ;  /* 0x0000000223157211 */ /* 0x000fe400028f16ff */
[----:B------:R-:W2:Y:S01]  /*2ed90*/  LDL.LU R35, [R1+0x1f0] ;  /* 0x0001f00001237983 */ /* 0x000ea20000300800 */
[----:B------:R-:W-:-:S03]  /*2eda0*/  LEA R18, P6, R49, R0, 0x2 ;  /* 0x0000000031127211 */ /* 0x000fc600078c10ff */
[----:B------:R3:W-:Y:S01]  /*2edb0*/  STL.64 [R1+0xf38], R20 ;  /* 0x000f381401007387 */ /* 0x0007e20000100a00 */
[----:B------:R-:W-:-:S05]  /*2edc0*/  LEA.HI.X.SX32 R19, R49, R2, 0x2, P6 ;  /* 0x0000000231137211 */ /* 0x000fca00030f16ff */
[----:B------:R3:W-:Y:S02]  /*2edd0*/  STL.64 [R1+0xf30], R18 ;  /* 0x000f301201007387 */ /* 0x0007e40000100a00 */
[----:B---3--:R-:W-:-:S04]  /*2ede0*/  LEA R20, P5, R15, R0, 0x2 ;  /* 0x000000000f147211 */ /* 0x008fc800078a10ff */
[----:B------:R-:W-:Y:S02]  /*2edf0*/  LEA.HI.X.SX32 R21, R15, R2, 0x2, P5 ;  /* 0x000000020f157211 */ /* 0x000fe400028f16ff */
[----:B------:R-:W3:Y:S01]  /*2ee00*/  LDL.LU R15, [R1+0x1fc] ;  /* 0x0001fc00010f7983 */ /* 0x000ee20000300800 */
[----:B------:R-:W-:-:S03]  /*2ee10*/  LEA R18, P6, R13, R0, 0x2 ;  /* 0x000000000d127211 */ /* 0x000fc600078c10ff */
[----:B------:R1:W-:Y:S01]  /*2ee20*/  STL.64 [R1+0xf28], R20 ;  /* 0x000f281401007387 */ /* 0x0003e20000100a00 */
[----:B------:R-:W-:-:S03]  /*2ee30*/  LEA.HI.X.SX32 R19, R13, R2, 0x2, P6 ;  /* 0x000000020d137211 */ /* 0x000fc600030f16ff */
[----:B------:R-:W3:Y:S04]  /*2ee40*/  LDL.LU R13, [R1+0x204] ;  /* 0x00020400010d7983 */ /* 0x000ee80000300800 */
[----:B------:R1:W-:Y:S02]  /*2ee50*/  STL.64 [R1+0xf20], R18 ;  /* 0x000f201201007387 */ /* 0x0003e40000100a00 */
[----:B-1----:R-:W-:-:S04]  /*2ee60*/  LEA R20, P5, R242, R0, 0x2 ;  /* 0x00000000f2147211 */ /* 0x002fc800078a10ff */
[----:B------:R-:W-:Y:S02]  /*2ee70*/  LEA.HI.X.SX32 R21, R242, R2, 0x2, P5 ;  /* 0x00000002f2157211 */ /* 0x000fe400028f16ff */
[----:B------:R-:W-:-:S03]  /*2ee80*/  LEA R18, P6, R6, R0, 0x2 ;  /* 0x0000000006127211 */ /* 0x000fc600078c10ff */
[----:B------:R1:W-:Y:S01]  /*2ee90*/  STL.64 [R1+0xf18], R20 ;  /* 0x000f181401007387 */ /* 0x0003e20000100a00 */
[----:B------:R-:W-:-:S03]  /*2eea0*/  LEA.HI.X.SX32 R19, R6, R2, 0x2, P6 ;  /* 0x0000000206137211 */ /* 0x000fc600030f16ff */
[----:B------:R-:W3:Y:S04]  /*2eeb0*/  LDL.LU R6, [R1+0x20c] ;  /* 0x00020c0001067983 */ /* 0x000ee80000300800 */
[----:B------:R1:W-:Y:S02]  /*2eec0*/  STL.64 [R1+0xf10], R18 ;  /* 0x000f101201007387 */ /* 0x0003e40000100a00 */
[----:B-1----:R-:W-:-:S04]  /*2eed0*/  LEA R20, P5, R17, R0, 0x2 ;  /* 0x0000000011147211 */ /* 0x002fc800078a10ff */
[----:B------:R-:W-:Y:S02]  /*2eee0*/  LEA.HI.X.SX32 R21, R17, R2, 0x2, P5 ;  /* 0x0000000211157211 */ /* 0x000fe400028f16ff */
[C---:B------:R-:W-:Y:S01]  /*2eef0*/  LEA R18, P6, R33.reuse, R0, 0x2 ;  /* 0x0000000021127211 */ /* 0x040fe200078c10ff */
[----:B------:R-:W3:Y:S03]  /*2ef00*/  LDL.LU R17, [R1+0x210] ;  /* 0x0002100001117983 */ /* 0x000ee60000300800 */
[----:B------:R-:W-:Y:S01]  /*2ef10*/  LEA.HI.X.SX32 R19, R33, R2, 0x2, P6 ;  /* 0x0000000221137211 */ /* 0x000fe200030f16ff */
[----:B------:R1:W-:Y:S04]  /*2ef20*/  STL.64 [R1+0xf08], R20 ;  /* 0x000f081401007387 */ /* 0x0003e80000100a00 */
[----:B------:R-:W3:Y:S04]  /*2ef30*/  LDL.LU R33, [R1+0x224] ;  /* 0x0002240001217983 */ /* 0x000ee80000300800 */
[----:B------:R4:W-:Y:S01]  /*2ef40*/  STL.64 [R1+0xf00], R18 ;  /* 0x000f001201007387 */ /* 0x0009e20000100a00 */
[----:B-1----:R-:W-:-:S04]  /*2ef50*/  LEA R20, P5, R16, R0, 0x2 ;  /* 0x0000000010147211 */ /* 0x002fc800078a10ff */
[----:B------:R-:W-:Y:S02]  /*2ef60*/  LEA.HI.X.SX32 R21, R16, R2, 0x2, P5 ;  /* 0x0000000210157211 */ /* 0x000fe400028f16ff */
[----:B------:R-:W3:Y:S04]  /*2ef70*/  LDL.LU R16, [R1+0x22c] ;  /* 0x00022c0001107983 */ /* 0x000ee80000300800 */
[----:B------:R1:W-:Y:S01]  /*2ef80*/  STL.64 [R1+0xef8], R20 ;  /* 0x000ef81401007387 */ /* 0x0003e20000100a00 */
[----:B----4-:R-:W-:-:S03]  /*2ef90*/  LEA R18, P6, R34, R0, 0x2 ;  /* 0x0000000022127211 */ /* 0x010fc600078c10ff */
[----:B------:R-:W4:Y:S01]  /*2efa0*/  LDL.LU R41, [R1+0x54c] ;  /* 0x00054c0001297983 */ /* 0x000f220000300800 */
[----:B------:R-:W-:-:S03]  /*2efb0*/  LEA.HI.X.SX32 R19, R34, R2, 0x2, P6 ;  /* 0x0000000222137211 */ /* 0x000fc600030f16ff */
[----:B------:R-:W4:Y:S01]  /*2efc0*/  LDL.LU R34, [R1+0x230] ;  /* 0x0002300001227983 */ /* 0x000f220000300800 */
[----:B-1----:R-:W-:-:S03]  /*2efd0*/  LEA R20, P5, R37, R0, 0x2 ;  /* 0x0000000025147211 */ /* 0x002fc600078a10ff */
[----:B------:R2:W-:Y:S01]  /*2efe0*/  STL.64 [R1+0xef0], R18 ;  /* 0x000ef01201007387 */ /* 0x0005e20000100a00 */
[----:B------:R-:W-:-:S03]  /*2eff0*/  LEA.HI.X.SX32 R21, R37, R2, 0x2, P5 ;  /* 0x0000000225157211 */ /* 0x000fc600028f16ff */
[----:B------:R-:W4:Y:S04]  /*2f000*/  LDL.LU R40, [R1+0x55c] ;  /* 0x00055c0001287983 */ /* 0x000f280000300800 */
[----:B------:R-:W4:Y:S01]  /*2f010*/  LDL.LU R37, [R1+0x240] ;  /* 0x0002400001257983 */ /* 0x000f220000300800 */
[----:B--2---:R-:W-:-:S03]  /*2f020*/  LEA R18, P6, R35, R0, 0x2 ;  /* 0x0000000023127211 */ /* 0x004fc600078c10ff */
[----:B------:R3:W-:Y:S01]  /*2f030*/  STL.64 [R1+0xee8], R20 ;  /* 0x000ee81401007387 */ /* 0x0007e20000100a00 */
[----:B------:R-:W-:-:S03]  /*2f040*/  LEA.HI.X.SX32 R19, R35, R2, 0x2, P6 ;  /* 0x0000000223137211 */ /* 0x000fc600030f16ff */
[----:B------:R-:W2:Y:S01]  /*2f050*/  LDL.LU R35, [R1+0x24c] ;  /* 0x00024c0001237983 */ /* 0x000ea20000300800 */
[----:B------:R-:W-:-:S03]  /*2f060*/  IMAD R95, R243, R23, RZ ;  /* 0x00000017f35f7224 */ /* 0x000fc600078e02ff */
[----:B------:R-:W2:Y:S04]  /*2f070*/  LDL.LU R49, [R1+0x250] ;  /* 0x0002500001317983 */ /* 0x000ea80000300800 */
[----:B------:R1:W-:Y:S04]  /*2f080*/  STL.64 [R1+0xee0], R18 ;  /* 0x000ee01201007387 */ /* 0x0003e80000100a00 */
[----:B------:R-:W2:Y:S01]  /*2f090*/  LDL.LU R23, [R1+0x56c] ;  /* 0x00056c0001177983 */ /* 0x000ea20000300800 */
[----:B---3--:R-:W-:-:S04]  /*2f0a0*/  LEA R20, P5, R15, R0, 0x2 ;  /* 0x000000000f147211 */ /* 0x008fc800078a10ff */
[----:B------:R-:W-:Y:S02]  /*2f0b0*/  LEA.HI.X.SX32 R21, R15, R2, 0x2, P5 ;  /* 0x000000020f157211 */ /* 0x000fe400028f16ff */
[----:B------:R-:W3:Y:S01]  /*2f0c0*/  LDL.LU R15, [R1+0x25c] ;  /* 0x00025c00010f7983 */ /* 0x000ee20000300800 */
[----:B-1----:R-:W-:-:S03]  /*2f0d0*/  LEA R18, P6, R13, R0, 0x2 ;  /* 0x000000000d127211 */ /* 0x002fc600078c10ff */
[----:B------:R1:W-:Y:S01]  /*2f0e0*/  STL.64 [R1+0xed8], R20 ;  /* 0x000ed81401007387 */ /* 0x0003e20000100a00 */
[----:B------:R-:W-:-:S03]  /*2f0f0*/  LEA.HI.X.SX32 R19, R13, R2, 0x2, P6 ;  /* 0x000000020d137211 */ /* 0x000fc600030f16ff */
[----:B------:R-:W3:Y:S04]  /*2f100*/  LDL.LU R48, [R1+0x57c] ;  /* 0x00057c0001307983 */ /* 0x000ee80000300800 */
[----:B------:R-:W3:Y:S04]  /*2f110*/  LDL.LU R13, [R1+0x268] ;  /* 0x00026800010d7983 */ /* 0x000ee80000300800 */
[----:B------:R-:W3:Y:S04]  /*2f120*/  LDL.LU R242, [R1+0x270] ;  /* 0x0002700001f27983 */ /* 0x000ee80000300800 */
[----:B------:R1:W-:Y:S02]  /*2f130*/  STL.64 [R1+0xed0], R18 ;  /* 0x000ed01201007387 */ /* 0x0003e40000100a00 */
[----:B-1----:R-:W-:-:S04]  /*2f140*/  LEA R20, P5, R6, R0, 0x2 ;  /* 0x0000000006147211 */ /* 0x002fc800078a10ff */
[----:B------:R-:W-:Y:S02]  /*2f150*/  LEA.HI.X.SX32 R21, R6, R2, 0x2, P5 ;  /* 0x0000000206157211 */ /* 0x000fe400028f16ff */
[----:B------:R-:W3:Y:S04]  /*2f160*/  LDL.LU R6, [R1+0x280] ;  /* 0x0002800001067983 */ /* 0x000ee80000300800 */
[----:B------:R1:W-:Y:S04]  /*2f170*/  STL.64 [R1+0xec8], R20 ;  /* 0x000ec81401007387 */ /* 0x0003e80000100a00 */
[----:B------:R-:W3:Y:S01]  /*2f180*/  LDL.LU R243, [R1+0x58c] ;  /* 0x00058c0001f37983 */ /* 0x000ee20000300800 */
[----:B------:R-:W-:-:S04]  /*2f190*/  LEA R18, P6, R17, R0, 0x2 ;  /* 0x0000000011127211 */ /* 0x000fc800078c10ff */
[----:B------:R-:W-:Y:S02]  /*2f1a0*/  LEA.HI.X.SX32 R19, R17, R2, 0x2, P6 ;  /* 0x0000000211137211 */ /* 0x000fe400030f16ff */
[----:B------:R-:W3:Y:S01]  /*2f1b0*/  LDL.LU R17, [R1+0x288] ;  /* 0x0002880001117983 */ /* 0x000ee20000300800 */
[----:B-1----:R-:W-:-:S03]  /*2f1c0*/  LEA R20, P5, R33, R0, 0x2 ;  /* 0x0000000021147211 */ /* 0x002fc600078a10ff */
[----:B------:R1:W-:Y:S01]  /*2f1d0*/  STL.64 [R1+0xec0], R18 ;  /* 0x000ec01201007387 */ /* 0x0003e20000100a00 */
[----:B------:R-:W-:-:S03]  /*2f1e0*/  LEA.HI.X.SX32 R21, R33, R2, 0x2, P5 ;  /* 0x0000000221157211 */ /* 0x000fc600028f16ff */
[----:B------:R-:W3:Y:S04]  /*2f1f0*/  LDL.LU R33, [R1+0x290] ;  /* 0x0002900001217983 */ /* 0x000ee80000300800 */
[----:B------:R4:W-:Y:S01]  /*2f200*/  STL.64 [R1+0xeb8], R20 ;  /* 0x000eb81401007387 */ /* 0x0009e20000100a00 */
[----:B-1----:R-:W-:-:S04]  /*2f210*/  LEA R18, P6, R16, R0, 0x2 ;  /* 0x0000000010127211 */ /* 0x002fc800078c10ff */
[----:B------:R-:W-:Y:S02]  /*2f220*/  LEA.HI.X.SX32 R19, R16, R2, 0x2, P6 ;  /* 0x0000000210137211 */ /* 0x000fe400030f16ff */
[----:B------:R-:W3:Y:S04]  /*2f230*/  LDL.LU R16, [R1+0x2a0] ;  /* 0x0002a00001107983 */ /* 0x000ee80000300800 */
[----:B------:R1:W-:Y:S01]  /*2f240*/  STL.64 [R1+0xeb0], R18 ;  /* 0x000eb01201007387 */ /* 0x0003e20000100a00 */
[----:B----4-:R-:W-:-:S04]  /*2f250*/  LEA R20, P5, R34, R0, 0x2 ;  /* 0x0000000022147211 */ /* 0x010fc800078a10ff */
[----:B------:R-:W-:Y:S02]  /*2f260*/  LEA.HI.X.SX32 R21, R34, R2, 0x2, P5 ;  /* 0x0000000222157211 */ /* 0x000fe400028f16ff */
[----:B------:R-:W4:Y:S01]  /*2f270*/  LDL.LU R34, [R1+0x2ac] ;  /* 0x0002ac0001227983 */ /* 0x000f220000300800 */
[----:B-1----:R-:W-:-:S03]  /*2f280*/  LEA R18, P6, R37, R0, 0x2 ;  /* 0x0000000025127211 */ /* 0x002fc600078c10ff */
[----:B------:R2:W-:Y:S01]  /*2f290*/  STL.64 [R1+0xea8], R20 ;  /* 0x000ea81401007387 */ /* 0x0005e20000100a00 */
[----:B------:R-:W-:-:S03]  /*2f2a0*/  LEA.HI.X.SX32 R19, R37, R2, 0x2, P6 ;  /* 0x0000000225137211 */ /* 0x000fc600030f16ff */
[----:B------:R-:W4:Y:S01]  /*2f2b0*/  LDL.LU R37, [R1+0x2b0] ;  /* 0x0002b00001257983 */ /* 0x000f220000300800 */
[----:B--2---:R-:W-:-:S03]  /*2f2c0*/  LEA R20, P5, R35, R0, 0x2 ;  /* 0x0000000023147211 */ /* 0x004fc600078a10ff */
[----:B------:R1:W-:Y:S01]  /*2f2d0*/  STL.64 [R1+0xea0], R18 ;  /* 0x000ea01201007387 */ /* 0x0003e20000100a00 */
[----:B------:R-:W-:-:S03]  /*2f2e0*/  LEA.HI.X.SX32 R21, R35, R2, 0x2, P5 ;  /* 0x0000000223157211 */ /* 0x000fc600028f16ff */
[----:B------:R-:W2:Y:S01]  /*2f2f0*/  LDL.LU R35, [R1+0x2c0] ;  /* 0x0002c00001237983 */ /* 0x000ea20000300800 */
[----:B-1----:R-:W-:-:S03]  /*2f300*/  LEA R18, P6, R49, R0, 0x2 ;  /* 0x0000000031127211 */ /* 0x002fc600078c10ff */
[----:B------:R3:W-:Y:S01]  /*2f310*/  STL.64 [R1+0xe98], R20 ;  /* 0x000e981401007387 */ /* 0x0007e20000100a00 */
[----:B------:R-:W-:-:S05]  /*2f320*/  LEA.HI.X.SX32 R19, R49, R2, 0x2, P6 ;  /* 0x0000000231137211 */ /* 0x000fca00030f16ff */
[----:B------:R1:W-:Y:S01]  /*2f330*/  STL.64 [R1+0xe90], R18 ;  /* 0x000e901201007387 */ /* 0x0003e20000100a00 */
[----:B---3--:R-:W-:-:S04]  /*2f340*/  LEA R20, P5, R15, R0, 0x2 ;  /* 0x000000000f147211 */ /* 0x008fc800078a10ff */
[----:B------:R-:W-:Y:S02]  /*2f350*/  LEA.HI.X.SX32 R21, R15, R2, 0x2, P5 ;  /* 0x000000020f157211 */ /* 0x000fe400028f16ff */
[----:B------:R-:W3:Y:S01]  /*2f360*/  LDL.LU R15, [R1+0x2c8] ;  /* 0x0002c800010f7983 */ /* 0x000ee20000300800 */
[----:B-1----:R-:W-:-:S03]  /*2f370*/  LEA R18, P6, R13, R0, 0x2 ;  /* 0x000000000d127211 */ /* 0x002fc600078c10ff */
[----:B------:R1:W-:Y:S01]  /*2f380*/  STL.64 [R1+0xe88], R20 ;  /* 0x000e881401007387 */ /* 0x0003e20000100a00 */
[----:B------:R-:W-:-:S03]  /*2f390*/  LEA.HI.X.SX32 R19, R13, R2, 0x2, P6 ;  /* 0x000000020d137211 */ /* 0x000fc600030f16ff */
[----:B------:R-:W3:Y:S04]  /*2f3a0*/  LDL.LU R13, [R1+0x2d0] ;  /* 0x0002d000010d7983 */ /* 0x000ee80000300800 */
[----:B------:R1:W-:Y:S02]  /*2f3b0*/  STL.64 [R1+0xe80], R18 ;  /* 0x000e801201007387 */ /* 0x0003e40000100a00 */
[----:B-1----:R-:W-:-:S04]  /*2f3c0*/  LEA R20, P5, R242, R0, 0x2 ;  /* 0x00000000f2147211 */ /* 0x002fc800078a10ff */
[----:B------:R-:W-:-:S05]  /*2f3d0*/  LEA.HI.X.SX32 R21, R242, R2, 0x2, P5 ;  /* 0x00000002f2157211 */ /* 0x000fca00028f16ff */
[----:B------:R1:W-:Y:S01]  /*2f3e0*/  STL.64 [R1+0xe78], R20 ;  /* 0x000e781401007387 */ /* 0x0003e20000100a00 */
[----:B------:R-:W-:-:S04]  /*2f3f0*/  LEA R18, P6, R6, R0, 0x2 ;  /* 0x0000000006127211 */ /* 0x000fc800078c10ff */
[----:B------:R-:W-:Y:S02]  /*2f400*/  LEA.HI.X.SX32 R19, R6, R2, 0x2, P6 ;  /* 0x0000000206137211 */ /* 0x000fe400030f16ff */
[----:B------:R-:W3:Y:S04]  /*2f410*/  LDL.LU R6, [R1+0x2e0] ;  /* 0x0002e00001067983 */ /* 0x000ee80000300800 */
[----:B------:R1:W-:Y:S02]  /*2f420*/  STL.64 [R1+0xe70], R18 ;  /* 0x000e701201007387 */ /* 0x0003e40000100a00 */
[----:B-1----:R-:W-:-:S04]  /*2f430*/  LEA R20, P5, R17, R0, 0x2 ;  /* 0x0000000011147211 */ /* 0x002fc800078a10ff */
[----:B------:R-:W-:Y:S02]  /*2f440*/  LEA.HI.X.SX32 R21, R17, R2, 0x2, P5 ;  /* 0x0000000211157211 */ /* 0x000fe400028f16ff */
[----:B------:R-:W3:Y:S01]  /*2f450*/  LDL.LU R17, [R1+0x2e8] ;  /* 0x0002e80001117983 */ /* 0x000ee20000300800 */
[----:B------:R-:W-:-:S03]  /*2f460*/  LEA R18, P6, R33, R0, 0x2 ;  /* 0x0000000021127211 */ /* 0x000fc600078c10ff */
[----:B------:R1:W-:Y:S01]  /*2f470*/  STL.64 [R1+0xe68], R20 ;  /* 0x000e681401007387 */ /* 0x0003e20000100a00 */
[----:B------:R-:W-:-:S03]  /*2f480*/  LEA.HI.X.SX32 R19, R33, R2, 0x2, P6 ;  /* 0x0000000221137211 */ /* 0x000fc600030f16ff */
[----:B------:R-:W3:Y:S01]  /*2f490*/  LDL.LU R33, [R1+0x2f0] ;  /* 0x0002f00001217983 */ /* 0x000ee20000300800 */
[----:B-1----:R-:W-:-:S03]  /*2f4a0*/  LEA R20, P5, R16, R0, 0x2 ;  /* 0x0000000010147211 */ /* 0x002fc600078a10ff */
[----:B------:R4:W-:Y:S01]  /*2f4b0*/  STL.64 [R1+0xe60], R18 ;  /* 0x000e601201007387 */ /* 0x0009e20000100a00 */
[----:B------:R-:W-:Y:S01]  /*2f4c0*/  LEA.HI.X.SX32 R21, R16, R2, 0x2, P5 ;  /* 0x0000000210157211 */ /* 0x000fe200028f16ff */
[----:B------:R-:W-:Y:S02]  /*2f4d0*/  IMAD R69, R243, R245, RZ ;  /* 0x000000f5f3457224 */ /* 0x000fe400078e02ff */
[----:B------:R-:W3:Y:S01]  /*2f4e0*/  LDL.LU R16, [R1+0x2fc] ;  /* 0x0002fc0001107983 */ /* 0x000ee20000300800 */
[----:B------:R-:W-:Y:S01]  /*2f4f0*/  IMAD R73, R40, R4, RZ ;  /* 0x0000000428497224 */ /* 0x000fe200078e02ff */
[----:B------:R-:W1:Y:S02]  /*2f500*/  LDC R245, c[0x0][0x240] ;  /* 0x00009000fff57b82 */ /* 0x000e640000000800 */
[----:B------:R4:W-:Y:S04]  /*2f510*/  STL.64 [R1+0xe58], R20 ;  /* 0x000e581401007387 */ /* 0x0009e80000100a00 */
[----:B------:R-:W3:Y:S01]  /*2f520*/  LDL.LU R243, [R1+0x5ec] ;  /* 0x0005ec0001f37983 */ /* 0x000ee20000300800 */
[C---:B----4-:R-:W-:Y:S01]  /*2f530*/  LEA R18, P6, R34.reuse, R0, 0x2 ;  /* 0x0000000022127211 */ /* 0x050fe200078c10ff */
[----:B------:R-:W-:Y:S01]  /*2f540*/  IMAD R72, R41, R3, RZ ;  /* 0x0000000329487224 */ /* 0x000fe200078e02ff */
[----:B------:R-:W4:Y:S01]  /*2f550*/  LDC R4, c[0x0][0x240] ;  /* 0x00009000ff047b82 */ /* 0x000f220000000800 */
[----:B------:R-:W4:Y:S01]  /*2f560*/  LDL.LU R66, [R1+0x308] ;  /* 0x0003080001427983 */ /* 0x000f220000300800 */
[----:B------:R-:W-:-:S02]  /*2f570*/  LEA.HI.X.SX32 R19, R34, R2, 0x2, P6 ;  /* 0x0000000222137211 */ /* 0x000fc400030f16ff */
[----:B------:R-:W-:-:S03]  /*2f580*/  LEA R20, P5, R37, R0, 0x2 ;  /* 0x0000000025147211 */ /* 0x000fc600078a10ff */
[----:B------:R2:W-:Y:S01]  /*2f590*/  STL.64 [R1+0xe50], R18 ;  /* 0x000e501201007387 */ /* 0x0005e20000100a00 */
[----:B------:R-:W-:Y:S01]  /*2f5a0*/  IMAD R92, R23, R8, RZ ;  /* 0x00000008175c7224 */ /* 0x000fe200078e02ff */
[----:B------:R-:W1:Y:S01]  /*2f5b0*/  LDC R3, c[0x0][0x240] ;  /* 0x00009000ff037b82 */ /* 0x000e620000000800 */
[----:B------:R-:W-:Y:S02]  /*2f5c0*/  LEA.HI.X.SX32 R21, R37, R2, 0x2, P5 ;  /* 0x0000000225157211 */ /* 0x000fe400028f16ff */
[----:B------:R-:W4:Y:S04]  /*2f5d0*/  LDL.LU R37, [R1+0x5fc] ;  /* 0x0005fc0001257983 */ /* 0x000f280000300800 */
[----:B------:R-:W4:Y:S01]  /*2f5e0*/  LDL.LU R49, [R1+0x310] ;  /* 0x0003100001317983 */ /* 0x000f220000300800 */
[----:B------:R-:W-:Y:S01]  /*2f5f0*/  IMAD R93, R48, R244, RZ ;  /* 0x000000f4305d7224 */ /* 0x000fe200078e02ff */
[----:B------:R-:W4:Y:S01]  /*2f600*/  LDC R8, c[0x0][0x240] ;  /* 0x00009000ff087b82 */ /* 0x000f220000000800 */
[C---:B--2---:R-:W-:Y:S01]  /*2f610*/  LEA R18, P6, R35.reuse, R0, 0x2 ;  /* 0x0000000023127211 */ /* 0x044fe200078c10ff */
[----:B------:R-:W2:Y:S03]  /*2f620*/  LDL.LU R242, [R1+0x31c] ;  /* 0x00031c0001f27983 */ /* 0x000ea60000300800 */
[----:B------:R-:W-:Y:S01]  /*2f630*/  LEA.HI.X.SX32 R19, R35, R2, 0x2, P6 ;  /* 0x0000000223137211 */ /* 0x000fe200030f16ff */
[----:B------:R3:W-:Y:S01]  /*2f640*/  STL.64 [R1+0xe48], R20 ;  /* 0x000e481401007387 */ /* 0x0007e20000100a00 */
[----:B------:R-:W-:Y:S01]  /*2f650*/  IMAD R87, R67, R45, RZ ;  /* 0x0000002d43577224 */ /* 0x000fe200078e02ff */
[----:B------:R-:W2:Y:S02]  /*2f660*/  LDC R244, c[0x0][0x240] ;  /* 0x00009000fff47b82 */ /* 0x000ea40000000800 */
[----:B------:R-:W2:Y:S04]  /*2f670*/  LDL.LU R40, [R1+0x328] ;  /* 0x0003280001287983 */ /* 0x000ea80000300800 */
[----:B------:R1:W-:Y:S04]  /*2f680*/  STL.64 [R1+0xe40], R18 ;  /* 0x000e401201007387 */ /* 0x0003e80000100a00 */
[----:B------:R-:W2:Y:S01]  /*2f690*/  LDL.LU R41, [R1+0x60c] ;  /* 0x00060c0001297983 */ /* 0x000ea20000300800 */
[----:B---3--:R-:W-:-:S04]  /*2f6a0*/  LEA R20, P5, R15, R0, 0x2 ;  /* 0x000000000f147211 */ /* 0x008fc800078a10ff */
[----:B------:R-:W-:Y:S02]  /*2f6b0*/  LEA.HI.X.SX32 R21, R15, R2, 0x2, P5 ;  /* 0x000000020f157211 */ /* 0x000fe400028f16ff */
[----:B------:R-:W3:Y:S04]  /*2f6c0*/  LDL.LU R15, [R1+0x330] ;  /* 0x00033000010f7983 */ /* 0x000ee80000300800 */
[----:B------:R1:W-:Y:S04]  /*2f6d0*/  STL.64 [R1+0xe38], R20 ;  /* 0x000e381401007387 */ /* 0x0003e80000100a00 */
[----:B------:R-:W3:Y:S04]  /*2f6e0*/  LDL.LU R23, [R1+0x61c] ;  /* 0x00061c0001177983 */ /* 0x000ee80000300800 */
[----:B------:R-:W3:Y:S01]  /*2f6f0*/  LDL.LU R48, [R1+0x33c] ;  /* 0x00033c0001307983 */ /* 0x000ee20000300800 */
[----:B-1----:R-:W-:-:S03]  /*2f700*/  LEA R18, P6, R13, R0, 0x2 ;  /* 0x000000000d127211 */ /* 0x002fc600078c10ff */
[----:B------:R-:W3:Y:S01]  /*2f710*/  LDL.LU R21, [R1+0x348] ;  /* 0x0003480001157983 */ /* 0x000ee20000300800 */
[----:B------:R-:W-:-:S05]  /*2f720*/  LEA.HI.X.SX32 R19, R13, R2, 0x2, P6 ;  /* 0x000000020d137211 */ /* 0x000fca00030f16ff */
[----:B------:R1:W-:Y:S01]  /*2f730*/  STL.64 [R1+0xe30], R18 ;  /* 0x000e301201007387 */ /* 0x0003e20000100a00 */
[----:B------:R-:W-:-:S04]  /*2f740*/  LEA R34, P5, R6, R0, 0x2 ;  /* 0x0000000006227211 */ /* 0x000fc800078a10ff */
[----:B------:R-:W-:Y:S02]  /*2f750*/  LEA.HI.X.SX32 R35, R6, R2, 0x2, P5 ;  /* 0x0000000206237211 */ /* 0x000fe400028f16ff */
[----:B------:R-:W3:Y:S04]  /*2f760*/  LDL.LU R6, [R1+0x350] ;  /* 0x0003500001067983 */ /* 0x000ee80000300800 */
[----:B------:R1:W-:Y:S04]  /*2f770*/  STL.64 [R1+0xe28], R34 ;  /* 0x000e282201007387 */ /* 0x0003e80000100a00 */
[----:B------:R-:W3:Y:S01]  /*2f780*/  LDL.LU R13, [R1+0x62c] ;  /* 0x00062c00010d7983 */ /* 0x000ee20000300800 */
[----:B-1----:R-:W-:-:S04]  /*2f790*/  LEA R18, P6, R17, R0, 0x2 ;  /* 0x0000000011127211 */ /* 0x002fc800078c10ff */
[----:B------:R-:W-:Y:S02]  /*2f7a0*/  LEA.HI.X.SX32 R19, R17, R2, 0x2, P6 ;  /* 0x0000000211137211 */ /* 0x000fe400030f16ff */
[----:B------:R-:W3:Y:S01]  /*2f7b0*/  LDL.LU R17, [R1+0x358] ;  /* 0x0003580001117983 */ /* 0x000ee20000300800 */
[----:B------:R-:W-:-:S03]  /*2f7c0*/  LEA R34, P5, R33, R0, 0x2 ;  /* 0x0000000021227211 */ /* 0x000fc600078a10ff */
[----:B------:R1:W-:Y:S01]  /*2f7d0*/  STL.64 [R1+0xe20], R18 ;  /* 0x000e201201007387 */ /* 0x0003e20000100a00 */
[----:B------:R-:W-:Y:S02]  /*2f7e0*/  LEA.HI.X.SX32 R35, R33, R2, 0x2, P5 ;  /* 0x0000000221237211 */ /* 0x000fe400028f16ff */
[C---:B-1----:R-:W-:Y:S01]  /*2f7f0*/  LEA R18, P6, R16.reuse, R0, 0x2 ;  /* 0x0000000010127211 */ /* 0x042fe200078c10ff */
[----:B------:R-:W-:Y:S02]  /*2f800*/  IMAD R20, R243, R3, RZ ;  /* 0x00000003f3147224 */ /* 0x000fe400078e02ff */
[----:B------:R-:W3:Y:S01]  /*2f810*/  LDL.LU R243, [R1+0x360] ;  /* 0x0003600001f37983 */ /* 0x000ee20000300800 */
[----:B------:R-:W-:Y:S01]  /*2f820*/  LEA.HI.X.SX32 R19, R16, R2, 0x2, P6 ;  /* 0x0000000210137211 */ /* 0x000fe200030f16ff */
[----:B------:R-:W1:Y:S02]  /*2f830*/  LDC R3, c[0x0][0x240] ;  /* 0x00009000ff037b82 */ /* 0x000e640000000800 */
[----:B------:R4:W-:Y:S04]  /*2f840*/  STL.64 [R1+0xe18], R34 ;  /* 0x000e182201007387 */ /* 0x0009e80000100a00 */
[----:B------:R-:W3:Y:S04]  /*2f850*/  LDL.LU R16, [R1+0x36c] ;  /* 0x00036c0001107983 */ /* 0x000ee80000300800 */
[----:B------:R4:W-:Y:S04]  /*2f860*/  STL.64 [R1+0xe10], R18 ;  /* 0x000e101201007387 */ /* 0x0009e80000100a00 */
[----:B------:R-:W3:Y:S01]  /*2f870*/  LDL.LU R33, [R1+0x370] ;  /* 0x0003700001217983 */ /* 0x000ee20000300800 */
[----:B----4-:R-:W-:-:S04]  /*2f880*/  LEA R34, P5, R66, R0, 0x2 ;  /* 0x0000000042227211 */ /* 0x010fc800078a10ff */
[----:B------:R-:W-:Y:S02]  /*2f890*/  LEA.HI.X.SX32 R35, R66, R2, 0x2, P5 ;  /* 0x0000000242237211 */ /* 0x000fe400028f16ff */
[----:B------:R-:W-:-:S03]  /*2f8a0*/  LEA R18, P6, R49, R0, 0x2 ;  /* 0x0000000031127211 */ /* 0x000fc600078c10ff */
[----:B------:R2:W-:Y:S01]  /*2f8b0*/  STL.64 [R1+0xe08], R34 ;  /* 0x000e082201007387 */ /* 0x0005e20000100a00 */
[----:B------:R-:W-:-:S03]  /*2f8c0*/  LEA.HI.X.SX32 R19, R49, R2, 0x2, P6 ;  /* 0x0000000231137211 */ /* 0x000fc600030f16ff */
[----:B------:R-:W4:Y:S04]  /*2f8d0*/  LDL.LU R49, [R1+0x380] ;  /* 0x0003800001317983 */ /* 0x000f280000300800 */
[----:B------:R1:W-:Y:S01]  /*2f8e0*/  STL.64 [R1+0xe00], R18 ;  /* 0x000e001201007387 */ /* 0x0003e20000100a00 */
[----:B--2---:R-:W-:-:S04]  /*2f8f0*/  LEA R34, P5, R242, R0, 0x2 ;  /* 0x00000000f2227211 */ /* 0x004fc800078a10ff */
[----:B------:R-:W-:Y:S02]  /*2f900*/  LEA.HI.X.SX32 R35, R242, R2, 0x2, P5 ;  /* 0x00000002f2237211 */ /* 0x000fe400028f16ff */
        /* <DEDUP_REMOVED lines=22> */
[----:B------:R-:W3:Y:S04]  /*2fa70*/  LDL.LU R17, [R1+0x3b0] ;  /* 0x0003b00001117983 */ /* 0x000ee80000300800 */
[----:B------:R1:W-:Y:S01]  /*2fa80*/  STL.64 [R1+0xdc8], R34 ;  /* 0x000dc82201007387 */ /* 0x0003e20000100a00 */
        /* <DEDUP_REMOVED lines=8> */
[----:B-1----:R-:W-:-:S03]  /*2fb10*/  LEA R18, P6, R33, R0, 0x2 ;  /* 0x0000000021127211 */ /* 0x002fc600078c10ff */
[----:B------:R-:W3:Y:S01]  /*2fb20*/  LDL.LU R45, [R1+0x634] ;  /* 0x00063400012d7983 */ /* 0x000ee20000300800 */
[----:B------:R-:W-:-:S03]  /*2fb30*/  LEA.HI.X.SX32 R19, R33, R2, 0x2, P6 ;  /* 0x0000000221137211 */ /* 0x000fc600030f16ff */
[----:B------:R-:W3:Y:S01]  /*2fb40*/  LDL.LU R33, [R1+0x3a4] ;  /* 0x0003a40001217983 */ /* 0x000ee20000300800 */
[----:B----4-:R-:W-:-:S04]  /*2fb50*/  LEA R34, P5, R49, R0, 0x2 ;  /* 0x0000000031227211 */ /* 0x010fc800078a10ff */
[----:B------:R-:W-:Y:S01]  /*2fb60*/  LEA.HI.X.SX32 R35, R49, R2, 0x2, P5 ;  /* 0x0000000231237211 */ /* 0x000fe200028f16ff */
[----:B------:R2:W-:Y:S04]  /*2fb70*/  STL.64 [R1+0xdb0], R18 ;  /* 0x000db01201007387 */ /* 0x0005e80000100a00 */
[----:B------:R1:W-:Y:S01]  /*2fb80*/  STL.64 [R1+0xda8], R34 ;  /* 0x000da82201007387 */ /* 0x0003e20000100a00 */
[----:B--2---:R-:W-:-:S03]  /*2fb90*/  LEA R18, P6, R242, R0, 0x2 ;  /* 0x00000000f2127211 */ /* 0x004fc600078c10ff */
[----:B-1----:R-:W2:Y:S04]  /*2fba0*/  LDL.LU R35, [R1+0x638] ;  /* 0x0006380001237983 */ /* 0x002ea80000300800 */
[----:B------:R-:W4:Y:S01]  /*2fbb0*/  LDL.LU R34, [R1+0x39c] ;  /* 0x00039c0001227983 */ /* 0x000f220000300800 */
[----:B------:R-:W-:-:S03]  /*2fbc0*/  LEA.HI.X.SX32 R19, R242, R2, 0x2, P6 ;  /* 0x00000002f2137211 */ /* 0x000fc600030f16ff */
[----:B------:R-:W2:Y:S01]  /*2fbd0*/  LDL.LU R242, [R1+0x398] ;  /* 0x0003980001f27983 */ /* 0x000ea20000300800 */
[----:B------:R-:W-:Y:S02]  /*2fbe0*/  IMAD R74, R41, R8, RZ ;  /* 0x00000008294a7224 */ /* 0x000fe400078e02ff */
[----:B------:R-:W1:Y:S01]  /*2fbf0*/  LDC R8, c[0x0][0x240] ;  /* 0x00009000ff087b82 */ /* 0x000e620000000800 */
[----:B------:R-:W2:Y:S01]  /*2fc00*/  LDL.LU R67, [R1+0x394] ;  /* 0x0003940001437983 */ /* 0x000ea20000300800 */
[----:B---3--:R-:W-:-:S03]  /*2fc10*/  LEA R40, P5, R15, R0, 0x2 ;  /* 0x000000000f287211 */ /* 0x008fc600078a10ff */
[----:B------:R3:W-:Y:S01]  /*2fc20*/  STL.64 [R1+0xda0], R18 ;  /* 0x000da01201007387 */ /* 0x0007e20000100a00 */
[----:B------:R-:W-:-:S03]  /*2fc30*/  LEA.HI.X.SX32 R41, R15, R2, 0x2, P5 ;  /* 0x000000020f297211 */ /* 0x000fc600028f16ff */
[----:B------:R-:W1:Y:S04]  /*2fc40*/  LDL.LU R44, [R1+0x63c] ;  /* 0x00063c00012c7983 */ /* 0x000e680000300800 */
[----:B------:R-:W2:Y:S01]  /*2fc50*/  LDL.LU R15, [R1+0x388] ;  /* 0x00038800010f7983 */ /* 0x000ea20000300800 */
[----:B---3--:R-:W-:-:S03]  /*2fc60*/  LEA R18, P6, R48, R0, 0x2 ;  /* 0x0000000030127211 */ /* 0x008fc600078c10ff */
[----:B------:R3:W-:Y:S01]  /*2fc70*/  STL.64 [R1+0xd98], R40 ;  /* 0x000d982801007387 */ /* 0x0007e20000100a00 */
[----:B------:R-:W-:-:S03]  /*2fc80*/  LEA.HI.X.SX32 R19, R48, R2, 0x2, P6 ;  /* 0x0000000230137211 */ /* 0x000fc600030f16ff */
[----:B------:R-:W2:Y:S04]  /*2fc90*/  LDL.LU R66, [R1+0x640] ;  /* 0x0006400001427983 */ /* 0x000ea80000300800 */
[----:B------:R-:W2:Y:S04]  /*2fca0*/  LDL.LU R48, [R1+0x384] ;  /* 0x0003840001307983 */ /* 0x000ea80000300800 */
[----:B------:R-:W2:Y:S04]  /*2fcb0*/  LDL.LU R49, [R1+0x37c] ;  /* 0x00037c0001317983 */ /* 0x000ea80000300800 */
[----:B------:R3:W-:Y:S02]  /*2fcc0*/  STL.64 [R1+0xd90], R18 ;  /* 0x000d901201007387 */ /* 0x0007e40000100a00 */
[----:B---3--:R-:W-:-:S04]  /*2fcd0*/  LEA R40, P5, R6, R0, 0x2 ;  /* 0x0000000006287211 */ /* 0x008fc800078a10ff */
[----:B------:R-:W-:Y:S02]  /*2fce0*/  LEA.HI.X.SX32 R41, R6, R2, 0x2, P5 ;  /* 0x0000000206297211 */ /* 0x000fe400028f16ff */
[----:B------:R-:W3:Y:S04]  /*2fcf0*/  LDL.LU R6, [R1+0x378] ;  /* 0x0003780001067983 */ /* 0x000ee80000300800 */
[----:B------:R4:W-:Y:S04]  /*2fd00*/  STL.64 [R1+0xd88], R40 ;  /* 0x000d882801007387 */ /* 0x0009e80000100a00 */
[----:B------:R-:W3:Y:S01]  /*2fd10*/  LDL.LU R21, [R1+0x644] ;  /* 0x0006440001157983 */ /* 0x000ee20000300800 */
[----:B------:R-:W-:-:S04]  /*2fd20*/  LEA R18, P6, R17, R0, 0x2 ;  /* 0x0000000011127211 */ /* 0x000fc800078c10ff */
[----:B------:R-:W-:Y:S02]  /*2fd30*/  LEA.HI.X.SX32 R19, R17, R2, 0x2, P6 ;  /* 0x0000000211137211 */ /* 0x000fe400030f16ff */
[----:B------:R-:W3:Y:S04]  /*2fd40*/  LDL.LU R17, [R1+0x374] ;  /* 0x0003740001117983 */ /* 0x000ee80000300800 */
[----:B------:R4:W-:Y:S02]  /*2fd50*/  STL.64 [R1+0xd80], R18 ;  /* 0x000d801201007387 */ /* 0x0009e40000100a00 */
[----:B----4-:R-:W-:-:S04]  /*2fd60*/  LEA R40, P5, R243, R0, 0x2 ;  /* 0x00000000f3287211 */ /* 0x010fc800078a10ff */
[----:B------:R-:W-:Y:S02]  /*2fd70*/  LEA.HI.X.SX32 R41, R243, R2, 0x2, P5 ;  /* 0x00000002f3297211 */ /* 0x000fe400028f16ff */
[----:B------:R-:W4:Y:S01]  /*2fd80*/  LDL.LU R243, [R1+0x368] ;  /* 0x0003680001f37983 */ /* 0x000f220000300800 */
[----:B------:R-:W-:-:S03]  /*2fd90*/  LEA R18, P6, R16, R0, 0x2 ;  /* 0x0000000010127211 */ /* 0x000fc600078c10ff */
[----:B------:R2:W-:Y:S01]  /*2fda0*/  STL.64 [R1+0xd78], R40 ;  /* 0x000d782801007387 */ /* 0x0005e20000100a00 */
[----:B------:R-:W-:-:S03]  /*2fdb0*/  LEA.HI.X.SX32 R19, R16, R2, 0x2, P6 ;  /* 0x0000000210137211 */ /* 0x000fc600030f16ff */
[----:B------:R-:W4:Y:S04]  /*2fdc0*/  LDL.LU R16, [R1+0x364] ;  /* 0x0003640001107983 */ /* 0x000f280000300800 */
[----:B------:R2:W-:Y:S02]  /*2fdd0*/  STL.64 [R1+0xd70], R18 ;  /* 0x000d701201007387 */ /* 0x0005e40000100a00 */
[----:B--2---:R-:W-:-:S04]  /*2fde0*/  LEA R40, P5, R33, R0, 0x2 ;  /* 0x0000000021287211 */ /* 0x004fc800078a10ff */
[----:B------:R-:W-:Y:S02]  /*2fdf0*/  LEA.HI.X.SX32 R41, R33, R2, 0x2, P5 ;  /* 0x0000000221297211 */ /* 0x000fe400028f16ff */
[----:B------:R-:W2:Y:S04]  /*2fe00*/  LDL.LU R33, [R1+0x35c] ;  /* 0x00035c0001217983 */ /* 0x000ea80000300800 */
[----:B------:R1:W-:Y:S01]  /*2fe10*/  STL.64 [R1+0xd68], R40 ;  /* 0x000d682801007387 */ /* 0x0003e20000100a00 */
[----:B------:R-:W-:-:S04]  /*2fe20*/  LEA R18, P6, R34, R0, 0x2 ;  /* 0x0000000022127211 */ /* 0x000fc800078c10ff */
[----:B------:R-:W-:Y:S02]  /*2fe30*/  LEA.HI.X.SX32 R19, R34, R2, 0x2, P6 ;  /* 0x0000000222137211 */ /* 0x000fe400030f16ff */
[C---:B-1----:R-:W-:Y:S01]  /*2fe40*/  LEA R40, P5, R242.reuse, R0, 0x2 ;  /* 0x00000000f2287211 */ /* 0x042fe200078a10ff */
[----:B------:R-:W2:Y:S03]  /*2fe50*/  LDL.LU R34, [R1+0x354] ;  /* 0x0003540001227983 */ /* 0x000ea60000300800 */
[----:B------:R-:W-:Y:S01]  /*2fe60*/  LEA.HI.X.SX32 R41, R242, R2, 0x2, P5 ;  /* 0x00000002f2297211 */ /* 0x000fe200028f16ff */
[----:B------:R1:W-:Y:S04]  /*2fe70*/  STL.64 [R1+0xd60], R18 ;  /* 0x000d601201007387 */ /* 0x0003e80000100a00 */
[----:B------:R-:W2:Y:S04]  /*2fe80*/  LDL.LU R242, [R1+0x34c] ;  /* 0x00034c0001f27983 */ /* 0x000ea80000300800 */
[----:B------:R1:W-:Y:S02]  /*2fe90*/  STL.64 [R1+0xd58], R40 ;  /* 0x000d582801007387 */ /* 0x0003e40000100a00 */
[----:B-1----:R-:W-:-:S04]  /*2fea0*/  LEA R18, P6, R67, R0, 0x2 ;  /* 0x0000000043127211 */ /* 0x002fc800078c10ff */
[----:B------:R-:W-:Y:S02]  /*2feb0*/  LEA.HI.X.SX32 R19, R67, R2, 0x2, P6 ;  /* 0x0000000243137211 */ /* 0x000fe400030f16ff */
[----:B------:R-:W-:-:S03]  /*2fec0*/  LEA R40, P5, R15, R0, 0x2 ;  /* 0x000000000f287211 */ /* 0x000fc600078a10ff */
[----:B------:R1:W-:Y:S01]  /*2fed0*/  STL.64 [R1+0xd50], R18 ;  /* 0x000d501201007387 */ /* 0x0003e20000100a00 */
[----:B------:R-:W-:-:S03]  /*2fee0*/  LEA.HI.X.SX32 R41, R15, R2, 0x2, P5 ;  /* 0x000000020f297211 */ /* 0x000fc600028f16ff */
[----:B------:R-:W2:Y:S01]  /*2fef0*/  LDL.LU R15, [R1+0x344] ;  /* 0x00034400010f7983 */ /* 0x000ea20000300800 */
[----:B-1----:R-:W-:-:S03]  /*2ff00*/  LEA R18, P6, R48, R0, 0x2 ;  /* 0x0000000030127211 */ /* 0x002fc600078c10ff */
        /* <DEDUP_REMOVED lines=21> */
[----:B------:R-:W4:Y:S04]  /*30060*/  LDL.LU R16, [R1+0x324] ;  /* 0x0003240001107983 */ /* 0x000f280000300800 */
[----:B------:R1:W-:Y:S01]  /*30070*/  STL.64 [R1+0xd18], R40 ;  /* 0x000d182801007387 */ /* 0x0003e20000100a00 */
[----:B--2---:R-:W-:-:S03]  /*30080*/  LEA R18, P6, R33, R0, 0x2 ;  /* 0x0000000021127211 */ /* 0x004fc600078c10ff */
[----:B------:R-:W2:Y:S01]  /*30090*/  LDL.LU R38, [R1+0x648] ;  /* 0x0006480001267983 */ /* 0x000ea20000300800 */
[----:B------:R-:W-:-:S03]  /*300a0*/  LEA.HI.X.SX32 R19, R33, R2, 0x2, P6 ;  /* 0x0000000221137211 */ /* 0x000fc600030f16ff */
[----:B------:R-:W2:Y:S01]  /*300b0*/  LDL.LU R33, [R1+0x320] ;  /* 0x0003200001217983 */ /* 0x000ea20000300800 */
[----:B------:R-:W-:Y:S02]  /*300c0*/  IMAD R23, R23, R244, RZ ;  /* 0x000000f417177224 */ /* 0x000fe400078e02ff */
[----:B------:R-:W1:Y:S01]  /*300d0*/  LDC R244, c[0x0][0x240] ;  /* 0x00009000fff47b82 */ /* 0x000e620000000800 */
[----:B------:R-:W-:Y:S01]  /*300e0*/  IMAD R75, R45, R3, RZ ;  /* 0x000000032d4b7224 */ /* 0x000fe200078e02ff */
[----:B------:R1:W-:Y:S04]  /*300f0*/  STL.64 [R1+0xd10], R18 ;  /* 0x000d101201007387 */ /* 0x0003e80000100a00 */
[----:B------:R-:W2:Y:S01]  /*30100*/  LDL.LU R45, [R1+0x64c] ;  /* 0x00064c00012d7983 */ /* 0x000ea20000300800 */
[----:B------:R-:W-:Y:S01]  /*30110*/  IMAD R68, R44, R8, RZ ;  /* 0x000000082c447224 */ /* 0x000fe200078e02ff */
[----:B------:R-:W2:Y:S01]  /*30120*/  LDC R3, c[0x0][0x240] ;  /* 0x00009000ff037b82 */ /* 0x000ea20000000800 */
[----:B------:R-:W-:-:S07]  /*30130*/  IMAD R13, R13, R245, RZ ;  /* 0x000000f50d0d7224 */ /* 0x000fce00078e02ff */
[----:B------:R-:W1:Y:S02]  /*30140*/  LDC R245, c[0x0][0x240] ;  /* 0x00009000fff57b82 */ /* 0x000e640000000800 */
[----:B-1----:R-:W-:-:S04]  /*30150*/  LEA R40, P5, R34, R0, 0x2 ;  /* 0x0000000022287211 */ /* 0x002fc800078a10ff */
[----:B------:R-:W-:Y:S01]  /*30160*/  LEA.HI.X.SX32 R41, R34, R2, 0x2, P5 ;  /* 0x0000000222297211 */ /* 0x000fe200028f16ff */
[----:B------:R-:W-:Y:S01]  /*30170*/  IMAD R96, R66, R244, RZ ;  /* 0x000000f442607224 */ /* 0x000fe200078e02ff */
[----:B------:R-:W2:Y:S01]  /*30180*/  LDL.LU R34, [R1+0x318] ;  /* 0x0003180001227983 */ /* 0x000ea20000300800 */
[----:B------:R-:W1:Y:S01]  /*30190*/  LDC R8, c[0x0][0x240] ;  /* 0x00009000ff087b82 */ /* 0x000e620000000800 */
[C---:B------:R-:W-:Y:S02]  /*301a0*/  LEA R18, P6, R242.reuse, R0, 0x2 ;  /* 0x00000000f2127211 */ /* 0x040fe400078c10ff */
[----:B------:R1:W-:Y:S02]  /*301b0*/  STL.64 [R1+0xd08], R40 ;  /* 0x000d082801007387 */ /* 0x0003e40000100a00 */
[----:B------:R-:W-:Y:S02]  /*301c0*/  LEA.HI.X.SX32 R19, R242, R2, 0x2, P6 ;  /* 0x00000002f2137211 */ /* 0x000fe400030f16ff */
[----:B------:R-:W2:Y:S01]  /*301d0*/  LDL.LU R242, [R1+0x314] ;  /* 0x0003140001f27983 */ /* 0x000ea20000300800 */
[----:B------:R-:W2:Y:S03]  /*301e0*/  LDC R244, c[0x0][0x240] ;  /* 0x00009000fff47b82 */ /* 0x000ea60000000800 */
[----:B------:R-:W2:Y:S04]  /*301f0*/  LDL.LU R67, [R1+0x30c] ;  /* 0x00030c0001437983 */ /* 0x000ea80000300800 */
[----:B------:R1:W-:Y:S04]  /*30200*/  STL.64 [R1+0xd00], R18 ;  /* 0x000d001201007387 */ /* 0x0003e80000100a00 */
[----:B------:R-:W2:Y:S01]  /*30210*/  LDL.LU R44, [R1+0x650] ;  /* 0x00065000012c7983 */ /* 0x000ea20000300800 */
[----:B-1----:R-:W-:-:S04]  /*30220*/  LEA R40, P5, R15, R0, 0x2 ;  /* 0x000000000f287211 */ /* 0x002fc800078a10ff */
[----:B------:R-:W-:Y:S02]  /*30230*/  LEA.HI.X.SX32 R41, R15, R2, 0x2, P5 ;  /* 0x000000020f297211 */ /* 0x000fe400028f16ff */
[----:B------:R-:W2:Y:S04]  /*30240*/  LDL.LU R15, [R1+0x304] ;  /* 0x00030400010f7983 */ /* 0x000ea80000300800 */
[----:B------:R3:W-:Y:S01]  /*30250*/  STL.64 [R1+0xcf8], R40 ;  /* 0x000cf82801007387 */ /* 0x0007e20000100a00 */
[----:B------:R-:W-:-:S03]  /*30260*/  LEA R18, P6, R48, R0, 0x2 ;  /* 0x0000000030127211 */ /* 0x000fc600078c10ff */
[----:B------:R-:W2:Y:S01]  /*30270*/  LDL.LU R66, [R1+0x654] ;  /* 0x0006540001427983 */ /* 0x000ea20000300800 */
[----:B------:R-:W-:-:S03]  /*30280*/  LEA.HI.X.SX32 R19, R48, R2, 0x2, P6 ;  /* 0x0000000230137211 */ /* 0x000fc600030f16ff */
[----:B------:R-:W2:Y:S04]  /*30290*/  LDL.LU R48, [R1+0x300] ;  /* 0x0003000001307983 */ /* 0x000ea80000300800 */
[----:B------:R-:W2:Y:S04]  /*302a0*/  LDL.LU R49, [R1+0x2f8] ;  /* 0x0002f80001317983 */ /* 0x000ea80000300800 */
[----:B------:R1:W-:Y:S01]  /*302b0*/  STL.64 [R1+0xcf0], R18 ;  /* 0x000cf01201007387 */ /* 0x0003e20000100a00 */
[----:B------:R-:W-:Y:S02]  /*302c0*/  IMAD R97, R21, R245, RZ ;  /* 0x000000f515617224 */ /* 0x000fe400078e02ff */
[----:B------:R-:W2:Y:S01]  /*302d0*/  LDC R245, c[0x0][0x240] ;  /* 0x00009000fff57b82 */ /* 0x000ea20000000800 */
[----:B---3--:R-:W-:-:S04]  /*302e0*/  LEA R40, P5, R6, R0, 0x2 ;  /* 0x0000000006287211 */ /* 0x008fc800078a10ff */
[----:B------:R-:W-:Y:S02]  /*302f0*/  LEA.HI.X.SX32 R41, R6, R2, 0x2, P5 ;  /* 0x0000000206297211 */ /* 0x000fe400028f16ff */
[----:B------:R-:W3:Y:S04]  /*30300*/  LDL.LU R6, [R1+0x2f4] ;  /* 0x0002f40001067983 */ /* 0x000ee80000300800 */
[----:B------:R4:W-:Y:S04]  /*30310*/  STL.64 [R1+0xce8], R40 ;  /* 0x000ce82801007387 */ /* 0x0009e80000100a00 */
[----:B------:R-:W3:Y:S01]  /*30320*/  LDL.LU R21, [R1+0x658] ;  /* 0x0006580001157983 */ /* 0x000ee20000300800 */
        /* <DEDUP_REMOVED lines=12> */
[----:B--2---:R-:W-:-:S04]  /*303f0*/  LEA R40, P5, R33, R0, 0x2 ;  /* 0x0000000021287211 */ /* 0x004fc800078a10ff */
[----:B------:R-:W-:Y:S02]  /*30400*/  LEA.HI.X.SX32 R41, R33, R2, 0x2, P5 ;  /* 0x0000000221297211 */ /* 0x000fe400028f16ff */
[----:B------:R-:W2:Y:S04]  /*30410*/  LDL.LU R33, [R1+0x2d8] ;  /* 0x0002d80001217983 */ /* 0x000ea80000300800 */
[----:B------:R1:W-:Y:S02]  /*30420*/  STL.64 [R1+0xcc8], R40 ;  /* 0x000cc82801007387 */ /* 0x0003e40000100a00 */
[----:B-1----:R-:W-:-:S04]  /*30430*/  LEA R18, P6, R34, R0, 0x2 ;  /* 0x0000000022127211 */ /* 0x002fc800078c10ff */
[----:B------:R-:W-:Y:S02]  /*30440*/  LEA.HI.X.SX32 R19, R34, R2, 0x2, P6 ;  /* 0x0000000222137211 */ /* 0x000fe400030f16ff */
[----:B------:R-:W2:Y:S01]  /*30450*/  LDL.LU R34, [R1+0x2d4] ;  /* 0x0002d40001227983 */ /* 0x000ea20000300800 */
[----:B------:R-:W-:-:S03]  /*30460*/  LEA R40, P5, R242, R0, 0x2 ;  /* 0x00000000f2287211 */ /* 0x000fc600078a10ff */
[----:B------:R1:W-:Y:S01]  /*30470*/  STL.64 [R1+0xcc0], R18 ;  /* 0x000cc01201007387 */ /* 0x0003e20000100a00 */
[----:B------:R-:W-:-:S03]  /*30480*/  LEA.HI.X.SX32 R41, R242, R2, 0x2, P5 ;  /* 0x00000002f2297211 */ /* 0x000fc600028f16ff */
        /* <DEDUP_REMOVED lines=16> */
[----:B------:R-:W-:Y:S02]  /*30590*/  IMAD R60, R44, R8, RZ ;  /* 0x000000082c3c7224 */ /* 0x000fe400078e02ff */
[----:B------:R-:W-:Y:S01]  /*305a0*/  IMAD R61, R66, R244, RZ ;  /* 0x000000f4423d7224 */ /* 0x000fe200078e02ff */
[----:B------:R-:W2:Y:S01]  /*305b0*/  LDC R8, c[0x0][0x240] ;  /* 0x00009000ff087b82 */ /* 0x000ea20000000800 */
[----:B------:R-:W-:Y:S02]  /*305c0*/  IMAD R32, R32, R42, RZ ;  /* 0x0000002a20207224 */ /* 0x000fe400078e02ff */
[----:B------:R-:W-:-:S05]  /*305d0*/  IMAD R37, R37, R4, RZ ;  /* 0x0000000425257224 */ /* 0x000fca00078e02ff */
[----:B------:R-:W2:Y:S01]  /*305e0*/  LDC R4, c[0x0][0x240] ;  /* 0x00009000ff047b82 */ /* 0x000ea20000000800 */
[----:B------:R-:W-:-:S07]  /*305f0*/  IMAD R70, R38, R3, RZ ;  /* 0x0000000326467224 */ /* 0x000fce00078e02ff */
[----:B------:R-:W2:Y:S08]  /*30600*/  LDC R3, c[0x0][0x240] ;  /* 0x00009000ff037b82 */ /* 0x000eb00000000800 */
[----:B------:R-:W2:Y:S01]  /*30610*/  LDC R244, c[0x0][0x240] ;  /* 0x00009000fff47b82 */ /* 0x000ea20000000800 */
        /* <DEDUP_REMOVED lines=19> */
[----:B------:R-:W2:Y:S04]  /*30750*/  LDL.LU R33, [R1+0x29c] ;  /* 0x00029c0001217983 */ /* 0x000ea80000300800 */
[----:B------:R1:W-:Y:S04]  /*30760*/  STL.64 [R1+0xc70], R18 ;  /* 0x000c701201007387 */ /* 0x0003e80000100a00 */
[----:B------:R-:W2:Y:S01]  /*30770*/  LDL.LU R67, [R1+0x664] ;  /* 0x0006640001437983 */ /* 0x000ea20000300800 */
[----:B-1----:R-:W-:-:S04]  /*30780*/  LEA R40, P5, R34, R0, 0x2 ;  /* 0x0000000022287211 */ /* 0x002fc800078a10ff */
[----:B------:R-:W-:Y:S02]  /*30790*/  LEA.HI.X.SX32 R41, R34, R2, 0x2, P5 ;  /* 0x0000000222297211 */ /* 0x000fe400028f16ff */
[----:B------:R-:W2:Y:S01]  /*307a0*/  LDL.LU R34, [R1+0x298] ;  /* 0x0002980001227983 */ /* 0x000ea20000300800 */
[----:B------:R-:W-:-:S03]  /*307b0*/  LEA R18, P6, R242, R0, 0x2 ;  /* 0x00000000f2127211 */ /* 0x000fc600078c10ff */
[----:B------:R1:W-:Y:S01]  /*307c0*/  STL.64 [R1+0xc68], R40 ;  /* 0x000c682801007387 */ /* 0x0003e20000100a00 */
[----:B------:R-:W-:-:S03]  /*307d0*/  LEA.HI.X.SX32 R19, R242, R2, 0x2, P6 ;  /* 0x00000002f2137211 */ /* 0x000fc600030f16ff */
[----:B------:R-:W2:Y:S01]  /*307e0*/  LDL.LU R242, [R1+0x294] ;  /* 0x0002940001f27983 */ /* 0x000ea20000300800 */
[----:B------:R-:W-:Y:S02]  /*307f0*/  IMAD R251, R21, R245, RZ ;  /* 0x000000f515fb7224 */ /* 0x000fe400078e02ff */
[----:B------:R-:W-:Y:S01]  /*30800*/  IMAD R35, R35, R4, RZ ;  /* 0x0000000423237224 */ /* 0x000fe200078e02ff */
[----:B------:R-:W2:Y:S01]  /*30810*/  LDL.LU R21, [R1+0x28c] ;  /* 0x00028c0001157983 */ /* 0x000ea20000300800 */
[----:B------:R-:W2:Y:S03]  /*30820*/  LDC R4, c[0x0][0x240] ;  /* 0x00009000ff047b82 */ /* 0x000ea60000000800 */
[----:B------:R1:W-:Y:S04]  /*30830*/  STL.64 [R1+0xc60], R18 ;  /* 0x000c601201007387 */ /* 0x0003e80000100a00 */
[----:B------:R-:W2:Y:S01]  /*30840*/  LDL.LU R66, [R1+0x670] ;  /* 0x0006700001427983 */ /* 0x000ea20000300800 */
[----:B------:R-:W2:Y:S01]  /*30850*/  LDC R245, c[0x0][0x240] ;  /* 0x00009000fff57b82 */ /* 0x000ea20000000800 */
[----:B-1----:R-:W-:-:S04]  /*30860*/  LEA R40, P5, R15, R0, 0x2 ;  /* 0x000000000f287211 */ /* 0x002fc800078a10ff */
[----:B------:R-:W-:Y:S02]  /*30870*/  LEA.HI.X.SX32 R41, R15, R2, 0x2, P5 ;  /* 0x000000020f297211 */ /* 0x000fe400028f16ff */
[----:B------:R-:W2:Y:S01]  /*30880*/  LDL.LU R15, [R1+0x284] ;  /* 0x00028400010f7983 */ /* 0x000ea20000300800 */
[----:B------:R-:W-:-:S03]  /*30890*/  LEA R18, P6, R48, R0, 0x2 ;  /* 0x0000000030127211 */ /* 0x000fc600078c10ff */
[----:B------:R-:W-:Y:S01]  /*308a0*/  STL.64 [R1+0xc58], R40 ;  /* 0x000c582801007387 */ /* 0x000fe20000100a00 */
[----:B------:R-:W-:-:S03]  /*308b0*/  LEA.HI.X.SX32 R19, R48, R2, 0x2, P6 ;  /* 0x0000000230137211 */ /* 0x000fc600030f16ff */
[----:B------:R-:W2:Y:S04]  /*308c0*/  LDL.LU R49, [R1+0x674] ;  /* 0x0006740001317983 */ /* 0x000ea80000300800 */
[----:B------:R1:W-:Y:S04]  /*308d0*/  STL.64 [R1+0xc50], R18 ;  /* 0x000c501201007387 */ /* 0x0003e80000100a00 */
[----:B-1----:R-:W2:Y:S04]  /*308e0*/  LDL.LU R18, [R1+0x27c] ;  /* 0x00027c0001127983 */ /* 0x002ea80000300800 */
[----:B------:R-:W2:Y:S01]  /*308f0*/  LDL.LU R19, [R1+0x278] ;  /* 0x0002780001137983 */ /* 0x000ea20000300800 */
        /* <DEDUP_REMOVED lines=34> */
[----:B------:R-:W2:Y:S04]  /*30b20*/  LDL.LU R15, [R1+0x244] ;  /* 0x00024400010f7983 */ /* 0x000ea80000300800 */
[----:B------:R1:W-:Y:S02]  /*30b30*/  STL.64 [R1+0xc08], R42 ;  /* 0x000c082a01007387 */ /* 0x0003e40000100a00 */
[----:B-1----:R-:W-:-:S04]  /*30b40*/  LEA R40, P6, R18, R0, 0x2 ;  /* 0x0000000012287211 */ /* 0x002fc800078c10ff */
[----:B------:R-:W-:Y:S02]  /*30b50*/  LEA.HI.X.SX32 R41, R18, R2, 0x2, P6 ;  /* 0x0000000212297211 */ /* 0x000fe400030f16ff */
[C---:B------:R-:W-:Y:S01]  /*30b60*/  LEA R42, P5, R19.reuse, R0, 0x2 ;  /* 0x00000000132a7211 */ /* 0x040fe200078a10ff */
[----:B------:R-:W2:Y:S03]  /*30b70*/  LDL.LU R18, [R1+0x23c] ;  /* 0x00023c0001127983 */ /* 0x000ea60000300800 */
[----:B------:R-:W-:Y:S01]  /*30b80*/  LEA.HI.X.SX32 R43, R19, R2, 0x2, P5 ;  /* 0x00000002132b7211 */ /* 0x000fe200028f16ff */
[----:B------:R3:W-:Y:S04]  /*30b90*/  STL.64 [R1+0xc00], R40 ;  /* 0x000c002801007387 */ /* 0x0007e80000100a00 */
        /* <DEDUP_REMOVED lines=8> */
[----:B------:R1:W-:Y:S04]  /*30c20*/  STL.64 [R1+0xbe8], R42 ;  /* 0x000be82a01007387 */ /* 0x0003e80000100a00 */
[----:B------:R-:W3:Y:S01]  /*30c30*/  LDL.LU R19, [R1+0x228] ;  /* 0x0002280001137983 */ /* 0x000ee20000300800 */
[----:B----4-:R-:W-:-:S04]  /*30c40*/  LEA R40, P6, R243, R0, 0x2 ;  /* 0x00000000f3287211 */ /* 0x010fc800078c10ff */
[----:B------:R-:W-:Y:S02]  /*30c50*/  LEA.HI.X.SX32 R41, R243, R2, 0x2, P6 ;  /* 0x00000002f3297211 */ /* 0x000fe400030f16ff */
        /* <DEDUP_REMOVED lines=16> */
[----:B------:R-:W-:-:S02]  /*30d60*/  IMAD R57, R49, R244, RZ ;  /* 0x000000f431397224 */ /* 0x000fc400078e02ff */
[----:B------:R-:W-:-:S05]  /*30d70*/  IMAD R56, R66, R8, RZ ;  /* 0x0000000842387224 */ /* 0x000fca00078e02ff */
[----:B------:R-:W2:Y:S01]  /*30d80*/  LDC R8, c[0x0][0x240] ;  /* 0x00009000ff087b82 */ /* 0x000ea20000000800 */
[----:B-1----:R-:W-:-:S04]  /*30d90*/  LEA R42, P5, R34, R0, 0x2 ;  /* 0x00000000222a7211 */ /* 0x002fc800078a10ff */
[----:B------:R-:W-:Y:S01]  /*30da0*/  LEA.HI.X.SX32 R43, R34, R2, 0x2, P5 ;  /* 0x00000002222b7211 */ /* 0x000fe200028f16ff */
[----:B------:R-:W-:Y:S01]  /*30db0*/  IMAD R59, R67, R4, RZ ;  /* 0x00000004433b7224 */ /* 0x000fe200078e02ff */
[----:B------:R-:W2:Y:S01]  /*30dc0*/  LDL.LU R34, [R1+0x218] ;  /* 0x0002180001227983 */ /* 0x000ea20000300800 */
[----:B------:R-:W1:Y:S01]  /*30dd0*/  LDC R3, c[0x0][0x240] ;  /* 0x00009000ff037b82 */ /* 0x000e620000000800 */
[C---:B------:R-:W-:Y:S02]  /*30de0*/  LEA R40, P6, R242.reuse, R0, 0x2 ;  /* 0x00000000f2287211 */ /* 0x040fe400078c10ff */
[----:B------:R1:W-:Y:S04]  /*30df0*/  STL.64 [R1+0xbc8], R42 ;  /* 0x000bc82a01007387 */ /* 0x0003e80000100a00 */
[----:B------:R-:W2:Y:S01]  /*30e00*/  LDL.LU R243, [R1+0x214] ;  /* 0x0002140001f37983 */ /* 0x000ea20000300800 */
[----:B------:R-:W-:Y:S01]  /*30e10*/  LEA.HI.X.SX32 R41, R242, R2, 0x2, P6 ;  /* 0x00000002f2297211 */ /* 0x000fe200030f16ff */
[----:B------:R-:W2:Y:S02]  /*30e20*/  LDC R4, c[0x0][0x240] ;  /* 0x00009000ff047b82 */ /* 0x000ea40000000800 */
[----:B------:R-:W2:Y:S04]  /*30e30*/  LDL.LU R67, [R1+0x208] ;  /* 0x0002080001437983 */ /* 0x000ea80000300800 */
[----:B------:R1:W-:Y:S02]  /*30e40*/  STL.64 [R1+0xbc0], R40 ;  /* 0x000bc02801007387 */ /* 0x0003e40000100a00 */
[----:B------:R-:W2:Y:S02]  /*30e50*/  LDC R244, c[0x0][0x240] ;  /* 0x00009000fff47b82 */ /* 0x000ea40000000800 */
[----:B------:R-:W2:Y:S04]  /*30e60*/  LDL.LU R44, [R1+0x6b8] ;  /* 0x0006b800012c7983 */ /* 0x000ea80000300800 */
[----:B------:R-:W2:Y:S01]  /*30e70*/  LDL.LU R242, [R1+0x200] ;  /* 0x0002000001f27983 */ /* 0x000ea20000300800 */
[----:B-1----:R-:W-:-:S04]  /*30e80*/  LEA R42, P5, R15, R0, 0x2 ;  /* 0x000000000f2a7211 */ /* 0x002fc800078a10ff */
[----:B------:R-:W-:Y:S02]  /*30e90*/  LEA.HI.X.SX32 R43, R15, R2, 0x2, P5 ;  /* 0x000000020f2b7211 */ /* 0x000fe400028f16ff */
[----:B------:R-:W2:Y:S04]  /*30ea0*/  LDL.LU R15, [R1+0x1f8] ;  /* 0x0001f800010f7983 */ /* 0x000ea80000300800 */
[----:B------:R3:W-:Y:S04]  /*30eb0*/  STL.64 [R1+0xbb8], R42 ;  /* 0x000bb82a01007387 */ /* 0x0007e80000100a00 */
[----:B------:R-:W2:Y:S04]  /*30ec0*/  LDL.LU R49, [R1+0x6bc] ;  /* 0x0006bc0001317983 */ /* 0x000ea80000300800 */
[----:B------:R-:W2:Y:S01]  /*30ed0*/  LDL.LU R66, [R1+0x1f4] ;  /* 0x0001f40001427983 */ /* 0x000ea20000300800 */
[----:B------:R-:W-:-:S04]  /*30ee0*/  LEA R40, P6, R18, R0, 0x2 ;  /* 0x0000000012287211 */ /* 0x000fc800078c10ff */
[----:B------:R-:W-:-:S05]  /*30ef0*/  LEA.HI.X.SX32 R41, R18, R2, 0x2, P6 ;  /* 0x0000000212297211 */ /* 0x000fca00030f16ff */
[----:B------:R1:W-:Y:S01]  /*30f00*/  STL.64 [R1+0xbb0], R40 ;  /* 0x000bb02801007387 */ /* 0x0003e20000100a00 */
[----:B---3--:R-:W-:-:S04]  /*30f10*/  LEA R42, P5, R6, R0, 0x2 ;  /* 0x00000000062a7211 */ /* 0x008fc800078a10ff */
        /* <DEDUP_REMOVED lines=9> */
[----:B------:R-:W-:-:S03]  /*30fb0*/  LEA.HI.X.SX32 R43, R19, R2, 0x2, P5 ;  /* 0x00000002132b7211 */ /* 0x000fc600028f16ff */
[----:B------:R-:W3:Y:S04]  /*30fc0*/  LDL.LU R19, [R1+0x1e0] ;  /* 0x0001e00001137983 */ /* 0x000ee80000300800 */
[----:B------:R2:W-:Y:S01]  /*30fd0*/  STL.64 [R1+0xb98], R42 ;  /* 0x000b982a01007387 */ /* 0x0005e20000100a00 */
[----:B----4-:R-:W-:-:S04]  /*30fe0*/  LEA R40, P6, R16, R0, 0x2 ;  /* 0x0000000010287211 */ /* 0x010fc800078c10ff */
[----:B------:R-:W-:Y:S02]  /*30ff0*/  LEA.HI.X.SX32 R41, R16, R2, 0x2, P6 ;  /* 0x0000000210297211 */ /* 0x000fe400030f16ff */
        /* <DEDUP_REMOVED lines=29> */
[----:B------:R-:W2:Y:S01]  /*311d0*/  LDC R8, c[0x0][0x240] ;  /* 0x00009000ff087b82 */ /* 0x000ea20000000800 */
[----:B---3--:R-:W-:-:S04]  /*311e0*/  LEA R40, P6, R6, R0, 0x2 ;  /* 0x0000000006287211 */ /* 0x008fc800078c10ff */
[----:B------:R-:W-:Y:S02]  /*311f0*/  LEA.HI.X.SX32 R41, R6, R2, 0x2, P6 ;  /* 0x0000000206297211 */ /* 0x000fe400030f16ff */
[----:B------:R-:W3:Y:S04]  /*31200*/  LDL.LU R6, [R1+0x1c0] ;  /* 0x0001c00001067983 */ /* 0x000ee80000300800 */
[----:B------:R1:W-:Y:S02]  /*31210*/  STL.64 [R1+0xb50], R40 ;  /* 0x000b502801007387 */ /* 0x0003e40000100a00 */
[----:B-1----:R-:W-:-:S04]  /*31220*/  LEA R42, P5, R17, R0, 0x2 ;  /* 0x00000000112a7211 */ /* 0x002fc800078a10ff */
[----:B------:R-:W-:Y:S02]  /*31230*/  LEA.HI.X.SX32 R43, R17, R2, 0x2, P5 ;  /* 0x00000002112b7211 */ /* 0x000fe400028f16ff */
[----:B------:R-:W3:Y:S01]  /*31240*/  LDL.LU R17, [R1+0x1bc] ;  /* 0x0001bc0001117983 */ /* 0x000ee20000300800 */
[----:B------:R-:W-:-:S04]  /*31250*/  LEA R40, P6, R19, R0, 0x2 ;  /* 0x0000000013287211 */ /* 0x000fc800078c10ff */
[----:B------:R-:W-:Y:S01]  /*31260*/  LEA.HI.X.SX32 R41, R19, R2, 0x2, P6 ;  /* 0x0000000213297211 */ /* 0x000fe200030f16ff */
[----:B------:R-:W-:Y:S04]  /*31270*/  STL.64 [R1+0xb48], R42 ;  /* 0x000b482a01007387 */ /* 0x000fe80000100a00 */
[----:B------:R1:W-:Y:S04]  /*31280*/  STL.64 [R1+0xb40], R40 ;  /* 0x000b402801007387 */ /* 0x0003e80000100a00 */
[----:B-1----:R-:W3:Y:S01]  /*31290*/  LDL.LU R41, [R1+0x1b8] ;  /* 0x0001b80001297983 */ /* 0x002ee20000300800 */
[----:B----4-:R-:W-:-:S04]  /*312a0*/  LEA R44, P5, R16, R0, 0x2 ;  /* 0x00000000102c7211 */ /* 0x010fc800078a10ff */
[----:B------:R-:W-:Y:S02]  /*312b0*/  LEA.HI.X.SX32 R45, R16, R2, 0x2, P5 ;  /* 0x00000002102d7211 */ /* 0x000fe400028f16ff */
[----:B------:R-:W4:Y:S04]  /*312c0*/  LDL.LU R16, [R1+0x1b4] ;  /* 0x0001b40001107983 */ /* 0x000f280000300800 */
[----:B------:R1:W-:Y:S04]  /*312d0*/  STL.64 [R1+0xb38], R44 ;  /* 0x000b382c01007387 */ /* 0x0003e80000100a00 */
[----:B------:R-:W4:Y:S04]  /*312e0*/  LDL.LU R63, [R1+0x6c4] ;  /* 0x0006c400013f7983 */ /* 0x000f280000300800 */
[----:B------:R-:W4:Y:S01]  /*312f0*/  LDL.LU R40, [R1+0x1ac] ;  /* 0x0001ac0001287983 */ /* 0x000f220000300800 */
        /* <DEDUP_REMOVED lines=33> */
[----:B------:R-:W-:-:S04]  /*31510*/  LEA R44, P5, R41, R0, 0x2 ;  /* 0x00000000292c7211 */ /* 0x000fc800078a10ff */
[----:B------:R-:W-:Y:S02]  /*31520*/  LEA.HI.X.SX32 R45, R41, R2, 0x2, P5 ;  /* 0x00000002292d7211 */ /* 0x000fe400028f16ff */
[----:B------:R-:W3:Y:S01]  /*31530*/  LDL.LU R41, [R1+0x184] ;  /* 0x0001840001297983 */ /* 0x000ee20000300800 */
[----:B----4-:R-:W-:-:S03]  /*31540*/  LEA R42, P6, R16, R0, 0x2 ;  /* 0x00000000102a7211 */ /* 0x010fc600078c10ff */
[----:B------:R1:W-:Y:S01]  /*31550*/  STL.64 [R1+0xaf8], R44 ;  /* 0x000af82c01007387 */ /* 0x0003e20000100a00 */
[----:B------:R-:W-:-:S03]  /*31560*/  LEA.HI.X.SX32 R43, R16, R2, 0x2, P6 ;  /* 0x00000002102b7211 */ /* 0x000fc600030f16ff */
        /* <DEDUP_REMOVED lines=16> */
[----:B------:R1:W-:Y:S02]  /*31670*/  STL.64 [R1+0xad0], R42 ;  /* 0x000ad02a01007387 */ /* 0x0003e40000100a00 */
[----:B-1----:R-:W-:-:S04]  /*31680*/  LEA R44, P5, R242, R0, 0x2 ;  /* 0x00000000f22c7211 */ /* 0x002fc800078a10ff */
[----:B------:R-:W-:Y:S02]  /*31690*/  LEA.HI.X.SX32 R45, R242, R2, 0x2, P5 ;  /* 0x00000002f22d7211 */ /* 0x000fe400028f16ff */
[----:B------:R-:W2:Y:S01]  /*316a0*/  LDL.LU R242, [R1+0x16c] ;  /* 0x00016c0001f27983 */ /* 0x000ea20000300800 */
[----:B------:R-:W-:-:S03]  /*316b0*/  LEA R42, P6, R15, R0, 0x2 ;  /* 0x000000000f2a7211 */ /* 0x000fc600078c10ff */
        /* <DEDUP_REMOVED lines=21> */
[----:B------:R-:W4:Y:S04]  /*31810*/  LDL.LU R16, [R1+0x158] ;  /* 0x0001580001107983 */ /* 0x000f280000300800 */
[----:B------:R2:W-:Y:S01]  /*31820*/  STL.64 [R1+0xa98], R44 ;  /* 0x000a982c01007387 */ /* 0x0005e20000100a00 */
[----:B-1----:R-:W-:-:S03]  /*31830*/  LEA R42, P6, R40, R0, 0x2 ;  /* 0x00000000282a7211 */ /* 0x002fc600078c10ff */
[----:B------:R-:W4:Y:S01]  /*31840*/  LDL.LU R64, [R1+0x6d8] ;  /* 0x0006d80001407983 */ /* 0x000f220000300800 */
        /* <DEDUP_REMOVED lines=9> */
[----:B------:R1:W-:Y:S01]  /*318e0*/  STL.64 [R1+0xa88], R44 ;  /* 0x000a882c01007387 */ /* 0x0003e20000100a00 */
[----:B------:R-:W-:Y:S02]  /*318f0*/  IMAD R50, R62, R8, RZ ;  /* 0x000000083e327224 */ /* 0x000fe400078e02ff */
[----:B------:R-:W-:-:S04]  /*31900*/  IMAD R18, R18, R245, RZ ;  /* 0x000000f512127224 */ /* 0x000fc800078e02ff */
[----:B------:R-:W1:Y:S02]  /*31910*/  LDC R245, c[0x0][0x240] ;  /* 0x00009000fff57b82 */ /* 0x000e640000000800 */
[----:B-1----:R-:W-:Y:S01]  /*31920*/  LEA R42, P6, R243, R0, 0x2 ;  /* 0x00000000f32a7211 */ /* 0x002fe200078c10ff */
[----:B------:R-:W-:-:S05]  /*31930*/  IMAD R48, R48, R4, RZ ;  /* 0x0000000430307224 */ /* 0x000fca00078e02ff */
[----:B------:R-:W1:Y:S01]  /*31940*/  LDC R8, c[0x0][0x240] ;  /* 0x00009000ff087b82 */ /* 0x000e620000000800 */
[----:B------:R-:W-:Y:S02]  /*31950*/  LEA.HI.X.SX32 R43, R243, R2, 0x2, P6 ;  /* 0x00000002f32b7211 */ /* 0x000fe400030f16ff */
[----:B------:R-:W2:Y:S04]  /*31960*/  LDL.LU R243, [R1+0x148] ;  /* 0x0001480001f37983 */ /* 0x000ea80000300800 */
[----:B------:R-:W2:Y:S01]  /*31970*/  LDL.LU R62, [R1+0x144] ;  /* 0x00014400013e7983 */ /* 0x000ea20000300800 */
[----:B------:R-:W-:Y:S01]  /*31980*/  IMAD R53, R63, R3, RZ ;  /* 0x000000033f357224 */ /* 0x000fe200078e02ff */
[----:B------:R-:W1:Y:S02]  /*31990*/  LDC R4, c[0x0][0x240] ;  /* 0x00009000ff047b82 */ /* 0x000e640000000800 */
[----:B------:R1:W-:Y:S04]  /*319a0*/  STL.64 [R1+0xa80], R42 ;  /* 0x000a802a01007387 */ /* 0x0003e80000100a00 */
[----:B------:R-:W2:Y:S01]  /*319b0*/  LDL.LU R63, [R1+0x6e0] ;  /* 0x0006e000013f7983 */ /* 0x000ea20000300800 */
[C---:B------:R-:W-:Y:S01]  /*319c0*/  LEA R44, P5, R242.reuse, R0, 0x2 ;  /* 0x00000000f22c7211 */ /* 0x040fe200078a10ff */
[----:B------:R-:W-:Y:S01]  /*319d0*/  IMAD R54, R67, R245, RZ ;  /* 0x000000f543367224 */ /* 0x000fe200078e02ff */
[----:B------:R-:W2:Y:S02]  /*319e0*/  LDC R3, c[0x0][0x240] ;  /* 0x00009000ff037b82 */ /* 0x000ea40000000800 */
[----:B------:R-:W-:-:S02]  /*319f0*/  LEA.HI.X.SX32 R45, R242, R2, 0x2, P5 ;  /* 0x00000002f22d7211 */ /* 0x000fc400028f16ff */
[----:B------:R-:W2:Y:S01]  /*31a00*/  LDL.LU R242, [R1+0x140] ;  /* 0x0001400001f27983 */ /* 0x000ea20000300800 */
[----:B-1----:R-:W-:-:S03]  /*31a10*/  LEA R42, P6, R15, R0, 0x2 ;  /* 0x000000000f2a7211 */ /* 0x002fc600078c10ff */
[----:B------:R3:W-:Y:S01]  /*31a20*/  STL.64 [R1+0xa78], R44 ;  /* 0x000a782c01007387 */ /* 0x0007e20000100a00 */
[----:B------:R-:W-:Y:S01]  /*31a30*/  IMAD R34, R34, R4, RZ ;  /* 0x0000000422227224 */ /* 0x000fe200078e02ff */
[----:B------:R-:W1:Y:S01]  /*31a40*/  LDC R245, c[0x0][0x240] ;  /* 0x00009000fff57b82 */ /* 0x000e620000000800 */
[----:B------:R-:W-:Y:S01]  /*31a50*/  LEA.HI.X.SX32 R43, R15, R2, 0x2, P6 ;  /* 0x000000020f2b7211 */ /* 0x000fe200030f16ff */
[----:B------:R-:W2:Y:S04]  /*31a60*/  LDL.LU R38, [R1+0x6e4] ;  /* 0x0006e40001267983 */ /* 0x000ea80000300800 */
[----:B------:R-:W2:Y:S02]  /*31a70*/  LDL.LU R15, [R1+0x13c] ;  /* 0x00013c00010f7983 */ /* 0x000ea40000300800 */
[----:B------:R-:W1:Y:S02]  /*31a80*/  LDC R4, c[0x0][0x240] ;  /* 0x00009000ff047b82 */ /* 0x000e640000000800 */
        /* <DEDUP_REMOVED lines=11> */
[----:B-1----:R-:W-:-:S04]  /*31b40*/  LEA R44, P5, R41, R0, 0x2 ;  /* 0x00000000292c7211 */ /* 0x002fc800078a10ff */
        /* <DEDUP_REMOVED lines=24> */
[----:B------:R-:W2:Y:S04]  /*31cd0*/  LDL.LU R242, [R1+0x110] ;  /* 0x0001100001f27983 */ /* 0x000ea80000300800 */
[----:B------:R1:W-:Y:S01]  /*31ce0*/  STL.64 [R1+0xa28], R44 ;  /* 0x000a282c01007387 */ /* 0x0003e20000100a00 */
[----:B------:R-:W-:-:S04]  /*31cf0*/  LEA R42, P6, R15, R0, 0x2 ;  /* 0x000000000f2a7211 */ /* 0x000fc800078c10ff */
[----:B------:R-:W-:Y:S02]  /*31d00*/  LEA.HI.X.SX32 R43, R15, R2, 0x2, P6 ;  /* 0x000000020f2b7211 */ /* 0x000fe400030f16ff */
        /* <DEDUP_REMOVED lines=8> */
[----:B------:R-:W-:-:S07]  /*31d90*/  IMAD R49, R49, R244, RZ ;  /* 0x000000f431317224 */ /* 0x000fce00078e02ff */
[----:B------:R-:W4:Y:S01]  /*31da0*/  LDC R244, c[0x0][0x240] ;  /* 0x00009000fff47b82 */ /* 0x000f220000000800 */
[----:B------:R-:W-:-:S07]  /*31db0*/  IMAD R79, R63, R8, RZ ;  /* 0x000000083f4f7224 */ /* 0x000fce00078e02ff */
[----:B------:R-:W2:Y:S08]  /*31dc0*/  LDC R4, c[0x0][0x240] ;  /* 0x00009000ff047b82 */ /* 0x000eb00000000800 */
[----:B------:R-:W2:Y:S01]  /*31dd0*/  LDC R8, c[0x0][0x240] ;  /* 0x00009000ff087b82 */ /* 0x000ea20000000800 */
        /* <DEDUP_REMOVED lines=19> */
[----:B------:R-:W-:Y:S02]  /*31f10*/  IMAD R47, R67, R245, RZ ;  /* 0x000000f5432f7224 */ /* 0x000fe400078e02ff */
[----:B------:R-:W-:Y:S01]  /*31f20*/  IMAD R19, R19, R244, RZ ;  /* 0x000000f413137224 */ /* 0x000fe200078e02ff */
[----:B------:R-:W4:Y:S01]  /*31f30*/  LDL.LU R65, [R1+0xf8] ;  /* 0x0000f80001417983 */ /* 0x000f220000300800 */
[----:B------:R-:W1:Y:S03]  /*31f40*/  LDC R244, c[0x0][0x240] ;  /* 0x00009000fff47b82 */ /* 0x000e660000000800 */
[----:B------:R1:W-:Y:S01]  /*31f50*/  STL.64 [R1+0x9f0], R42 ;  /* 0x0009f02a01007387 */ /* 0x0003e20000100a00 */
[----:B--2---:R-:W-:-:S03]  /*31f60*/  LEA R44, P5, R33, R0, 0x2 ;  /* 0x00000000212c7211 */ /* 0x004fc600078a10ff */
[----:B------:R-:W2:Y:S01]  /*31f70*/  LDL.LU R67, [R1+0x6f0] ;  /* 0x0006f00001437983 */ /* 0x000ea20000300800 */
[----:B------:R-:W-:Y:S01]  /*31f80*/  LEA.HI.X.SX32 R45, R33, R2, 0x2, P5 ;  /* 0x00000002212d7211 */ /* 0x000fe200028f16ff */
[----:B------:R-:W2:Y:S02]  /*31f90*/  LDC R245, c[0x0][0x240] ;  /* 0x00009000fff57b82 */ /* 0x000ea40000000800 */
[----:B------:R-:W2:Y:S04]  /*31fa0*/  LDL.LU R33, [R1+0xf0] ;  /* 0x0000f00001217983 */ /* 0x000ea80000300800 */
[----:B------:R-:W2:Y:S04]  /*31fb0*/  LDL.LU R66, [R1+0xec] ;  /* 0x0000ec0001427983 */ /* 0x000ea80000300800 */
[----:B------:R1:W-:Y:S04]  /*31fc0*/  STL.64 [R1+0x9e8], R44 ;  /* 0x0009e82c01007387 */ /* 0x0003e80000100a00 */
[----:B------:R-:W2:Y:S01]  /*31fd0*/  LDL.LU R63, [R1+0xe8] ;  /* 0x0000e800013f7983 */ /* 0x000ea20000300800 */
[----:B-1----:R-:W-:-:S04]  /*31fe0*/  LEA R42, P6, R243, R0, 0x2 ;  /* 0x00000000f32a7211 */ /* 0x002fc800078c10ff */
[----:B------:R-:W-:-:S05]  /*31ff0*/  LEA.HI.X.SX32 R43, R243, R2, 0x2, P6 ;  /* 0x00000002f32b7211 */ /* 0x000fca00030f16ff */
[----:B------:R1:W-:Y:S04]  /*32000*/  STL.64 [R1+0x9e0], R42 ;  /* 0x0009e02a01007387 */ /* 0x0003e80000100a00 */
[----:B------:R-:W2:Y:S04]  /*32010*/  LDL.LU R243, [R1+0x6f4] ;  /* 0x0006f40001f37983 */ /* 0x000ea80000300800 */
[----:B------:R-:W2:Y:S01]  /*32020*/  LDL.LU R40, [R1+0xe4] ;  /* 0x0000e40001287983 */ /* 0x000ea20000300800 */
[----:B------:R-:W-:-:S04]  /*32030*/  LEA R44, P5, R242, R0, 0x2 ;  /* 0x00000000f22c7211 */ /* 0x000fc800078a10ff */
[----:B------:R-:W-:-:S05]  /*32040*/  LEA.HI.X.SX32 R45, R242, R2, 0x2, P5 ;  /* 0x00000002f22d7211 */ /* 0x000fca00028f16ff */
[----:B------:R3:W-:Y:S04]  /*32050*/  STL.64 [R1+0x9d8], R44 ;  /* 0x0009d82c01007387 */ /* 0x0007e80000100a00 */
[----:B------:R-:W2:Y:S01]  /*32060*/  LDL.LU R242, [R1+0x6f8] ;  /* 0x0006f80001f27983 */ /* 0x000ea20000300800 */
[----:B-1----:R-:W-:-:S04]  /*32070*/  LEA R42, P6, R15, R0, 0x2 ;  /* 0x000000000f2a7211 */ /* 0x002fc800078c10ff */
[----:B------:R-:W-:Y:S02]  /*32080*/  LEA.HI.X.SX32 R43, R15, R2, 0x2, P6 ;  /* 0x000000020f2b7211 */ /* 0x000fe400030f16ff */
[----:B------:R-:W2:Y:S04]  /*32090*/  LDL.LU R15, [R1+0xe0] ;  /* 0x0000e000010f7983 */ /* 0x000ea80000300800 */
[----:B------:R-:W2:Y:S04]  /*320a0*/  LDL.LU R62, [R1+0xdc] ;  /* 0x0000dc00013e7983 */ /* 0x000ea80000300800 */
[----:B------:R1:W-:Y:S01]  /*320b0*/  STL.64 [R1+0x9d0], R42 ;  /* 0x0009d02a01007387 */ /* 0x0003e20000100a00 */
[----:B------:R-:W-:-:S02]  /*320c0*/  IMAD R46, R38, R244, RZ ;  /* 0x000000f4262e7224 */ /* 0x000fc400078e02ff */
        /* <DEDUP_REMOVED lines=18> */
[----:B-1----:R-:W-:Y:S01]  /*321f0*/  LEA R44, P5, R65, R0, 0x2 ;  /* 0x00000000412c7211 */ /* 0x002fe200078a10ff */
[----:B--2---:R-:W-:Y:S02]  /*32200*/  IMAD R241, R67, R4, RZ ;  /* 0x0000000443f17224 */ /* 0x004fe400078e02ff */
[----:B------:R-:W2:Y:S01]  /*32210*/  LDL.LU R67, [R1+0xc4] ;  /* 0x0000c40001437983 */ /* 0x000ea20000300800 */
[----:B------:R-:W-:Y:S01]  /*32220*/  LEA.HI.X.SX32 R45, R65, R2, 0x2, P5 ;  /* 0x00000002412d7211 */ /* 0x000fe200028f16ff */
[----:B------:R-:W-:Y:S01]  /*32230*/  IMAD R240, R64, R3, RZ ;  /* 0x0000000340f07224 */ /* 0x000fe200078e02ff */
[C---:B------:R-:W-:Y:S01]  /*32240*/  LEA R42, P6, R33.reuse, R0, 0x2 ;  /* 0x00000000212a7211 */ /* 0x040fe200078c10ff */
[----:B------:R-:W1:Y:S02]  /*32250*/  LDC R3, c[0x0][0x240] ;  /* 0x00009000ff037b82 */ /* 0x000e640000000800 */
[----:B------:R1:W-:Y:S01]  /*32260*/  STL.64 [R1+0x9a8], R44 ;  /* 0x0009a82c01007387 */ /* 0x0003e20000100a00 */
[----:B------:R-:W-:-:S03]  /*32270*/  LEA.HI.X.SX32 R43, R33, R2, 0x2, P6 ;  /* 0x00000002212b7211 */ /* 0x000fc600030f16ff */
[----:B------:R-:W2:Y:S02]  /*32280*/  LDL.LU R33, [R1+0xc0] ;  /* 0x0000c00001217983 */ /* 0x000ea40000300800 */
[----:B------:R-:W2:Y:S02]  /*32290*/  LDC R4, c[0x0][0x240] ;  /* 0x00009000ff047b82 */ /* 0x000ea40000000800 */
[----:B------:R1:W-:Y:S02]  /*322a0*/  STL.64 [R1+0x9a0], R42 ;  /* 0x0009a02a01007387 */ /* 0x0003e40000100a00 */
[----:B-1----:R-:W-:-:S04]  /*322b0*/  LEA R44, P5, R66, R0, 0x2 ;  /* 0x00000000422c7211 */ /* 0x002fc800078a10ff */
[----:B------:R-:W-:Y:S02]  /*322c0*/  LEA.HI.X.SX32 R45, R66, R2, 0x2, P5 ;  /* 0x00000002422d7211 */ /* 0x000fe400028f16ff */
[----:B------:R-:W2:Y:S01]  /*322d0*/  LDL.LU R66, [R1+0xbc] ;  /* 0x0000bc0001427983 */ /* 0x000ea20000300800 */
[----:B------:R-:W-:-:S03]  /*322e0*/  LEA R42, P6, R63, R0, 0x2 ;  /* 0x000000003f2a7211 */ /* 0x000fc600078c10ff */
[----:B------:R1:W-:Y:S01]  /*322f0*/  STL.64 [R1+0x998], R44 ;  /* 0x0009982c01007387 */ /* 0x0003e20000100a00 */
[----:B------:R-:W-:-:S05]  /*32300*/  LEA.HI.X.SX32 R43, R63, R2, 0x2, P6 ;  /* 0x000000023f2b7211 */ /* 0x000fca00030f16ff */
        /* <DEDUP_REMOVED lines=27> */
[----:B------:R1:W-:Y:S04]  /*324c0*/  STL.64 [R1+0x958], R44 ;  /* 0x0009582c01007387 */ /* 0x0003e80000100a00 */
[----:B------:R-:W4:Y:S01]  /*324d0*/  LDL.LU R141, [R1+0x700] ;  /* 0x00070000018d7983 */ /* 0x000f220000300800 */
[----:B--2---:R-:W-:-:S04]  /*324e0*/  LEA R42, P6, R67, R0, 0x2 ;  /* 0x00000000432a7211 */ /* 0x004fc800078c10ff */
[----:B------:R-:W-:Y:S02]  /*324f0*/  LEA.HI.X.SX32 R43, R67, R2, 0x2, P6 ;  /* 0x00000002432b7211 */ /* 0x000fe400030f16ff */
[----:B------:R-:W2:Y:S01]  /*32500*/  LDL.LU R67, [R1+0x9c] ;  /* 0x00009c0001437983 */ /* 0x000ea20000300800 */
[----:B-1----:R-:W-:-:S03]  /*32510*/  LEA R44, P5, R33, R0, 0x2 ;  /* 0x00000000212c7211 */ /* 0x002fc600078a10ff */
[----:B------:R1:W-:Y:S01]  /*32520*/  STL.64 [R1+0x950], R42 ;  /* 0x0009502a01007387 */ /* 0x0003e20000100a00 */
[----:B------:R-:W-:-:S03]  /*32530*/  LEA.HI.X.SX32 R45, R33, R2, 0x2, P5 ;  /* 0x00000002212d7211 */ /* 0x000fc600028f16ff */
[----:B------:R-:W2:Y:S04]  /*32540*/  LDL.LU R169, [R1+0x704] ;  /* 0x0007040001a97983 */ /* 0x000ea80000300800 */
[----:B------:R-:W2:Y:S01]  /*32550*/  LDL.LU R33, [R1+0x98] ;  /* 0x0000980001217983 */ /* 0x000ea20000300800 */
[----:B-1----:R-:W-:-:S03]  /*32560*/  LEA R42, P6, R66, R0, 0x2 ;  /* 0x00000000422a7211 */ /* 0x002fc600078c10ff */
        /* <DEDUP_REMOVED lines=9> */
[----:B------:R3:W-:Y:S04]  /*32600*/  STL.64 [R1+0x938], R44 ;  /* 0x0009382c01007387 */ /* 0x0007e80000100a00 */
[----:B------:R-:W2:Y:S01]  /*32610*/  LDL.LU R65, [R1+0x70c] ;  /* 0x00070c0001417983 */ /* 0x000ea20000300800 */
[----:B------:R-:W-:-:S04]  /*32620*/  LEA R42, P6, R15, R0, 0x2 ;  /* 0x000000000f2a7211 */ /* 0x000fc800078c10ff */
[----:B------:R-:W-:Y:S02]  /*32630*/  LEA.HI.X.SX32 R43, R15, R2, 0x2, P6 ;  /* 0x000000020f2b7211 */ /* 0x000fe400030f16ff */
        /* <DEDUP_REMOVED lines=46> */
[----:B------:R-:W-:Y:S01]  /*32920*/  IMAD R4, R65, R4, RZ ;  /* 0x0000000441047224 */ /* 0x000fe200078e02ff */
[----:B---3--:R-:W-:-:S04]  /*32930*/  LEA R42, P6, R6, R0, 0x2 ;  /* 0x00000000062a7211 */ /* 0x008fc800078c10ff */
[----:B------:R-:W-:Y:S02]  /*32940*/  LEA.HI.X.SX32 R43, R6, R2, 0x2, P6 ;  /* 0x00000002062b7211 */ /* 0x000fe400030f16ff */
[----:B------:R-:W3:Y:S04]  /*32950*/  LDL.LU R6, [R1+0x3bc] ;  /* 0x0003bc0001067983 */ /* 0x000ee80000300800 */
[----:B------:R1:W-:Y:S04]  /*32960*/  STL.64 [R1+0x8d0], R42 ;  /* 0x0008d02a01007387 */ /* 0x0003e80000100a00 */
[----:B------:R-:W3:Y:S01]  /*32970*/  LDL.LU R62, [R1+0x3c0] ;  /* 0x0003c000013e7983 */ /* 0x000ee20000300800 */
[----:B-1----:R-:W-:-:S04]  /*32980*/  LEA R44, P5, R38, R0, 0x2 ;  /* 0x00000000262c7211 */ /* 0x002fc800078a10ff */
[----:B------:R-:W-:-:S05]  /*32990*/  LEA.HI.X.SX32 R45, R38, R2, 0x2, P5 ;  /* 0x00000002262d7211 */ /* 0x000fca00028f16ff */
        /* <DEDUP_REMOVED lines=8> */
[----:B------:R-:W-:-:S03]  /*32a20*/  IMAD R3, R63, R3, RZ ;  /* 0x000000033f037224 */ /* 0x000fc600078e02ff */
[----:B------:R1:W-:Y:S01]  /*32a30*/  STL.64 [R1+0x8b8], R44 ;  /* 0x0008b82c01007387 */ /* 0x0003e20000100a00 */
[----:B--2---:R-:W-:-:S04]  /*32a40*/  LEA R42, P6, R67, R0, 0x2 ;  /* 0x00000000432a7211 */ /* 0x004fc800078c10ff */
[----:B------:R-:W-:Y:S01]  /*32a50*/  LEA.HI.X.SX32 R43, R67, R2, 0x2, P6 ;  /* 0x00000002432b7211 */ /* 0x000fe200030f16ff */
[----:B------:R-:W-:Y:S01]  /*32a60*/  IMAD R242, R242, R244, RZ ;  /* 0x000000f4f2f27224 */ /* 0x000fe200078e02ff */
[----:B------:R-:W2:Y:S03]  /*32a70*/  LDC R67, c[0x0][0x240] ;  /* 0x00009000ff437b82 */ /* 0x000ea60000000800 */
[----:B------:R1:W-:Y:S02]  /*32a80*/  STL.64 [R1+0x8b0], R42 ;  /* 0x0008b02a01007387 */ /* 0x0003e40000100a00 */
[----:B-1----:R-:W-:-:S03]  /*32a90*/  LEA R44, P5, R33, R0, 0x2 ;  /* 0x00000000212c7211 */ /* 0x002fc600078a10ff */
[----:B------:R-:W1:Y:S01]  /*32aa0*/  LDC R244, c[0x0][0x240] ;  /* 0x00009000fff47b82 */ /* 0x000e620000000800 */
[----:B------:R-:W-:Y:S01]  /*32ab0*/  LEA.HI.X.SX32 R45, R33, R2, 0x2, P5 ;  /* 0x00000002212d7211 */ /* 0x000fe200028f16ff */
[----:B------:R-:W2:Y:S04]  /*32ac0*/  LDL.LU R42, [R1+0x714] ;  /* 0x00071400012a7983 */ /* 0x000ea80000300800 */
[----:B------:R-:W2:Y:S04]  /*32ad0*/  LDL.LU R63, [R1+0x3cc] ;  /* 0x0003cc00013f7983 */ /* 0x000ea80000300800 */
[----:B------:R-:W2:Y:S04]  /*32ae0*/  LDL.LU R33, [R1+0x718] ;  /* 0x0007180001217983 */ /* 0x000ea80000300800 */
[----:B------:R-:W2:Y:S01]  /*32af0*/  LDL.LU R38, [R1+0x3d0] ;  /* 0x0003d00001267983 */ /* 0x000ea20000300800 */
[----:B------:R-:W-:-:S03]  /*32b00*/  LEA R64, P6, R66, R0, 0x2 ;  /* 0x0000000042407211 */ /* 0x000fc600078c10ff */
[----:B------:R1:W-:Y:S01]  /*32b10*/  STL.64 [R1+0x8a8], R44 ;  /* 0x0008a82c01007387 */ /* 0x0003e20000100a00 */
[----:B------:R-:W-:-:S03]  /*32b20*/  LEA.HI.X.SX32 R65, R66, R2, 0x2, P6 ;  /* 0x0000000242417211 */ /* 0x000fc600030f16ff */
[----:B------:R-:W2:Y:S01]  /*32b30*/  LDL.LU R66, [R1+0x3d4] ;  /* 0x0003d40001427983 */ /* 0x000ea20000300800 */
[----:B------:R-:W-:Y:S02]  /*32b40*/  IMAD R243, R243, R8, RZ ;  /* 0x00000008f3f37224 */ /* 0x000fe400078e02ff */
[----:B------:R-:W1:Y:S01]  /*32b50*/  LDC R8, c[0x0][0x240] ;  /* 0x00009000ff087b82 */ /* 0x000e620000000800 */
        /* <DEDUP_REMOVED lines=10> */
[----:B------:R-:W2:Y:S01]  /*32c00*/  LDL.LU R40, [R1+0x3e0] ;  /* 0x0003e00001287983 */ /* 0x000ea20000300800 */
[----:B------:R-:W-:-:S03]  /*32c10*/  IMAD R244, R169, R244, RZ ;  /* 0x000000f4a9f47224 */ /* 0x000fc600078e02ff */
[----:B------:R-:W2:Y:S04]  /*32c20*/  LDL.LU R169, [R1+0x3e4] ;  /* 0x0003e40001a97983 */ /* 0x000ea80000300800 */
[----:B------:R1:W-:Y:S01]  /*32c30*/  STL.64 [R1+0x890], R64 ;  /* 0x0008904001007387 */ /* 0x0003e20000100a00 */
[----:B------:R-:W-:Y:S01]  /*32c40*/  IMAD R8, R168, R8, RZ ;  /* 0x00000008a8087224 */ /* 0x000fe200078e02ff */
        /* <DEDUP_REMOVED lines=23> */
[----:B------:R-:W2:Y:S04]  /*32dc0*/  LDL.LU R38, [R1+0x3fc] ;  /* 0x0003fc0001267983 */ /* 0x000ea80000300800 */
[----:B------:R1:W-:Y:S02]  /*32dd0*/  STL.64 [R1+0x860], R64 ;  /* 0x0008604001007387 */ /* 0x0003e40000100a00 */
[----:B-1----:R-:W-:-:S04]  /*32de0*/  LEA R44, P5, R66, R0, 0x2 ;  /* 0x00000000422c7211 */ /* 0x002fc800078a10ff */
[----:B------:R-:W-:Y:S02]  /*32df0*/  LEA.HI.X.SX32 R45, R66, R2, 0x2, P5 ;  /* 0x00000002422d7211 */ /* 0x000fe400028f16ff */
[----:B------:R-:W2:Y:S01]  /*32e00*/  LDL.LU R66, [R1+0x400] ;  /* 0x0004000001427983 */ /* 0x000ea20000300800 */
[----:B------:R-:W-:-:S03]  /*32e10*/  LEA R64, P6, R143, R0, 0x2 ;  /* 0x000000008f407211 */ /* 0x000fc600078c10ff */
[----:B------:R1:W-:Y:S01]  /*32e20*/  STL.64 [R1+0x858], R44 ;  /* 0x0008582c01007387 */ /* 0x0003e20000100a00 */
[----:B------:R-:W-:Y:S01]  /*32e30*/  LEA.HI.X.SX32 R65, R143, R2, 0x2, P6 ;  /* 0x000000028f417211 */ /* 0x000fe200030f16ff */
[----:B------:R-:W-:Y:S02]  /*32e40*/  IMAD R17, R17, R245, RZ ;  /* 0x000000f511117224 */ /* 0x000fe400078e02ff */
[----:B------:R-:W1:Y:S02]  /*32e50*/  LDC R245, c[0x0][0x240] ;  /* 0x00009000fff57b82 */ /* 0x000e640000000800 */
[----:B------:R1:W-:Y:S02]  /*32e60*/  STL.64 [R1+0x850], R64 ;  /* 0x0008504001007387 */ /* 0x0003e40000100a00 */
[----:B-1----:R-:W-:-:S04]  /*32e70*/  LEA R44, P5, R142, R0, 0x2 ;  /* 0x000000008e2c7211 */ /* 0x002fc800078a10ff */
[----:B------:R-:W-:Y:S01]  /*32e80*/  LEA.HI.X.SX32 R45, R142, R2, 0x2, P5 ;  /* 0x000000028e2d7211 */ /* 0x000fe200028f16ff */
[----:B------:R-:W-:Y:S02]  /*32e90*/  IMAD R15, R15, R67, RZ ;  /* 0x000000430f0f7224 */ /* 0x000fe400078e02ff */
[----:B------:R-:W2:Y:S01]  /*32ea0*/  LDL.LU R67, [R1+0x404] ;  /* 0x0004040001437983 */ /* 0x000ea20000300800 */
[----:B------:R-:W-:-:S03]  /*32eb0*/  LEA R64, P6, R40, R0, 0x2 ;  /* 0x0000000028407211 */ /* 0x000fc600078c10ff */
[----:B------:R1:W-:Y:S01]  /*32ec0*/  STL.64 [R1+0x848], R44 ;  /* 0x0008482c01007387 */ /* 0x0003e20000100a00 */
[----:B------:R-:W-:-:S03]  /*32ed0*/  LEA.HI.X.SX32 R65, R40, R2, 0x2, P6 ;  /* 0x0000000228417211 */ /* 0x000fc600030f16ff */
[----:B------:R-:W2:Y:S04]  /*32ee0*/  LDL.LU R40, [R1+0x408] ;  /* 0x0004080001287983 */ /* 0x000ea80000300800 */
[----:B------:R3:W-:Y:S01]  /*32ef0*/  STL.64 [R1+0x840], R64 ;  /* 0x0008404001007387 */ /* 0x0007e20000100a00 */
[----:B-1----:R-:W-:-:S04]  /*32f00*/  LEA R44, P5, R169, R0, 0x2 ;  /* 0x00000000a92c7211 */ /* 0x002fc800078a10ff */
[----:B------:R-:W-:-:S05]  /*32f10*/  LEA.HI.X.SX32 R45, R169, R2, 0x2, P5 ;  /* 0x00000002a92d7211 */ /* 0x000fca00028f16ff */
[----:B------:R1:W-:Y:S01]  /*32f20*/  STL.64 [R1+0x838], R44 ;  /* 0x0008382c01007387 */ /* 0x0003e20000100a00 */
[----:B------:R-:W-:Y:S02]  /*32f30*/  IMAD R245, R141, R245, RZ ;  /* 0x000000f58df57224 */ /* 0x000fe400078e02ff */
[----:B------:R-:W1:Y:S01]  /*32f40*/  LDC R141, c[0x0][0x240] ;  /* 0x00009000ff8d7b82 */ /* 0x000e620000000800 */
        /* <DEDUP_REMOVED lines=8> */
[----:B------:R4:W-:Y:S01]  /*32fd0*/  STL.64 [R1+0x828], R44 ;  /* 0x0008282c01007387 */ /* 0x0009e20000100a00 */
[----:B------:R-:W-:Y:S01]  /*32fe0*/  IMAD R62, R62, R141, RZ ;  /* 0x0000008d3e3e7224 */ /* 0x000fe200078e02ff */
[----:B-1----:R-:W-:-:S04]  /*32ff0*/  LEA R64, P6, R41, R0, 0x2 ;  /* 0x0000000029407211 */ /* 0x002fc800078c10ff */
[----:B------:R-:W-:Y:S02]  /*33000*/  LEA.HI.X.SX32 R65, R41, R2, 0x2, P6 ;  /* 0x0000000229417211 */ /* 0x000fe400030f16ff */
[----:B------:R-:W3:Y:S01]  /*33010*/  LDL.LU R41, [R1+0x414] ;  /* 0x0004140001297983 */ /* 0x000ee20000300800 */
[----:B----4-:R-:W-:-:S03]  /*33020*/  LEA R44, P5, R16, R0, 0x2 ;  /* 0x00000000102c7211 */ /* 0x010fc600078a10ff */
[----:B------:R2:W-:Y:S01]  /*33030*/  STL.64 [R1+0x820], R64 ;  /* 0x0008204001007387 */ /* 0x0005e20000100a00 */
[----:B------:R-:W-:-:S03]  /*33040*/  LEA.HI.X.SX32 R45, R16, R2, 0x2, P5 ;  /* 0x00000002102d7211 */ /* 0x000fc600028f16ff */
[----:B------:R-:W4:Y:S04]  /*33050*/  LDL.LU R16, [R1+0x418] ;  /* 0x0004180001107983 */ /* 0x000f280000300800 */
[----:B------:R1:W-:Y:S04]  /*33060*/  STL.64 [R1+0x818], R44 ;  /* 0x0008182c01007387 */ /* 0x0003e80000100a00 */
[----:B------:R-:W4:Y:S04]  /*33070*/  LDL.LU R141, [R1+0x728] ;  /* 0x00072800018d7983 */ /* 0x000f280000300800 */
[----:B------:R-:W4:Y:S01]  /*33080*/  LDL.LU R149, [R1+0x41c] ;  /* 0x00041c0001957983 */ /* 0x000f220000300800 */
[----:B--2---:R-:W-:-:S04]  /*33090*/  LEA R64, P6, R63, R0, 0x2 ;  /* 0x000000003f407211 */ /* 0x004fc800078c10ff */
[----:B------:R-:W-:Y:S02]  /*330a0*/  LEA.HI.X.SX32 R65, R63, R2, 0x2, P6 ;  /* 0x000000023f417211 */ /* 0x000fe400030f16ff */
[----:B-1----:R-:W-:-:S04]  /*330b0*/  LEA R44, P5, R38, R0, 0x2 ;  /* 0x00000000262c7211 */ /* 0x002fc800078a10ff */
[----:B------:R-:W-:Y:S01]  /*330c0*/  LEA.HI.X.SX32 R45, R38, R2, 0x2, P5 ;  /* 0x00000002262d7211 */ /* 0x000fe200028f16ff */
[----:B------:R-:W-:Y:S04]  /*330d0*/  STL.64 [R1+0x810], R64 ;  /* 0x0008104001007387 */ /* 0x000fe80000100a00 */
[----:B------:R1:W-:Y:S04]  /*330e0*/  STL.64 [R1+0x808], R44 ;  /* 0x0008082c01007387 */ /* 0x0003e80000100a00 */
[----:B-1----:R-:W2:Y:S04]  /*330f0*/  LDL.LU R45, [R1+0x420] ;  /* 0x00042000012d7983 */ /* 0x002ea80000300800 */
[----:B------:R-:W2:Y:S01]  /*33100*/  LDL.LU R38, [R1+0x72c] ;  /* 0x00072c0001267983 */ /* 0x000ea20000300800 */
[----:B------:R-:W-:-:S04]  /*33110*/  LEA R142, P6, R66, R0, 0x2 ;  /* 0x00000000428e7211 */ /* 0x000fc800078c10ff */
[----:B------:R-:W-:Y:S02]  /*33120*/  LEA.HI.X.SX32 R143, R66, R2, 0x2, P6 ;  /* 0x00000002428f7211 */ /* 0x000fe400030f16ff */
[----:B------:R-:W2:Y:S04]  /*33130*/  LDL.LU R66, [R1+0x428] ;  /* 0x0004280001427983 */ /* 0x000ea80000300800 */
[----:B------:R-:W2:Y:S04]  /*33140*/  LDL.LU R146, [R1+0x430] ;  /* 0x0004300001927983 */ /* 0x000ea80000300800 */
[----:B------:R1:W-:Y:S04]  /*33150*/  STL.64 [R1+0x800], R142 ;  /* 0x0008008e01007387 */ /* 0x0003e80000100a00 */
[----:B------:R-:W2:Y:S01]  /*33160*/  LDL.LU R147, [R1+0x730] ;  /* 0x0007300001937983 */ /* 0x000ea20000300800 */
[----:B------:R-:W-:-:S03]  /*33170*/  LEA R64, P5, R67, R0, 0x2 ;  /* 0x0000000043407211 */ /* 0x000fc600078a10ff */
[----:B------:R-:W2:Y:S01]  /*33180*/  LDL.LU R63, [R1+0x43c] ;  /* 0x00043c00013f7983 */ /* 0x000ea20000300800 */
[----:B------:R-:W-:Y:S02]  /*33190*/  LEA.HI.X.SX32 R65, R67, R2, 0x2, P5 ;  /* 0x0000000243417211 */ /* 0x000fe400028f16ff */
[----:B-1----:R-:W-:-:S03]  /*331a0*/  LEA R142, P6, R40, R0, 0x2 ;  /* 0x00000000288e7211 */ /* 0x002fc600078c10ff */
[----:B------:R3:W-:Y:S01]  /*331b0*/  STL.64 [R1+0x7f8], R64 ;  /* 0x0007f84001007387 */ /* 0x0007e20000100a00 */
[----:B------:R-:W-:-:S03]  /*331c0*/  LEA.HI.X.SX32 R143, R40, R2, 0x2, P6 ;  /* 0x00000002288f7211 */ /* 0x000fc600030f16ff */
[----:B------:R-:W2:Y:S04]  /*331d0*/  LDL.LU R44, [R1+0x734] ;  /* 0x00073400012c7983 */ /* 0x000ea80000300800 */
[----:B------:R-:W2:Y:S04]  /*331e0*/  LDL.LU R40, [R1+0x444] ;  /* 0x0004440001287983 */ /* 0x000ea80000300800 */
[----:B------:R-:W2:Y:S04]  /*331f0*/  LDL.LU R67, [R1+0x45c] ;  /* 0x00045c0001437983 */ /* 0x000ea80000300800 */
[----:B------:R1:W-:Y:S01]  /*33200*/  STL.64 [R1+0x7f0], R142 ;  /* 0x0007f08e01007387 */ /* 0x0003e20000100a00 */
[----:B---3--:R-:W-:-:S04]  /*33210*/  LEA R64, P5, R6, R0, 0x2 ;  /* 0x0000000006407211 */ /* 0x008fc800078a10ff */
[----:B------:R-:W-:Y:S02]  /*33220*/  LEA.HI.X.SX32 R65, R6, R2, 0x2, P5 ;  /* 0x0000000206417211 */ /* 0x000fe400028f16ff */
[----:B------:R-:W3:Y:S04]  /*33230*/  LDL.LU R6, [R1+0x464] ;  /* 0x0004640001067983 */ /* 0x000ee80000300800 */
[----:B------:R1:W-:Y:S02]  /*33240*/  STL.64 [R1+0x7e8], R64 ;  /* 0x0007e84001007387 */ /* 0x0003e40000100a00 */
[----:B-1----:R-:W-:-:S04]  /*33250*/  LEA R142, P6, R168, R0, 0x2 ;  /* 0x00000000a88e7211 */ /* 0x002fc800078c10ff */
[----:B------:R-:W-:Y:S02]  /*33260*/  LEA.HI.X.SX32 R143, R168, R2, 0x2, P6 ;  /* 0x00000002a88f7211 */ /* 0x000fe400030f16ff */
[----:B------:R-:W3:Y:S01]  /*33270*/  LDL.LU R168, [R1+0x738] ;  /* 0x0007380001a87983 */ /* 0x000ee20000300800 */
[----:B------:R-:W1:Y:S03]  /*33280*/  LDC R65, c[0x0][0x240] ;  /* 0x00009000ff417b82 */ /* 0x000e660000000800 */
[----:B------:R-:W3:Y:S04]  /*33290*/  LDL.LU R169, [R1+0x468] ;  /* 0x0004680001a97983 */ /* 0x000ee80000300800 */
[----:B------:R4:W-:Y:S01]  /*332a0*/  STL.64 [R1+0x7e0], R142 ;  /* 0x0007e08e01007387 */ /* 0x0009e20000100a00 */
[----:B------:R-:W-:-:S02]  /*332b0*/  LEA R64, P5, R41, R0, 0x2 ;  /* 0x0000000029407211 */ /* 0x000fc400078a10ff */
[----:B----4-:R-:W-:Y:S01]  /*332c0*/  LEA R142, P6, R16, R0, 0x2 ;  /* 0x00000000108e7211 */ /* 0x010fe200078c10ff */
[----:B-1----:R-:W-:Y:S01]  /*332d0*/  IMAD R141, R141, R65, RZ ;  /* 0x000000418d8d7224 */ /* 0x002fe200078e02ff */
[----:B------:R-:W-:-:S04]  /*332e0*/  LEA.HI.X.SX32 R65, R41, R2, 0x2, P5 ;  /* 0x0000000229417211 */ /* 0x000fc800028f16ff */
[----:B------:R1:W-:Y:S04]  /*332f0*/  STL [R1+0x6c], R141 ;  /* 0x00006c8d01007387 */ /* 0x0003e80000100800 */
[----:B------:R-:W4:Y:S01]  /*33300*/  LDL.LU R41, [R1+0x470] ;  /* 0x0004700001297983 */ /* 0x000f220000300800 */
[----:B------:R-:W-:-:S03]  /*33310*/  LEA.HI.X.SX32 R143, R16, R2, 0x2, P6 ;  /* 0x00000002108f7211 */ /* 0x000fc600030f16ff */
[----:B------:R1:W-:Y:S04]  /*33320*/  STL.64 [R1+0x7d8], R64 ;  /* 0x0007d84001007387 */ /* 0x0003e80000100a00 */
[----:B------:R-:W4:Y:S04]  /*33330*/  LDL.LU R16, [R1+0x478] ;  /* 0x0004780001107983 */ /* 0x000f280000300800 */
[----:B-1----:R-:W4:Y:S01]  /*33340*/  LDL.LU R141, [R1+0x47c] ;  /* 0x00047c00018d7983 */ /* 0x002f220000300800 */
[----:B------:R-:W1:Y:S01]  /*33350*/  LDC R65, c[0x0][0x240] ;  /* 0x00009000ff417b82 */ /* 0x000e620000000800 */
[----:B------:R-:W-:-:S02]  /*33360*/  LEA R64, P5, R149, R0, 0x2 ;  /* 0x0000000095407211 */ /* 0x000fc400078a10ff */
[----:B------:R2:W-:Y:S02]  /*33370*/  STL.64 [R1+0x7d0], R142 ;  /* 0x0007d08e01007387 */ /* 0x0005e40000100a00 */
[----:B--2---:R-:W-:Y:S01]  /*33380*/  LEA R142, P6, R45, R0, 0x2 ;  /* 0x000000002d8e7211 */ /* 0x004fe200078c10ff */
[----:B-1----:R-:W-:Y:S01]  /*33390*/  IMAD R38, R38, R65, RZ ;  /* 0x0000004126267224 */ /* 0x002fe200078e02ff */
[-C--:B------:R-:W-:Y:S02]  /*333a0*/  LEA.HI.X.SX32 R65, R149, R2.reuse, 0x2, P5 ;  /* 0x0000000295417211 */ /* 0x080fe400028f16ff */
[----:B------:R-:W2:Y:S01]  /*333b0*/  LDL.LU R149, [R1+0x2924] ;  /* 0x0029240001957983 */ /* 0x000ea20000300800 */
[----:B------:R-:W-:-:S03]  /*333c0*/  LEA.HI.X.SX32 R143, R45, R2, 0x2, P6 ;  /* 0x000000022d8f7211 */ /* 0x000fc600030f16ff */
[----:B------:R1:W-:Y:S04]  /*333d0*/  STL.64 [R1+0x7c8], R64 ;  /* 0x0007c84001007387 */ /* 0x0003e80000100a00 */
[----:B------:R-:W2:Y:S01]  /*333e0*/  LDL.LU R45, [R1+0x484] ;  /* 0x00048400012d7983 */ /* 0x000ea20000300800 */
[----:B-1----:R-:W1:Y:S01]  /*333f0*/  LDC R65, c[0x0][0x240] ;  /* 0x00009000ff417b82 */ /* 0x002e620000000800 */
[C---:B------:R-:W-:Y:S02]  /*33400*/  LEA R64, P5, R66.reuse, R0, 0x2 ;  /* 0x0000000042407211 */ /* 0x040fe400078a10ff */
[----:B------:R1:W-:Y:S02]  /*33410*/  STL.64 [R1+0x7c0], R142 ;  /* 0x0007c08e01007387 */ /* 0x0003e40000100a00 */
[----:B-1----:R-:W-:Y:S01]  /*33420*/  IMAD R143, R147, R65, RZ ;  /* 0x00000041938f7224 */ /* 0x002fe200078e02ff */
[----:B------:R-:W-:-:S02]  /*33430*/  LEA.HI.X.SX32 R65, R66, R2, 0x2, P5 ;  /* 0x0000000242417211 */ /* 0x000fc400028f16ff */
[----:B------:R-:W2:Y:S01]  /*33440*/  LDL.LU R66, [R1+0x48c] ;  /* 0x00048c0001427983 */ /* 0x000ea20000300800 */
[----:B------:R-:W-:Y:S02]  /*33450*/  IMAD R43, R43, R144, RZ ;  /* 0x000000902b2b7224 */ /* 0x000fe400078e02ff */
[----:B------:R-:W3:Y:S01]  /*33460*/  LDC R144, c[0x0][0x240] ;  /* 0x00009000ff907b82 */ /* 0x000ee20000000800 */
[C---:B------:R-:W-:Y:S01]  /*33470*/  LEA R142, P6, R146.reuse, R0, 0x2 ;  /* 0x00000000928e7211 */ /* 0x040fe200078c10ff */
[----:B------:R1:W-:Y:S04]  /*33480*/  STL [R1+0x74], R143 ;  /* 0x0000748f01007387 */ /* 0x0003e80000100800 */
[----:B------:R1:W-:Y:S02]  /*33490*/  STL.64 [R1+0x7b8], R64 ;  /* 0x0007b84001007387 */ /* 0x0003e40000100a00 */
[----:B-1----:R-:W-:-:S02]  /*334a0*/  LEA.HI.X.SX32 R143, R146, R2, 0x2, P6 ;  /* 0x00000002928f7211 */ /* 0x002fc400030f16ff */
        /* <DEDUP_REMOVED lines=12> */
[----:B------:R-:W-:Y:S01]  /*33570*/  MOV R67, R7 ;  /* 0x0000000700437202 */ /* 0x000fe20000000f00 */
[----:B---3--:R-:W-:-:S05]  /*33580*/  IMAD R143, R168, R144, RZ ;  /* 0x00000090a88f7224 */ /* 0x008fca00078e02ff */
[----:B------:R3:W-:Y:S04]  /*33590*/  STL [R1+0x7c], R143 ;  /* 0x00007c8f01007387 */ /* 0x0007e80000100800 */
[----:B------:R-:W2:Y:S01]  /*335a0*/  LDL.LU R168, [R1+0x4a8] ;  /* 0x0004a80001a87983 */ /* 0x000ea20000300800 */
[CC--:B------:R-:W-:Y:S02]  /*335b0*/  LEA R142, P6, R6.reuse, R0.reuse, 0x2 ;  /* 0x00000000068e7211 */ /* 0x0c0fe400078c10ff */
[C---:B-1----:R-:W-:Y:S02]  /*335c0*/  LEA R64, P5, R169.reuse, R0, 0x2 ;  /* 0x00000000a9407211 */ /* 0x042fe400078a10ff */
[-C--:B---3--:R-:W-:Y:S02]  /*335d0*/  LEA.HI.X.SX32 R143, R6, R2.reuse, 0x2, P6 ;  /* 0x00000002068f7211 */ /* 0x088fe400030f16ff */
[----:B------:R-:W-:-:S03]  /*335e0*/  LEA.HI.X.SX32 R65, R169, R2, 0x2, P5 ;  /* 0x00000002a9417211 */ /* 0x000fc600028f16ff */
[----:B------:R-:W-:Y:S04]  /*335f0*/  STL.64 [R1+0x790], R142 ;  /* 0x0007908e01007387 */ /* 0x000fe80000100a00 */
[----:B------:R1:W-:Y:S01]  /*33600*/  STL.64 [R1+0x788], R64 ;  /* 0x0007884001007387 */ /* 0x0003e20000100a00 */
[----:B----4-:R-:W-:-:S04]  /*33610*/  LEA R6, P6, R41, R0, 0x2 ;  /* 0x0000000029067211 */ /* 0x010fc800078c10ff */
[----:B------:R-:W-:Y:S02]  /*33620*/  LEA.HI.X.SX32 R7, R41, R2, 0x2, P6 ;  /* 0x0000000229077211 */ /* 0x000fe400030f16ff */
[----:B-1----:R-:W-:-:S03]  /*33630*/  LEA R64, P5, R16, R0, 0x2 ;  /* 0x0000000010407211 */ /* 0x002fc600078a10ff */
[----:B------:R1:W-:Y:S01]  /*33640*/  STL.64 [R1+0x780], R6 ;  /* 0x0007800601007387 */ /* 0x0003e20000100a00 */
[----:B------:R-:W-:-:S03]  /*33650*/  LEA.HI.X.SX32 R65, R16, R2, 0x2, P5 ;  /* 0x0000000210417211 */ /* 0x000fc600028f16ff */
[----:B------:R-:W3:Y:S04]  /*33660*/  LDL.LU R41, [R1+0x668] ;  /* 0x0006680001297983 */ /* 0x000ee80000300800 */
[----:B------:R-:W4:Y:S01]  /*33670*/  LDL.LU R16, [R1+0x73c] ;  /* 0x00073c0001107983 */ /* 0x000f220000300800 */
[----:B-1----:R-:W-:-:S03]  /*33680*/  LEA R6, P6, R141, R0, 0x2 ;  /* 0x000000008d067211 */ /* 0x002fc600078c10ff */
[----:B------:R-:W4:Y:S01]  /*33690*/  LDL.LU R169, [R1+0x66c] ;  /* 0x00066c0001a97983 */ /* 0x000f220000300800 */
[----:B------:R-:W-:-:S03]  /*336a0*/  LEA.HI.X.SX32 R7, R141, R2, 0x2, P6 ;  /* 0x000000028d077211 */ /* 0x000fc600030f16ff */
[----:B------:R2:W-:Y:S04]  /*336b0*/  STL.64 [R1+0x778], R64 ;  /* 0x0007784001007387 */ /* 0x0005e80000100a00 */
[----:B------:R-:W4:Y:S04]  /*336c0*/  LDL.LU R146, [R1+0x67c] ;  /* 0x00067c0001927983 */ /* 0x000f280000300800 */
[----:B------:R1:W-:Y:S01]  /*336d0*/  STL.64 [R1+0x770], R6 ;  /* 0x0007700601007387 */ /* 0x0003e20000100a00 */
[----:B--2---:R-:W-:-:S04]  /*336e0*/  LEA R64, P5, R45, R0, 0x2 ;  /* 0x000000002d407211 */ /* 0x004fc800078a10ff */
[----:B------:R-:W-:Y:S02]  /*336f0*/  LEA.HI.X.SX32 R65, R45, R2, 0x2, P5 ;  /* 0x000000022d417211 */ /* 0x000fe400028f16ff */
[----:B------:R-:W2:Y:S04]  /*33700*/  LDL.LU R45, [R1+0x1130] ;  /* 0x00113000012d7983 */ /* 0x000ea80000300800 */
[----:B------:R-:W2:Y:S04]  /*33710*/  LDL.LU R147, [R1+0x680] ;  /* 0x0006800001937983 */ /* 0x000ea80000300800 */
[----:B------:R-:W2:Y:S04]  /*33720*/  LDL.LU R144, [R1+0x684] ;  /* 0x0006840001907983 */ /* 0x000ea80000300800 */
[----:B------:R1:W-:Y:S02]  /*33730*/  STL.64 [R1+0x768], R64 ;  /* 0x0007684001007387 */ /* 0x0003e40000100a00 */
[----:B-1----:R-:W-:-:S04]  /*33740*/  LEA R6, P6, R66, R0, 0x2 ;  /* 0x0000000042067211 */ /* 0x002fc800078c10ff */
[----:B------:R-:W-:Y:S02]  /*33750*/  LEA.HI.X.SX32 R7, R66, R2, 0x2, P6 ;  /* 0x0000000242077211 */ /* 0x000fe400030f16ff */
[----:B------:R-:W2:Y:S01]  /*33760*/  LDL.LU R66, [R1+0x1134] ;  /* 0x0011340001427983 */ /* 0x000ea20000300800 */
[----:B------:R-:W-:Y:S02]  /*33770*/  IMAD R33, R33, R145, RZ ;  /* 0x0000009121217224 */ /* 0x000fe400078e02ff */
[----:B------:R-:W1:Y:S01]  /*33780*/  LDC R145, c[0x0][0x240] ;  /* 0x00009000ff917b82 */ /* 0x000e620000000800 */
[C---:B------:R-:W-:Y:S01]  /*33790*/  LEA R64, P5, R63.reuse, R0, 0x2 ;  /* 0x000000003f407211 */ /* 0x040fe200078a10ff */
[----:B-1----:R-:W-:Y:S02]  /*337a0*/  IMAD R44, R44, R145, RZ ;  /* 0x000000912c2c7224 */ /* 0x002fe400078e02ff */
[----:B------:R-:W2:Y:S01]  /*337b0*/  LDL.LU R145, [R1+0x688] ;  /* 0x0006880001917983 */ /* 0x000ea20000300800 */
[----:B------:R-:W-:-:S03]  /*337c0*/  LEA.HI.X.SX32 R65, R63, R2, 0x2, P5 ;  /* 0x000000023f417211 */ /* 0x000fc600028f16ff */
[----:B------:R-:W2:Y:S04]  /*337d0*/  LDL.LU R142, [R1+0x68c] ;  /* 0x00068c00018e7983 */ /* 0x000ea80000300800 */
[----:B------:R1:W-:Y:S04]  /*337e0*/  STL.64 [R1+0x760], R6 ;  /* 0x0007600601007387 */ /* 0x0003e80000100a00 */
[----:B------:R-:W2:Y:S04]  /*337f0*/  LDL.LU R143, [R1+0x690] ;  /* 0x00069000018f7983 */ /* 0x000ea80000300800 */
[----:B------:R-:W2:Y:S01]  /*33800*/  LDL.LU R141, [R1+0x694] ;  /* 0x00069400018d7983 */ /* 0x000ea20000300800 */
[----:B-1----:R-:W-:-:S03]  /*33810*/  LEA R6, P6, R40, R0, 0x2 ;  /* 0x0000000028067211 */ /* 0x002fc600078c10ff */
[----:B------:R1:W-:Y:S01]  /*33820*/  STL.64 [R1+0x758], R64 ;  /* 0x0007584001007387 */ /* 0x0003e20000100a00 */
[----:B------:R-:W-:Y:S01]  /*33830*/  LEA.HI.X.SX32 R7, R40, R2, 0x2, P6 ;  /* 0x0000000228077211 */ /* 0x000fe200030f16ff */
[----:B-1----:R-:W-:Y:S02]  /*33840*/  IMAD.MOV.U32 R65, RZ, RZ, R67 ;  /* 0x000000ffff417224 */ /* 0x002fe400078e0043 */
[----:B------:R-:W2:Y:S04]  /*33850*/  LDL.LU R67, [R1+0x113c] ;  /* 0x00113c0001437983 */ /* 0x000ea80000300800 */
[----:B------:R-:W2:Y:S04]  /*33860*/  LDL.LU R63, [R1+0x698] ;  /* 0x00069800013f7983 */ /* 0x000ea80000300800 */
[----:B------:R-:W2:Y:S04]  /*33870*/  LDL.LU R40, [R1+0x69c] ;  /* 0x00069c0001287983 */ /* 0x000ea80000300800 */
[----:B------:R1:W-:Y:S02]  /*33880*/  STL.64 [R1+0x750], R6 ;  /* 0x0007500601007387 */ /* 0x0003e40000100a00 */
[----:B-1----:R-:W-:Y:S01]  /*33890*/  LEA R6, P6, R65, R0, 0x2 ;  /* 0x0000000041067211 */ /* 0x002fe200078c10ff */
[----:B------:R-:W-:-:S05]  /*338a0*/  IMAD.MOV.U32 R7, RZ, RZ, R65 ;  /* 0x000000ffff077224 */ /* 0x000fca00078e0041 */
[----:B------:R-:W-:Y:S02]  /*338b0*/  LEA.HI.X.SX32 R7, R7, R2, 0x2, P6 ;  /* 0x0000000207077211 */ /* 0x000fe400030f16ff */
[----:B------:R-:W-:-:S04]  /*338c0*/  LEA R64, P5, R168, R0, 0x2 ;  /* 0x00000000a8407211 */ /* 0x000fc800078a10ff */
[----:B------:R-:W-:Y:S02]  /*338d0*/  LEA.HI.X.SX32 R65, R168, R2, 0x2, P5 ;  /* 0x00000002a8417211 */ /* 0x000fe400028f16ff */
[----:B------:R-:W2:Y:S04]  /*338e0*/  LDL.LU R168, [R1+0x6a0] ;  /* 0x0006a00001a87983 */ /* 0x000ea80000300800 */
[----:B------:R1:W-:Y:S02]  /*338f0*/  STL.64 [R1+0x748], R64 ;  /* 0x0007484001007387 */ /* 0x0003e40000100a00 */
[----:B-1----:R-:W4:Y:S02]  /*33900*/  LDC R65, c[0x0][0x240] ;  /* 0x00009000ff417b82 */ /* 0x002f240000000800 */
[----:B------:R4:W-:Y:S01]  /*33910*/  STL.64 [R1+0x740], R6 ;  /* 0x0007400601007387 */ /* 0x0009e20000100a00 */
[----:B---3--:R-:W-:Y:S01]  /*33920*/  LEA R64, P5, R41, R0, 0x2 ;  /* 0x0000000029407211 */ /* 0x008fe200078a10ff */
[----:B----4-:R-:W-:-:S03]  /*33930*/  IMAD R7, R16, R65, RZ ;  /* 0x0000004110077224 */ /* 0x010fc600078e02ff */
[----:B------:R-:W-:Y:S01]  /*33940*/  LEA.HI.X.SX32 R65, R41, R2, 0x2, P5 ;  /* 0x0000000229417211 */ /* 0x000fe200028f16ff */
[----:B------:R-:W3:Y:S04]  /*33950*/  LDL.LU R16, [R1+0x6a4] ;  /* 0x0006a40001107983 */ /* 0x000ee80000300800 */
[----:B------:R-:W-:Y:S04]  /*33960*/  STL [R1+0x80], R7 ;  /* 0x0000800701007387 */ /* 0x000fe80000100800 */
[----:B------:R-:W4:Y:S04]  /*33970*/  LDL.LU R41, [R1+0x6ac] ;  /* 0x0006ac0001297983 */ /* 0x000f280000300800 */
[----:B------:R1:W-:Y:S02]  /*33980*/  STL.64 [R1+0x738], R64 ;  /* 0x0007384001007387 */ /* 0x0003e40000100a00 */
[----:B-1----:R-:W2:Y:S01]  /*33990*/  LDC R65, c[0x0][0x240] ;  /* 0x00009000ff417b82 */ /* 0x002ea20000000800 */
[----:B------:R-:W-:-:S02]  /*339a0*/  LEA R6, P6, R169, R0, 0x2 ;  /* 0x00000000a9067211 */ /* 0x000fc400078c10ff */
[C---:B------:R-:W-:Y:S02]  /*339b0*/  LEA R64, P5, R146.reuse, R0, 0x2 ;  /* 0x0000000092407211 */ /* 0x040fe400078a10ff */
[-C--:B------:R-:W-:Y:S02]  /*339c0*/  LEA.HI.X.SX32 R7, R169, R2.reuse, 0x2, P6 ;  /* 0x00000002a9077211 */ /* 0x080fe400030f16ff */
[----:B------:R-:W4:Y:S04]  /*339d0*/  LDL.LU R169, [R1+0x6a8] ;  /* 0x0006a80001a97983 */ /* 0x000f280000300800 */
[----:B------:R-:W-:Y:S01]  /*339e0*/  STL.64 [R1+0x730], R6 ;  /* 0x0007300601007387 */ /* 0x000fe20000100a00 */
[----:B--2---:R-:W-:Y:S01]  /*339f0*/  IMAD R45, R45, R65, RZ ;  /* 0x000000412d2d7224 */ /* 0x004fe200078e02ff */
[----:B------:R-:W-:-:S02]  /*33a00*/  LEA.HI.X.SX32 R65, R146, R2, 0x2, P5 ;  /* 0x0000000292417211 */ /* 0x000fc400028f16ff */
[----:B------:R-:W2:Y:S04]  /*33a10*/  LDL.LU R146, [R1+0x2920] ;  /* 0x0029200001927983 */ /* 0x000ea80000300800 */
[----:B------:R1:W-:Y:S02]  /*33a20*/  STL.64 [R1+0x728], R64 ;  /* 0x0007284001007387 */ /* 0x0003e40000100a00 */
[----:B-1----:R-:W1:Y:S01]  /*33a30*/  LDC R65, c[0x0][0x240] ;  /* 0x00009000ff417b82 */ /* 0x002e620000000800 */
[CC--:B------:R-:W-:Y:S02]  /*33a40*/  LEA R6, P6, R147.reuse, R0.reuse, 0x2 ;  /* 0x0000000093067211 */ /* 0x0c0fe400078c10ff */
[----:B------:R-:W-:Y:S02]  /*33a50*/  LEA R64, P5, R144, R0, 0x2 ;  /* 0x0000000090407211 */ /* 0x000fe400078a10ff */
[----:B------:R-:W-:-:S02]  /*33a60*/  LEA.HI.X.SX32 R7, R147, R2, 0x2, P6 ;  /* 0x0000000293077211 */ /* 0x000fc400030f16ff */
[----:B------:R-:W2:Y:S04]  /*33a70*/  LDL.LU R147, [R1+0x291c] ;  /* 0x00291c0001937983 */ /* 0x000ea80000300800 */
[----:B------:R-:W-:Y:S01]  /*33a80*/  STL.64 [R1+0x720], R6 ;  /* 0x0007200601007387 */ /* 0x000fe20000100a00 */
[----:B-1----:R-:W-:Y:S01]  /*33a90*/  IMAD R66, R66, R65, RZ ;  /* 0x0000004142427224 */ /* 0x002fe200078e02ff */
[----:B------:R-:W-:Y:S02]  /*33aa0*/  LEA.HI.X.SX32 R65, R144, R2, 0x2, P5 ;  /* 0x0000000290417211 */ /* 0x000fe400028f16ff */
[----:B------:R-:W2:Y:S04]  /*33ab0*/  LDL.LU R144, [R1+0x2918] ;  /* 0x0029180001907983 */ /* 0x000ea80000300800 */
[----:B------:R1:W-:Y:S04]  /*33ac0*/  STL.64 [R1+0x718], R64 ;  /* 0x0007184001007387 */ /* 0x0003e80000100a00 */
[----:B-1----:R-:W3:Y:S01]  /*33ad0*/  LDL.LU R65, [R1+0x1138] ;  /* 0x0011380001417983 */ /* 0x002ee20000300800 */
[----:B------:R-:W-:-:S04]  /*33ae0*/  LEA R6, P6, R145, R0, 0x2 ;  /* 0x0000000091067211 */ /* 0x000fc800078c10ff */
[----:B------:R-:W-:Y:S02]  /*33af0*/  LEA.HI.X.SX32 R7, R145, R2, 0x2, P6 ;  /* 0x0000000291077211 */ /* 0x000fe400030f16ff */
[----:B------:R-:W2:Y:S04]  /*33b00*/  LDL.LU R145, [R1+0x2914] ;  /* 0x0029140001917983 */ /* 0x000ea80000300800 */
[----:B------:R1:W-:Y:S02]  /*33b10*/  STL.64 [R1+0x710], R6 ;  /* 0x0007100601007387 */ /* 0x0003e40000100a00 */
[----:B-1----:R-:W3:Y:S01]  /*33b20*/  LDC R7, c[0x0][0x240] ;  /* 0x00009000ff077b82 */ /* 0x002ee20000000800 */
[CC--:B------:R-:W-:Y:S02]  /*33b30*/  LEA R64, P5, R142.reuse, R0.reuse, 0x2 ;  /* 0x000000008e407211 */ /* 0x0c0fe400078a10ff */
[----:B------:R-:W-:Y:S01]  /*33b40*/  LEA R6, P6, R143, R0, 0x2 ;  /* 0x000000008f067211 */ /* 0x000fe200078c10ff */
[----:B---3--:R-:W-:Y:S01]  /*33b50*/  IMAD R7, R65, R7, RZ ;  /* 0x0000000741077224 */ /* 0x008fe200078e02ff */
[----:B------:R-:W-:-:S02]  /*33b60*/  LEA.HI.X.SX32 R65, R142, R2, 0x2, P5 ;  /* 0x000000028e417211 */ /* 0x000fc400028f16ff */
[----:B------:R-:W3:Y:S04]  /*33b70*/  LDL.LU R142, [R1+0x2910] ;  /* 0x00291000018e7983 */ /* 0x000ee80000300800 */
[----:B------:R-:W-:Y:S04]  /*33b80*/  STL [R1+0x8c], R7 ;  /* 0x00008c0701007387 */ /* 0x000fe80000100800 */
[----:B------:R1:W-:Y:S02]  /*33b90*/  STL.64 [R1+0x708], R64 ;  /* 0x0007084001007387 */ /* 0x0003e40000100a00 */
[----:B-1----:R-:W1:Y:S01]  /*33ba0*/  LDC R65, c[0x0][0x240] ;  /* 0x00009000ff417b82 */ /* 0x002e620000000800 */
[----:B------:R-:W-:-:S02]  /*33bb0*/  LEA R64, P5, R141, R0, 0x2 ;  /* 0x000000008d407211 */ /* 0x000fc400078a10ff */
[-C--:B------:R-:W-:Y:S02]  /*33bc0*/  LEA.HI.X.SX32 R7, R143, R2.reuse, 0x2, P6 ;  /* 0x000000028f077211 */ /* 0x080fe400030f16ff */
[----:B------:R-:W3:Y:S04]  /*33bd0*/  LDL.LU R143, [R1+0x290c] ;  /* 0x00290c00018f7983 */ /* 0x000ee80000300800 */
[----:B------:R4:W-:Y:S02]  /*33be0*/  STL.64 [R1+0x700], R6 ;  /* 0x0007000601007387 */ /* 0x0009e40000100a00 */
[----:B----4-:R-:W-:Y:S02]  /*33bf0*/  IMAD.MOV.U32 R7, RZ, RZ, R140 ;  /* 0x000000ffff077224 */ /* 0x010fe400078e008c */
[----:B-1----:R-:W-:Y:S01]  /*33c00*/  IMAD R67, R67, R65, RZ ;  /* 0x0000004143437224 */ /* 0x002fe200078e02ff */
[----:B------:R-:W-:Y:S01]  /*33c10*/  LEA.HI.X.SX32 R65, R141, R2, 0x2, P5 ;  /* 0x000000028d417211 */ /* 0x000fe200028f16ff */
[----:B------:R-:W4:Y:S01]  /*33c20*/  LDL.LU R140, [R1+0x2908] ;  /* 0x00290800018c7983 */ /* 0x000f220000300800 */
[----:B------:R-:W-:-:S03]  /*33c30*/  LEA R6, P6, R63, R0, 0x2 ;  /* 0x000000003f067211 */ /* 0x000fc600078c10ff */
[----:B------:R-:W4:Y:S04]  /*33c40*/  LDL.LU R141, [R1+0x2904] ;  /* 0x00290400018d7983 */ /* 0x000f280000300800 */
[----:B------:R1:W-:Y:S02]  /*33c50*/  STL.64 [R1+0x6f8], R64 ;  /* 0x0006f84001007387 */ /* 0x0003e40000100a00 */
[----:B-1----:R-:W-:Y:S01]  /*33c60*/  IMAD.MOV.U32 R65, RZ, RZ, R7 ;  /* 0x000000ffff417224 */ /* 0x002fe200078e0007 */
[----:B------:R-:W-:Y:S02]  /*33c70*/  LEA.HI.X.SX32 R7, R63, R2, 0x2, P6 ;  /* 0x000000023f077211 */ /* 0x000fe400030f16ff */
[----:B------:R-:W2:Y:S01]  /*33c80*/  LDL.LU R63, [R1+0x1140] ;  /* 0x00114000013f7983 */ /* 0x000ea20000300800 */
[----:B------:R-:W-:-:S03]  /*33c90*/  LEA R64, P5, R40, R0, 0x2 ;  /* 0x0000000028407211 */ /* 0x000fc600078a10ff */
[----:B------:R1:W-:Y:S02]  /*33ca0*/  STL.64 [R1+0x6f0], R6 ;  /* 0x0006f00601007387 */ /* 0x0003e40000100a00 */
[----:B-1----:R-:W-:Y:S01]  /*33cb0*/  IMAD.MOV.U32 R7, RZ, RZ, R65 ;  /* 0x000000ffff077224 */ /* 0x002fe200078e0041 */
[----:B------:R-:W-:Y:S02]  /*33cc0*/  LEA.HI.X.SX32 R65, R40, R2, 0x2, P5 ;  /* 0x0000000228417211 */ /* 0x000fe400028f16ff */
[----:B------:R-:W3:Y:S01]  /*33cd0*/  LDL.LU R40, [R1+0x1144] ;  /* 0x0011440001287983 */ /* 0x000ee20000300800 */
[----:B------:R-:W-:-:S03]  /*33ce0*/  LEA R6, P6, R168, R0, 0x2 ;  /* 0x00000000a8067211 */ /* 0x000fc600078c10ff */
[----:B------:R1:W-:Y:S02]  /*33cf0*/  STL.64 [R1+0x6e8], R64 ;  /* 0x0006e84001007387 */ /* 0x0003e40000100a00 */
[----:B-1----:R-:W-:Y:S01]  /*33d00*/  IMAD.MOV.U32 R65, RZ, RZ, R7 ;  /* 0x000000ffff417224 */ /* 0x002fe200078e0007 */
[----:B------:R-:W-:Y:S02]  /*33d10*/  LEA.HI.X.SX32 R7, R168, R2, 0x2, P6 ;  /* 0x00000002a8077211 */ /* 0x000fe400030f16ff */
[C---:B------:R-:W-:Y:S01]  /*33d20*/  LEA R64, P5, R16.reuse, R0, 0x2 ;  /* 0x0000000010407211 */ /* 0x040fe200078a10ff */
[----:B------:R-:W4:Y:S04]  /*33d30*/  LDL.LU R168, [R1+0x2900] ;  /* 0x0029000001a87983 */ /* 0x000f280000300800 */
[----:B------:R1:W-:Y:S02]  /*33d40*/  STL.64 [R1+0x6e0], R6 ;  /* 0x0006e00601007387 */ /* 0x0003e40000100a00 */
[----:B-1----:R-:W-:Y:S01]  /*33d50*/  IMAD.MOV.U32 R7, RZ, RZ, R65 ;  /* 0x000000ffff077224 */ /* 0x002fe200078e0041 */
[----:B------:R-:W-:-:S02]  /*33d60*/  LEA.HI.X.SX32 R65, R16, R2, 0x2, P5 ;  /* 0x0000000210417211 */ /* 0x000fc400028f16ff */
[----:B------:R-:W4:Y:S01]  /*33d70*/  LDL.LU R16, [R1+0x1148] ;  /* 0x0011480001107983 */ /* 0x000f220000300800 */
[----:B------:R-:W-:-:S03]  /*33d80*/  LEA R6, P6, R41, R0, 0x2 ;  /* 0x0000000029067211 */ /* 0x000fc600078c10ff */
[----:B------:R1:W-:Y:S02]  /*33d90*/  STL.64 [R1+0x6d8], R64 ;  /* 0x0006d84001007387 */ /* 0x0003e40000100a00 */
[----:B-1----:R-:W-:Y:S02]  /*33da0*/  MOV R65, R7 ;  /* 0x0000000700417202 */ /* 0x002fe40000000f00 */
[----:B------:R-:W-:Y:S02]  /*33db0*/  LEA.HI.X.SX32 R7, R41, R2, 0x2, P6 ;  /* 0x0000000229077211 */ /* 0x000fe400030f16ff */
[----:B------:R-:W4:Y:S01]  /*33dc0*/  LDL.LU R41, [R1+0x114c] ;  /* 0x00114c0001297983 */ /* 0x000f220000300800 */
[----:B------:R-:W-:-:S03]  /*33dd0*/  LEA R64, P5, R169, R0, 0x2 ;  /* 0x00000000a9407211 */ /* 0x000fc600078a10ff */
[----:B------:R1:W-:Y:S02]  /*33de0*/  STL.64 [R1+0x6d0], R6 ;  /* 0x0006d00601007387 */ /* 0x0003e40000100a00 */
[----:B-1----:R-:W-:Y:S01]  /*33df0*/  IMAD.MOV.U32 R7, RZ, RZ, R65 ;  /* 0x000000ffff077224 */ /* 0x002fe200078e0041 */
[----:B------:R-:W-:Y:S02]  /*33e00*/  LEA.HI.X.SX32 R65, R169, R2, 0x2, P5 ;  /* 0x00000002a9417211 */ /* 0x000fe400028f16ff */
[-C--:B------:R-:W-:Y:S01]  /*33e10*/  LEA R6, P6, R39, R0.reuse, 0x2 ;  /* 0x0000000027067211 */ /* 0x080fe200078c10ff */
[----:B------:R-:W4:Y:S04]  /*33e20*/  LDL.LU R169, [R1+0x28fc] ;  /* 0x0028fc0001a97983 */ /* 0x000f280000300800 */
[----:B------:R1:W-:Y:S02]  /*33e30*/  STL.64 [R1+0x6c8], R64 ;  /* 0x0006c84001007387 */ /* 0x0003e40000100a00 */
[----:B-1----:R-:W-:Y:S01]  /*33e40*/  LEA R64, P5, R7, R0, 0x2 ;  /* 0x0000000007407211 */ /* 0x002fe200078a10ff */
[----:B------:R-:W-:Y:S01]  /*33e50*/  IMAD.MOV.U32 R65, RZ, RZ, R7 ;  /* 0x000000ffff417224 */ /* 0x000fe200078e0007 */
[----:B------:R-:W-:-:S02]  /*33e60*/  LEA.HI.X.SX32 R7, R39, R2, 0x2, P6 ;  /* 0x0000000227077211 */ /* 0x000fc400030f16ff */
[----:B------:R-:W4:Y:S02]  /*33e70*/  LDL.LU R39, [R1+0x1150] ;  /* 0x0011500001277983 */ /* 0x000f240000300800 */
[----:B------:R-:W-:Y:S02]  /*33e80*/  LEA.HI.X.SX32 R65, R65, R2, 0x2, P5 ;  /* 0x0000000241417211 */ /* 0x000fe400028f16ff */
[----:B------:R1:W-:Y:S04]  /*33e90*/  STL.64 [R1+0x6c0], R6 ;  /* 0x0006c00601007387 */ /* 0x0003e80000100a00 */
[----:B------:R1:W-:Y:S02]  /*33ea0*/  STL.64 [R1+0x6b8], R64 ;  /* 0x0006b84001007387 */ /* 0x0003e40000100a00 */
[----:B-1----:R-:W-:-:S02]  /*33eb0*/  LEA R6, P6, R136, R0, 0x2 ;  /* 0x0000000088067211 */ /* 0x002fc400078c10ff */
[C---:B------:R-:W-:Y:S02]  /*33ec0*/  LEA R64, P5, R137.reuse, R0, 0x2 ;  /* 0x0000000089407211 */ /* 0x040fe400078a10ff */
[-C--:B------:R-:W-:Y:S02]  /*33ed0*/  LEA.HI.X.SX32 R7, R136, R2.reuse, 0x2, P6 ;  /* 0x0000000288077211 */ /* 0x080fe400030f16ff */
[----:B------:R-:W-:Y:S01]  /*33ee0*/  LEA.HI.X.SX32 R65, R137, R2, 0x2, P5 ;  /* 0x0000000289417211 */ /* 0x000fe200028f16ff */
[----:B------:R-:W4:Y:S04]  /*33ef0*/  LDL.LU R136, [R1+0x28f8] ;  /* 0x0028f80001887983 */ /* 0x000f280000300800 */
[----:B------:R-:W-:Y:S04]  /*33f00*/  STL.64 [R1+0x6b0], R6 ;  /* 0x0006b00601007387 */ /* 0x000fe80000100a00 */
[----:B------:R-:W4:Y:S04]  /*33f10*/  LDL.LU R137, [R1+0x28f4] ;  /* 0x0028f40001897983 */ /* 0x000f280000300800 */
[----:B------:R1:W-:Y:S02]  /*33f20*/  STL.64 [R1+0x6a8], R64 ;  /* 0x0006a84001007387 */ /* 0x0003e40000100a00 */
[----:B-1----:R-:W2:Y:S01]  /*33f30*/  LDC R65, c[0x0][0x240] ;  /* 0x00009000ff417b82 */ /* 0x002ea20000000800 */
[----:B------:R-:W-:-:S02]  /*33f40*/  LEA R6, P6, R234, R0, 0x2 ;  /* 0x00000000ea067211 */ /* 0x000fc400078c10ff */
[----:B------:R-:W-:Y:S02]  /*33f50*/  LEA R64, P5, R235, R0, 0x2 ;  /* 0x00000000eb407211 */ /* 0x000fe400078a10ff */
[----:B------:R-:W-:Y:S02]  /*33f60*/  LEA.HI.X.SX32 R7, R234, R2, 0x2, P6 ;  /* 0x00000002ea077211 */ /* 0x000fe400030f16ff */
[----:B------:R-:W4:Y:S04]  /*33f70*/  LDL.LU R234, [R1+0x28f0] ;  /* 0x0028f00001ea7983 */ /* 0x000f280000300800 */
[----:B------:R1:W-:Y:S02]  /*33f80*/  STL.64 [R1+0x6a0], R6 ;  /* 0x0006a00601007387 */ /* 0x0003e40000100a00 */
[----:B-1----:R-:W-:-:S04]  /*33f90*/  LEA R6, P6, R154, R0, 0x2 ;  /* 0x000000009a067211 */ /* 0x002fc800078c10ff */
[-C--:B------:R-:W-:Y:S01]  /*33fa0*/  LEA.HI.X.SX32 R7, R154, R2.reuse, 0x2, P6 ;  /* 0x000000029a077211 */ /* 0x080fe200030f16ff */
[----:B--2---:R-:W-:Y:S01]  /*33fb0*/  IMAD R63, R63, R65, RZ ;  /* 0x000000413f3f7224 */ /* 0x004fe200078e02ff */
[----:B------:R-:W-:Y:S02]  /*33fc0*/  LEA.HI.X.SX32 R65, R235, R2, 0x2, P5 ;  /* 0x00000002eb417211 */ /* 0x000fe400028f16ff */
[----:B------:R-:W2:Y:S04]  /*33fd0*/  LDL.LU R235, [R1+0x28ec] ;  /* 0x0028ec0001eb7983 */ /* 0x000ea80000300800 */
[----:B------:R1:W-:Y:S04]  /*33fe0*/  STL.64 [R1+0x698], R64 ;  /* 0x0006984001007387 */ /* 0x0003e80000100a00 */
[----:B------:R-:W2:Y:S01]  /*33ff0*/  LDL.LU R154, [R1+0x28e8] ;  /* 0x0028e800019a7983 */ /* 0x000ea20000300800 */
[----:B-1----:R-:W3:Y:S01]  /*34000*/  LDC R65, c[0x0][0x240] ;  /* 0x00009000ff417b82 */ /* 0x002ee20000000800 */
[----:B------:R-:W-:-:S02]  /*34010*/  LEA R64, P5, R155, R0, 0x2 ;  /* 0x000000009b407211 */ /* 0x000fc400078a10ff */
[----:B------:R-:W-:Y:S01]  /*34020*/  STL.64 [R1+0x690], R6 ;  /* 0x0006900601007387 */ /* 0x000fe20000100a00 */
[----:B---3--:R-:W-:Y:S01]  /*34030*/  IMAD R40, R40, R65, RZ ;  /* 0x0000004128287224 */ /* 0x008fe200078e02ff */
[----:B------:R-:W-:Y:S02]  /*34040*/  LEA.HI.X.SX32 R65, R155, R2, 0x2, P5 ;  /* 0x000000029b417211 */ /* 0x000fe400028f16ff */
[----:B------:R-:W2:Y:S04]  /*34050*/  LDL.LU R155, [R1+0x28e4] ;  /* 0x0028e400019b7983 */ /* 0x000ea80000300800 */
[----:B------:R1:W-:Y:S02]  /*34060*/  STL.64 [R1+0x688], R64 ;  /* 0x0006884001007387 */ /* 0x0003e40000100a00 */
[----:B-1----:R-:W4:Y:S01]  /*34070*/  LDC R65, c[0x0][0x240] ;  /* 0x00009000ff417b82 */ /* 0x002f220000000800 */
[----:B------:R-:W-:-:S02]  /*34080*/  LEA R6, P6, R132, R0, 0x2 ;  /* 0x0000000084067211 */ /* 0x000fc400078c10ff */
[C---:B------:R-:W-:Y:S02]  /*34090*/  LEA R64, P5, R133.reuse, R0, 0x2 ;  /* 0x0000000085407211 */ /* 0x040fe400078a10ff */
[-C--:B------:R-:W-:Y:S02]  /*340a0*/  LEA.HI.X.SX32 R7, R132, R2.reuse, 0x2, P6 ;  /* 0x0000000284077211 */ /* 0x080fe400030f16ff */
[----:B------:R-:W3:Y:S04]  /*340b0*/  LDL.LU R132, [R1+0x28e0] ;  /* 0x0028e00001847983 */ /* 0x000ee80000300800 */
[----:B------:R-:W-:Y:S01]  /*340c0*/  STL.64 [R1+0x680], R6 ;  /* 0x0006800601007387 */ /* 0x000fe20000100a00 */
[----:B----4-:R-:W-:Y:S01]  /*340d0*/  IMAD R16, R16, R65, RZ ;  /* 0x0000004110107224 */ /* 0x010fe200078e02ff */
[----:B------:R-:W-:-:S02]  /*340e0*/  LEA.HI.X.SX32 R65, R133, R2, 0x2, P5 ;  /* 0x0000000285417211 */ /* 0x000fc400028f16ff */
[----:B------:R-:W3:Y:S04]  /*340f0*/  LDL.LU R133, [R1+0x28dc] ;  /* 0x0028dc0001857983 */ /* 0x000ee80000300800 */
[----:B------:R1:W-:Y:S02]  /*34100*/  STL.64 [R1+0x678], R64 ;  /* 0x0006784001007387 */ /* 0x0003e40000100a00 */
[----:B-1----:R-:W1:Y:S01]  /*34110*/  LDC R65, c[0x0][0x240] ;  /* 0x00009000ff417b82 */ /* 0x002e620000000800 */
[CC--:B------:R-:W-:Y:S02]  /*34120*/  LEA R6, P6, R152.reuse, R0.reuse, 0x2 ;  /* 0x0000000098067211 */ /* 0x0c0fe400078c10ff */
[----:B------:R-:W-:Y:S02]  /*34130*/  LEA R64, P5, R153, R0, 0x2 ;  /* 0x0000000099407211 */ /* 0x000fe400078a10ff */
[----:B------:R-:W-:-:S02]  /*34140*/  LEA.HI.X.SX32 R7, R152, R2, 0x2, P6 ;  /* 0x0000000298077211 */ /* 0x000fc400030f16ff */
[----:B------:R-:W4:Y:S04]  /*34150*/  LDL.LU R152, [R1+0x28d8] ;  /* 0x0028d80001987983 */ /* 0x000f280000300800 */
[----:B------:R-:W-:Y:S01]  /*34160*/  STL.64 [R1+0x670], R6 ;  /* 0x0006700601007387 */ /* 0x000fe20000100a00 */
[----:B-1----:R-:W-:Y:S01]  /*34170*/  IMAD R41, R41, R65, RZ ;  /* 0x0000004129297224 */ /* 0x002fe200078e02ff */
[----:B------:R-:W-:Y:S02]  /*34180*/  LEA.HI.X.SX32 R65, R153, R2, 0x2, P5 ;  /* 0x0000000299417211 */ /* 0x000fe400028f16ff */
[----:B------:R-:W4:Y:S04]  /*34190*/  LDL.LU R153, [R1+0x28d4] ;  /* 0x0028d40001997983 */ /* 0x000f280000300800 */
[----:B------:R1:W-:Y:S02]  /*341a0*/  STL.64 [R1+0x668], R64 ;  /* 0x0006684001007387 */ /* 0x0003e40000100a00 */
[----:B-1----:R-:W1:Y:S01]  /*341b0*/  LDC R65, c[0x0][0x240] ;  /* 0x00009000ff417b82 */ /* 0x002e620000000800 */
[----:B------:R-:W-:-:S02]  /*341c0*/  LEA R6, P6, R128, R0, 0x2 ;  /* 0x0000000080067211 */ /* 0x000fc400078c10ff */
[----:B------:R-:W-:Y:S02]  /*341d0*/  LEA R64, P5, R134, R0, 0x2 ;  /* 0x0000000086407211 */ /* 0x000fe400078a10ff */
[-C--:B------:R-:W-:Y:S02]  /*341e0*/  LEA.HI.X.SX32 R7, R128, R2.reuse, 0x2, P6 ;  /* 0x0000000280077211 */ /* 0x080fe400030f16ff */
[----:B------:R-:W2:Y:S04]  /*341f0*/  LDL.LU R128, [R1+0x28d0] ;  /* 0x0028d00001807983 */ /* 0x000ea80000300800 */
[----:B------:R1:W-:Y:S02]  /*34200*/  STL.64 [R1+0x660], R6 ;  /* 0x0006600601007387 */ /* 0x0003e40000100a00 */
[----:B-1----:R-:W-:Y:S01]  /*34210*/  IMAD R39, R39, R65, RZ ;  /* 0x0000004127277224 */ /* 0x002fe200078e02ff */
[----:B------:R-:W-:Y:S01]  /*34220*/  LEA.HI.X.SX32 R65, R134, R2, 0x2, P5 ;  /* 0x0000000286417211 */ /* 0x000fe200028f16ff */
[----:B------:R-:W-:Y:S01]  /*34230*/  IMAD.MOV.U32 R7, RZ, RZ, R129 ;  /* 0x000000ffff077224 */ /* 0x000fe200078e0081 */
[C---:B------:R-:W-:Y:S01]  /*34240*/  LEA R6, P6, R30.reuse, R0, 0x2 ;  /* 0x000000001e067211 */ /* 0x040fe200078c10ff */
[----:B------:R-:W2:Y:S04]  /*34250*/  LDL.LU R129, [R1+0x28cc] ;  /* 0x0028cc0001817983 */ /* 0x000ea80000300800 */
[----:B------:R-:W3:Y:S04]  /*34260*/  LDL.LU R134, [R1+0x28c8] ;  /* 0x0028c80001867983 */ /* 0x000ee80000300800 */
[----:B------:R1:W-:Y:S02]  /*34270*/  STL.64 [R1+0x658], R64 ;  /* 0x0006584001007387 */ /* 0x0003e40000100a00 */
[----:B-1----:R-:W-:Y:S01]  /*34280*/  IMAD.MOV.U32 R65, RZ, RZ, R7 ;  /* 0x000000ffff417224 */ /* 0x002fe200078e0007 */
[----:B------:R-:W-:-:S02]  /*34290*/  LEA.HI.X.SX32 R7, R30, R2, 0x2, P6 ;  /* 0x000000021e077211 */ /* 0x000fc400030f16ff */
[----:B------:R-:W4:Y:S01]  /*342a0*/  LDL.LU R30, [R1+0x1154] ;  /* 0x00115400011e7983 */ /* 0x000f220000300800 */
[----:B------:R-:W-:-:S03]  /*342b0*/  LEA R64, P5, R31, R0, 0x2 ;  /* 0x000000001f407211 */ /* 0x000fc600078a10ff */
        /* <DEDUP_REMOVED lines=8> */
[C---:B------:R-:W-:Y:S01]  /*34340*/  LEA R64, P5, R28.reuse, R0, 0x2 ;  /* 0x000000001c407211 */ /* 0x040fe200078a10ff */
[----:B------:R-:W3:Y:S04]  /*34350*/  LDL.LU R135, [R1+0x28c4] ;  /* 0x0028c40001877983 */ /* 0x000ee80000300800 */
[----:B------:R1:W-:Y:S02]  /*34360*/  STL.64 [R1+0x640], R6 ;  /* 0x0006400601007387 */ /* 0x0003e40000100a00 */
[----:B-1----:R-:W-:Y:S01]  /*34370*/  IMAD.MOV.U32 R7, RZ, RZ, R65 ;  /* 0x000000ffff077224 */ /* 0x002fe200078e0041 */
[----:B------:R-:W-:-:S02]  /*34380*/  LEA.HI.X.SX32 R65, R28, R2, 0x2, P5 ;  /* 0x000000021c417211 */ /* 0x000fc400028f16ff */
[----:B------:R-:W3:Y:S01]  /*34390*/  LDL.LU R28, [R1+0x1160] ;  /* 0x00116000011c7983 */ /* 0x000ee20000300800 */
[----:B------:R-:W-:-:S03]  /*343a0*/  LEA R6, P6, R29, R0, 0x2 ;  /* 0x000000001d067211 */ /* 0x000fc600078c10ff */
[----:B------:R1:W-:Y:S02]  /*343b0*/  STL.64 [R1+0x638], R64 ;  /* 0x0006384001007387 */ /* 0x0003e40000100a00 */
[----:B-1----:R-:W-:Y:S02]  /*343c0*/  MOV R65, R7 ;  /* 0x0000000700417202 */ /* 0x002fe40000000f00 */
[----:B------:R-:W-:Y:S02]  /*343d0*/  LEA.HI.X.SX32 R7, R29, R2, 0x2, P6 ;  /* 0x000000021d077211 */ /* 0x000fe400030f16ff */
[----:B------:R-:W3:Y:S01]  /*343e0*/  LDL.LU R29, [R1+0x1164] ;  /* 0x00116400011d7983 */ /* 0x000ee20000300800 */
[----:B------:R-:W-:-:S03]  /*343f0*/  LEA R64, P5, R156, R0, 0x2 ;  /* 0x000000009c407211 */ /* 0x000fc600078a10ff */
[----:B------:R1:W-:Y:S02]  /*34400*/  STL.64 [R1+0x630], R6 ;  /* 0x0006300601007387 */ /* 0x0003e40000100a00 */
[----:B-1----:R-:W-:Y:S01]  /*34410*/  IMAD.MOV.U32 R7, RZ, RZ, R65 ;  /* 0x000000ffff077224 */ /* 0x002fe200078e0041 */
[----:B------:R-:W-:Y:S02]  /*34420*/  LEA.HI.X.SX32 R65, R156, R2, 0x2, P5 ;  /* 0x000000029c417211 */ /* 0x000fe400028f16ff */
[CC--:B------:R-:W-:Y:S01]  /*34430*/  LEA R6, P6, R26.reuse, R0.reuse, 0x2 ;  /* 0x000000001a067211 */ /* 0x0c0fe200078c10ff */
[----:B------:R-:W3:Y:S04]  /*34440*/  LDL.LU R156, [R1+0x28c0] ;  /* 0x0028c000019c7983 */ /* 0x000ee80000300800 */
[----:B------:R1:W-:Y:S02]  /*34450*/  STL.64 [R1+0x628], R64 ;  /* 0x0006284001007387 */ /* 0x0003e40000100a00 */
[----:B-1----:R-:W-:Y:S01]  /*34460*/  LEA R64, P5, R7, R0, 0x2 ;  /* 0x0000000007407211 */ /* 0x002fe200078a10ff */
[----:B------:R-:W-:Y:S01]  /*34470*/  IMAD.MOV.U32 R65, RZ, RZ, R7 ;  /* 0x000000ffff417224 */ /* 0x000fe200078e0007 */
[----:B------:R-:W-:-:S02]  /*34480*/  LEA.HI.X.SX32 R7, R26, R2, 0x2, P6 ;  /* 0x000000021a077211 */ /* 0x000fc400030f16ff */
[----:B------:R-:W3:Y:S02]  /*34490*/  LDL.LU R26, [R1+0x1168] ;  /* 0x00116800011a7983 */ /* 0x000ee40000300800 */
[----:B------:R-:W-:Y:S02]  /*344a0*/  LEA.HI.X.SX32 R65, R65, R2, 0x2, P5 ;  /* 0x0000000241417211 */ /* 0x000fe400028f16ff */
[----:B------:R1:W-:Y:S04]  /*344b0*/  STL.64 [R1+0x620], R6 ;  /* 0x0006200601007387 */ /* 0x0003e80000100a00 */
[----:B------:R1:W-:Y:S02]  /*344c0*/  STL.64 [R1+0x618], R64 ;  /* 0x0006184001007387 */ /* 0x0003e40000100a00 */
[----:B-1----:R-:W-:-:S02]  /*344d0*/  LEA R6, P6, R157, R0, 0x2 ;  /* 0x000000009d067211 */ /* 0x002fc400078c10ff */
[C---:B------:R-:W-:Y:S02]  /*344e0*/  LEA R64, P5, R130.reuse, R0, 0x2 ;  /* 0x0000000082407211 */ /* 0x040fe400078a10ff */
[-C--:B------:R-:W-:Y:S02]  /*344f0*/  LEA.HI.X.SX32 R7, R157, R2.reuse, 0x2, P6 ;  /* 0x000000029d077211 */ /* 0x080fe400030f16ff */
[----:B------:R-:W-:Y:S01]  /*34500*/  LEA.HI.X.SX32 R65, R130, R2, 0x2, P5 ;  /* 0x0000000282417211 */ /* 0x000fe200028f16ff */
[----:B------:R-:W3:Y:S04]  /*34510*/  LDL.LU R157, [R1+0x28bc] ;  /* 0x0028bc00019d7983 */ /* 0x000ee80000300800 */
[----:B------:R-:W-:Y:S04]  /*34520*/  STL.64 [R1+0x610], R6 ;  /* 0x0006100601007387 */ /* 0x000fe80000100a00 */
[----:B------:R-:W3:Y:S04]  /*34530*/  LDL.LU R130, [R1+0x28b8] ;  /* 0x0028b80001827983 */ /* 0x000ee80000300800 */
[----:B------:R1:W-:Y:S02]  /*34540*/  STL.64 [R1+0x608], R64 ;  /* 0x0006084001007387 */ /* 0x0003e40000100a00 */
[----:B-1----:R-:W4:Y:S01]  /*34550*/  LDC R65, c[0x0][0x240] ;  /* 0x00009000ff417b82 */ /* 0x002f220000000800 */
[----:B------:R-:W-:-:S02]  /*34560*/  LEA R6, P6, R131, R0, 0x2 ;  /* 0x0000000083067211 */ /* 0x000fc400078c10ff */
[----:B------:R-:W-:Y:S02]  /*34570*/  LEA R64, P5, R120, R0, 0x2 ;  /* 0x0000000078407211 */ /* 0x000fe400078a10ff */
[----:B------:R-:W-:Y:S02]  /*34580*/  LEA.HI.X.SX32 R7, R131, R2, 0x2, P6 ;  /* 0x0000000283077211 */ /* 0x000fe400030f16ff */
[----:B------:R-:W3:Y:S04]  /*34590*/  LDL.LU R131, [R1+0x28b4] ;  /* 0x0028b40001837983 */ /* 0x000ee80000300800 */
[----:B------:R1:W-:Y:S02]  /*345a0*/  STL.64 [R1+0x600], R6 ;  /* 0x0006000601007387 */ /* 0x0003e40000100a00 */
[----:B-1----:R-:W-:-:S04]  /*345b0*/  LEA R6, P6, R121, R0, 0x2 ;  /* 0x0000000079067211 */ /* 0x002fc800078c10ff */
[-C--:B------:R-:W-:Y:S01]  /*345c0*/  LEA.HI.X.SX32 R7, R121, R2.reuse, 0x2, P6 ;  /* 0x0000000279077211 */ /* 0x080fe200030f16ff */
[----:B----4-:R-:W-:Y:S01]  /*345d0*/  IMAD R30, R30, R65, RZ ;  /* 0x000000411e1e7224 */ /* 0x010fe200078e02ff */
[----:B------:R-:W-:Y:S02]  /*345e0*/  LEA.HI.X.SX32 R65, R120, R2, 0x2, P5 ;  /* 0x0000000278417211 */ /* 0x000fe400028f16ff */
[----:B------:R-:W4:Y:S04]  /*345f0*/  LDL.LU R120, [R1+0x28b0] ;  /* 0x0028b00001787983 */ /* 0x000f280000300800 */
[----:B------:R1:W-:Y:S04]  /*34600*/  STL.64 [R1+0x5f8], R64 ;  /* 0x0005f84001007387 */ /* 0x0003e80000100a00 */
[----:B------:R-:W4:Y:S01]  /*34610*/  LDL.LU R121, [R1+0x28ac] ;  /* 0x0028ac0001797983 */ /* 0x000f220000300800 */
[----:B-1----:R-:W2:Y:S01]  /*34620*/  LDC R65, c[0x0][0x240] ;  /* 0x00009000ff417b82 */ /* 0x002ea20000000800 */
[----:B------:R-:W-:-:S02]  /*34630*/  LEA R64, P5, R249, R0, 0x2 ;  /* 0x00000000f9407211 */ /* 0x000fc400078a10ff */
[----:B------:R-:W-:Y:S01]  /*34640*/  STL.64 [R1+0x5f0], R6 ;  /* 0x0005f00601007387 */ /* 0x000fe20000100a00 */
[----:B--2---:R-:W-:Y:S01]  /*34650*/  IMAD R31, R31, R65, RZ ;  /* 0x000000411f1f7224 */ /* 0x004fe200078e02ff */
[----:B------:R-:W-:Y:S02]  /*34660*/  LEA.HI.X.SX32 R65, R249, R2, 0x2, P5 ;  /* 0x00000002f9417211 */ /* 0x000fe400028f16ff */
[----:B------:R-:W2:Y:S04]  /*34670*/  LDL.LU R249, [R1+0x28a8] ;  /* 0x0028a80001f97983 */ /* 0x000ea80000300800 */
[----:B------:R1:W-:Y:S02]  /*34680*/  STL.64 [R1+0x5e8], R64 ;  /* 0x0005e84001007387 */ /* 0x0003e40000100a00 */
[----:B-1----:R-:W3:Y:S01]  /*34690*/  LDC R65, c[0x0][0x240] ;  /* 0x00009000ff417b82 */ /* 0x002ee20000000800 */
[----:B------:R-:W-:-:S02]  /*346a0*/  LEA R6, P6, R118, R0, 0x2 ;  /* 0x0000000076067211 */ /* 0x000fc400078c10ff */
[C---:B------:R-:W-:Y:S02]  /*346b0*/  LEA R64, P5, R119.reuse, R0, 0x2 ;  /* 0x0000000077407211 */ /* 0x040fe400078a10ff */
[-C--:B------:R-:W-:Y:S02]  /*346c0*/  LEA.HI.X.SX32 R7, R118, R2.reuse, 0x2, P6 ;  /* 0x0000000276077211 */ /* 0x080fe400030f16ff */
[----:B------:R-:W4:Y:S04]  /*346d0*/  LDL.LU R118, [R1+0x28a4] ;  /* 0x0028a40001767983 */ /* 0x000f280000300800 */
[----:B------:R-:W-:Y:S01]  /*346e0*/  STL.64 [R1+0x5e0], R6 ;  /* 0x0005e00601007387 */ /* 0x000fe20000100a00 */
[----:B---3--:R-:W-:Y:S01]  /*346f0*/  IMAD R28, R28, R65, RZ ;  /* 0x000000411c1c7224 */ /* 0x008fe200078e02ff */
[----:B------:R-:W-:-:S02]  /*34700*/  LEA.HI.X.SX32 R65, R119, R2, 0x2, P5 ;  /* 0x0000000277417211 */ /* 0x000fc400028f16ff */
[----:B------:R-:W4:Y:S04]  /*34710*/  LDL.LU R119, [R1+0x28a0] ;  /* 0x0028a00001777983 */ /* 0x000f280000300800 */
[----:B------:R1:W-:Y:S02]  /*34720*/  STL.64 [R1+0x5d8], R64 ;  /* 0x0005d84001007387 */ /* 0x0003e40000100a00 */
[----:B-1----:R-:W1:Y:S01]  /*34730*/  LDC R65, c[0x0][0x240] ;  /* 0x00009000ff417b82 */ /* 0x002e620000000800 */
[CC--:B------:R-:W-:Y:S02]  /*34740*/  LEA R6, P6, R116.reuse, R0.reuse, 0x2 ;  /* 0x0000000074067211 */ /* 0x0c0fe400078c10ff */
[----:B------:R-:W-:Y:S02]  /*34750*/  LEA R64, P5, R117, R0, 0x2 ;  /* 0x0000000075407211 */ /* 0x000fe400078a10ff */
[----:B------:R-:W-:-:S02]  /*34760*/  LEA.HI.X.SX32 R7, R116, R2, 0x2, P6 ;  /* 0x0000000274077211 */ /* 0x000fc400030f16ff */
[----:B------:R-:W3:Y:S04]  /*34770*/  LDL.LU R116, [R1+0x289c] ;  /* 0x00289c0001747983 */ /* 0x000ee80000300800 */
[----:B------:R-:W-:Y:S01]  /*34780*/  STL.64 [R1+0x5d0], R6 ;  /* 0x0005d00601007387 */ /* 0x000fe20000100a00 */
[----:B-1----:R-:W-:Y:S01]  /*34790*/  IMAD R29, R29, R65, RZ ;  /* 0x000000411d1d7224 */ /* 0x002fe200078e02ff */
[----:B------:R-:W-:Y:S02]  /*347a0*/  LEA.HI.X.SX32 R65, R117, R2, 0x2, P5 ;  /* 0x0000000275417211 */ /* 0x000fe400028f16ff */
[----:B------:R-:W3:Y:S04]  /*347b0*/  LDL.LU R117, [R1+0x2898] ;  /* 0x0028980001757983 */ /* 0x000ee80000300800 */
[----:B------:R1:W-:Y:S02]  /*347c0*/  STL.64 [R1+0x5c8], R64 ;  /* 0x0005c84001007387 */ /* 0x0003e40000100a00 */
[----:B-1----:R-:W1:Y:S01]  /*347d0*/  LDC R65, c[0x0][0x240] ;  /* 0x00009000ff417b82 */ /* 0x002e620000000800 */
[----:B------:R-:W-:-:S02]  /*347e0*/  LEA R6, P6, R114, R0, 0x2 ;  /* 0x0000000072067211 */ /* 0x000fc400078c10ff */
[----:B------:R-:W-:Y:S02]  /*347f0*/  LEA R64, P5, R112, R0, 0x2 ;  /* 0x0000000070407211 */ /* 0x000fe400078a10ff */
[-C--:B------:R-:W-:Y:S02]  /*34800*/  LEA.HI.X.SX32 R7, R114, R2.reuse, 0x2, P6 ;  /* 0x0000000272077211 */ /* 0x080fe400030f16ff */
[----:B------:R-:W4:Y:S04]  /*34810*/  LDL.LU R114, [R1+0x2894] ;  /* 0x0028940001727983 */ /* 0x000f280000300800 */
[----:B------:R1:W-:Y:S02]  /*34820*/  STL.64 [R1+0x5c0], R6 ;  /* 0x0005c00601007387 */ /* 0x0003e40000100a00 */
[----:B-1----:R-:W-:Y:S01]  /*34830*/  IMAD R26, R26, R65, RZ ;  /* 0x000000411a1a7224 */ /* 0x002fe200078e02ff */
[----:B------:R-:W-:Y:S01]  /*34840*/  LEA.HI.X.SX32 R65, R112, R2, 0x2, P5 ;  /* 0x0000000270417211 */ /* 0x000fe200028f16ff */
[----:B------:R-:W-:Y:S01]  /*34850*/  IMAD.MOV.U32 R7, RZ, RZ, R115 ;  /* 0x000000ffff077224 */ /* 0x000fe200078e0073 */
[C---:B------:R-:W-:Y:S01]  /*34860*/  LEA R6, P6, R27.reuse, R0, 0x2 ;  /* 0x000000001b067211 */ /* 0x040fe200078c10ff */
[----:B------:R-:W4:Y:S04]  /*34870*/  LDL.LU R115, [R1+0x2890] ;  /* 0x0028900001737983 */ /* 0x000f280000300800 */
[----:B------:R-:W3:Y:S04]  /*34880*/  LDL.LU R112, [R1+0x288c] ;  /* 0x00288c0001707983 */ /* 0x000ee80000300800 */
[----:B------:R1:W-:Y:S02]  /*34890*/  STL.64 [R1+0x5b8], R64 ;  /* 0x0005b84001007387 */ /* 0x0003e40000100a00 */
[----:B-1----:R-:W-:Y:S01]  /*348a0*/  IMAD.MOV.U32 R65, RZ, RZ, R7 ;  /* 0x000000ffff417224 */ /* 0x002fe200078e0007 */
[----:B------:R-:W-:-:S02]  /*348b0*/  LEA.HI.X.SX32 R7, R27, R2, 0x2, P6 ;  /* 0x000000021b077211 */ /* 0x000fc400030f16ff */
[C---:B------:R-:W-:Y:S01]  /*348c0*/  LEA R64, P5, R113.reuse, R0, 0x2 ;  /* 0x0000000071407211 */ /* 0x040fe200078a10ff */
[----:B------:R-:W2:Y:S04]  /*348d0*/  LDL.LU R27, [R1+0x1170] ;  /* 0x00117000011b7983 */ /* 0x000ea80000300800 */
        /* <DEDUP_REMOVED lines=8> */
[C---:B------:R-:W-:Y:S01]  /*34960*/  LEA R64, P5, R111.reuse, R0, 0x2 ;  /* 0x000000006f407211 */ /* 0x040fe200078a10ff */
[----:B------:R-:W4:Y:S04]  /*34970*/  LDL.LU R110, [R1+0x2884] ;  /* 0x00288400016e7983 */ /* 0x000f280000300800 */
[----:B------:R1:W-:Y:S02]  /*34980*/  STL.64 [R1+0x5a0], R6 ;  /* 0x0005a00601007387 */ /* 0x0003e40000100a00 */
[----:B-1----:R-:W-:Y:S01]  /*34990*/  IMAD.MOV.U32 R7, RZ, RZ, R65 ;  /* 0x000000ffff077224 */ /* 0x002fe200078e0041 */
[----:B------:R-:W-:Y:S02]  /*349a0*/  LEA.HI.X.SX32 R65, R111, R2, 0x2, P5 ;  /* 0x000000026f417211 */ /* 0x000fe400028f16ff */
[----:B------:R-:W-:Y:S01]  /*349b0*/  LEA R6, P6, R24, R0, 0x2 ;  /* 0x0000000018067211 */ /* 0x000fe200078c10ff */
[----:B------:R-:W4:Y:S04]  /*349c0*/  LDL.LU R111, [R1+0x2880] ;  /* 0x00288000016f7983 */ /* 0x000f280000300800 */
[----:B------:R1:W-:Y:S02]  /*349d0*/  STL.64 [R1+0x598], R64 ;  /* 0x0005984001007387 */ /* 0x0003e40000100a00 */
[----:B-1----:R-:W-:-:S02]  /*349e0*/  MOV R65, R7 ;  /* 0x0000000700417202 */ /* 0x002fc40000000f00 */
        /* <DEDUP_REMOVED lines=19> */
[----:B-1----:R-:W-:Y:S01]  /*34b20*/  IMAD.MOV.U32 R65, RZ, RZ, R7 ;  /* 0x000000ffff417224 */ /* 0x002fe200078e0007 */
[----:B------:R-:W-:Y:S02]  /*34b30*/  LEA R64, P5, R7, R0, 0x2 ;  /* 0x0000000007407211 */ /* 0x000fe400078a10ff */
[-C--:B------:R-:W-:Y:S02]  /*34b40*/  LEA.HI.X.SX32 R7, R99, R2.reuse, 0x2, P6 ;  /* 0x0000000263077211 */ /* 0x080fe400030f16ff */
[----:B------:R-:W-:Y:S01]  /*34b50*/  LEA.HI.X.SX32 R65, R65, R2, 0x2, P5 ;  /* 0x0000000241417211 */ /* 0x000fe200028f16ff */
[----:B------:R-:W1:Y:S02]  /*34b60*/  LDC R99, c[0x0][0x240] ;  /* 0x00009000ff637b82 */ /* 0x000e640000000800 */
[----:B------:R-:W-:Y:S04]  /*34b70*/  STL.64 [R1+0x570], R6 ;  /* 0x0005700601007387 */ /* 0x000fe80000100a00 */
[----:B------:R1:W-:Y:S04]  /*34b80*/  STL.64 [R1+0x568], R64 ;  /* 0x0005684001007387 */ /* 0x0003e80000100a00 */
[----:B-1----:R-:W2:Y:S01]  /*34b90*/  LDL.LU R65, [R1+0x116c] ;  /* 0x00116c0001417983 */ /* 0x002ea20000300800 */
[----:B------:R-:W-:-:S04]  /*34ba0*/  LEA R6, P6, R107, R0, 0x2 ;  /* 0x000000006b067211 */ /* 0x000fc800078c10ff */
[----:B------:R-:W-:Y:S02]  /*34bb0*/  LEA.HI.X.SX32 R7, R107, R2, 0x2, P6 ;  /* 0x000000026b077211 */ /* 0x000fe400030f16ff */
[----:B------:R-:W4:Y:S04]  /*34bc0*/  LDL.LU R107, [R1+0x2870] ;  /* 0x00287000016b7983 */ /* 0x000f280000300800 */
[----:B------:R1:W-:Y:S02]  /*34bd0*/  STL.64 [R1+0x560], R6 ;  /* 0x0005600601007387 */ /* 0x0003e40000100a00 */
[----:B-1----:R-:W2:Y:S01]  /*34be0*/  LDC R7, c[0x0][0x240] ;  /* 0x00009000ff077b82 */ /* 0x002ea20000000800 */
[CC--:B------:R-:W-:Y:S02]  /*34bf0*/  LEA R64, P5, R236.reuse, R0.reuse, 0x2 ;  /* 0x00000000ec407211 */ /* 0x0c0fe400078a10ff */
[----:B------:R-:W-:Y:S01]  /*34c00*/  LEA R6, P6, R237, R0, 0x2 ;  /* 0x00000000ed067211 */ /* 0x000fe200078c10ff */
[----:B--2---:R-:W-:Y:S01]  /*34c10*/  IMAD R7, R65, R7, RZ ;  /* 0x0000000741077224 */ /* 0x004fe200078e02ff */
[----:B------:R-:W-:-:S02]  /*34c20*/  LEA.HI.X.SX32 R65, R236, R2, 0x2, P5 ;  /* 0x00000002ec417211 */ /* 0x000fc400028f16ff */
[----:B------:R-:W2:Y:S04]  /*34c30*/  LDL.LU R236, [R1+0x286c] ;  /* 0x00286c0001ec7983 */ /* 0x000ea80000300800 */
[----:B------:R-:W-:Y:S04]  /*34c40*/  STL [R1+0xc4], R7 ;  /* 0x0000c40701007387 */ /* 0x000fe80000100800 */
[----:B------:R1:W-:Y:S02]  /*34c50*/  STL.64 [R1+0x558], R64 ;  /* 0x0005584001007387 */ /* 0x0003e40000100a00 */
[----:B-1----:R-:W1:Y:S01]  /*34c60*/  LDC R65, c[0x0][0x240] ;  /* 0x00009000ff417b82 */ /* 0x002e620000000800 */
[----:B------:R-:W-:-:S02]  /*34c70*/  LEA R64, P5, R124, R0, 0x2 ;  /* 0x000000007c407211 */ /* 0x000fc400078a10ff */
[-C--:B------:R-:W-:Y:S02]  /*34c80*/  LEA.HI.X.SX32 R7, R237, R2.reuse, 0x2, P6 ;  /* 0x00000002ed077211 */ /* 0x080fe400030f16ff */
        /* <DEDUP_REMOVED lines=23> */
[----:B------:R-:W-:Y:S01]  /*34e00*/  STL.64 [R1+0x530], R6 ;  /* 0x0005300601007387 */ /* 0x000fe20000100a00 */
[----:B-1----:R-:W-:Y:S01]  /*34e10*/  IMAD R24, R24, R65, RZ ;  /* 0x0000004118187224 */ /* 0x002fe200078e02ff */
[----:B------:R-:W-:Y:S02]  /*34e20*/  LEA.HI.X.SX32 R65, R122, R2, 0x2, P5 ;  /* 0x000000027a417211 */ /* 0x000fe400028f16ff */
[----:B------:R-:W4:Y:S04]  /*34e30*/  LDL.LU R122, [R1+0x2854] ;  /* 0x00285400017a7983 */ /* 0x000f280000300800 */
[----:B------:R1:W-:Y:S04]  /*34e40*/  STL.64 [R1+0x528], R64 ;  /* 0x0005284001007387 */ /* 0x0003e80000100a00 */
[----:B-1----:R-:W2:Y:S01]  /*34e50*/  LDL.LU R65, [R1+0x1180] ;  /* 0x0011800001417983 */ /* 0x002ea20000300800 */
[----:B------:R-:W-:-:S04]  /*34e60*/  LEA R6, P6, R123, R0, 0x2 ;  /* 0x000000007b067211 */ /* 0x000fc800078c10ff */
[----:B------:R-:W-:Y:S02]  /*34e70*/  LEA.HI.X.SX32 R7, R123, R2, 0x2, P6 ;  /* 0x000000027b077211 */ /* 0x000fe400030f16ff */
[----:B------:R-:W4:Y:S01]  /*34e80*/  LDL.LU R123, [R1+0x2850] ;  /* 0x00285000017b7983 */ /* 0x000f220000300800 */
[----:B------:R-:W-:-:S03]  /*34e90*/  LEA R64, P5, R25, R0, 0x2 ;  /* 0x0000000019407211 */ /* 0x000fc600078a10ff */
[----:B------:R1:W-:Y:S02]  /*34ea0*/  STL.64 [R1+0x520], R6 ;  /* 0x0005200601007387 */ /* 0x0003e40000100a00 */
[----:B-1----:R-:W-:Y:S02]  /*34eb0*/  IMAD.MOV.U32 R7, RZ, RZ, R98 ;  /* 0x000000ffff077224 */ /* 0x002fe400078e0062 */
[----:B------:R-:W3:Y:S01]  /*34ec0*/  LDL.LU R98, [R1+0x284c] ;  /* 0x00284c0001627983 */ /* 0x000ee20000300800 */
[----:B------:R-:W-:Y:S01]  /*34ed0*/  LEA R6, P6, R104, R0, 0x2 ;  /* 0x0000000068067211 */ /* 0x000fe200078c10ff */
[----:B--2---:R-:W-:Y:S02]  /*34ee0*/  IMAD R65, R65, R99, RZ ;  /* 0x0000006341417224 */ /* 0x004fe400078e02ff */
[----:B------:R-:W3:Y:S04]  /*34ef0*/  LDL.LU R99, [R1+0x2848] ;  /* 0x0028480001637983 */ /* 0x000ee80000300800 */
[----:B------:R1:W-:Y:S02]  /*34f00*/  STL [R1+0xd8], R65 ;  /* 0x0000d84101007387 */ /* 0x0003e40000100800 */
[----:B-1----:R-:W-:-:S02]  /*34f10*/  LEA.HI.X.SX32 R65, R25, R2, 0x2, P5 ;  /* 0x0000000219417211 */ /* 0x002fc400028f16ff */
[----:B------:R-:W2:Y:S04]  /*34f20*/  LDL.LU R25, [R1+0x1184] ;  /* 0x0011840001197983 */ /* 0x000ea80000300800 */
        /* <DEDUP_REMOVED lines=8> */
[C---:B------:R-:W-:Y:S01]  /*34fb0*/  LEA R6, P6, R22.reuse, R0, 0x2 ;  /* 0x0000000016067211 */ /* 0x040fe200078c10ff */
[----:B------:R-:W4:Y:S04]  /*34fc0*/  LDL.LU R105, [R1+0x2840] ;  /* 0x0028400001697983 */ /* 0x000f280000300800 */
[----:B------:R1:W-:Y:S02]  /*34fd0*/  STL.64 [R1+0x508], R64 ;  /* 0x0005084001007387 */ /* 0x0003e40000100a00 */
[----:B-1----:R-:W-:Y:S02]  /*34fe0*/  MOV R65, R7 ;  /* 0x0000000700417202 */ /* 0x002fe40000000f00 */
        /* <DEDUP_REMOVED lines=23> */
[----:B------:R-:W4:Y:S04]  /*35160*/  LDL.LU R10, [R1+0x1194] ;  /* 0x00119400010a7983 */ /* 0x000f280000300800 */
        /* <DEDUP_REMOVED lines=26> */
[-C--:B------:R-:W-:Y:S02]  /*35310*/  LEA R64, P5, R89, R0.reuse, 0x2 ;  /* 0x0000000059407211 */ /* 0x080fe400078a10ff */
        /* <DEDUP_REMOVED lines=13> */
[----:B------:R-:W3:Y:S04]  /*353f0*/  LDL.LU R87, [R1+0x2814] ;  /* 0x0028140001577983 */ /* 0x000ee80000300800 */
[----:B------:R1:W-:Y:S04]  /*35400*/  STL.64 [R1+0x498], R64 ;  /* 0x0004984001007387 */ /* 0x0003e80000100a00 */
[----:B-1----:R-:W4:Y:S01]  /*35410*/  LDL.LU R65, [R1+0x1190] ;  /* 0x0011900001417983 */ /* 0x002f220000300800 */
[----:B------:R-:W-:-:S04]  /*35420*/  LEA R6, P6, R84, R0, 0x2 ;  /* 0x0000000054067211 */ /* 0x000fc800078c10ff */
[----:B------:R-:W-:Y:S02]  /*35430*/  LEA.HI.X.SX32 R7, R84, R2, 0x2, P6 ;  /* 0x0000000254077211 */ /* 0x000fe400030f16ff */
[----:B------:R-:W3:Y:S04]  /*35440*/  LDL.LU R84, [R1+0x2810] ;  /* 0x0028100001547983 */ /* 0x000ee80000300800 */
[----:B------:R1:W-:Y:S02]  /*35450*/  STL.64 [R1+0x490], R6 ;  /* 0x0004900601007387 */ /* 0x0003e40000100a00 */
[----:B-1----:R-:W4:Y:S01]  /*35460*/  LDC R7, c[0x0][0x240] ;  /* 0x00009000ff077b82 */ /* 0x002f220000000800 */
[-C--:B------:R-:W-:Y:S02]  /*35470*/  LEA R64, P5, R85, R0.reuse, 0x2 ;  /* 0x0000000055407211 */ /* 0x080fe400078a10ff */
[----:B------:R-:W-:Y:S01]  /*35480*/  LEA R6, P6, R82, R0, 0x2 ;  /* 0x0000000052067211 */ /* 0x000fe200078c10ff */
[----:B----4-:R-:W-:Y:S01]  /*35490*/  IMAD R7, R65, R7, RZ ;  /* 0x0000000741077224 */ /* 0x010fe200078e02ff */
[----:B------:R-:W-:-:S02]  /*354a0*/  LEA.HI.X.SX32 R65, R85, R2, 0x2, P5 ;  /* 0x0000000255417211 */ /* 0x000fc400028f16ff */
[----:B------:R-:W3:Y:S04]  /*354b0*/  LDL.LU R85, [R1+0x280c] ;  /* 0x00280c0001557983 */ /* 0x000ee80000300800 */
[----:B------:R-:W-:Y:S04]  /*354c0*/  STL [R1+0xe8], R7 ;  /* 0x0000e80701007387 */ /* 0x000fe80000100800 */
[----:B------:R1:W-:Y:S02]  /*354d0*/  STL.64 [R1+0x488], R64 ;  /* 0x0004884001007387 */ /* 0x0003e40000100a00 */
[----:B-1----:R-:W1:Y:S01]  /*354e0*/  LDC R65, c[0x0][0x240] ;  /* 0x00009000ff417b82 */ /* 0x002e620000000800 */
[----:B------:R-:W-:-:S02]  /*354f0*/  LEA R64, P5, R80, R0, 0x2 ;  /* 0x0000000050407211 */ /* 0x000fc400078a10ff */
[-C--:B------:R-:W-:Y:S02]  /*35500*/  LEA.HI.X.SX32 R7, R82, R2.reuse, 0x2, P6 ;  /* 0x0000000252077211 */ /* 0x080fe400030f16ff */
[----:B------:R-:W4:Y:S04]  /*35510*/  LDL.LU R82, [R1+0x2808] ;  /* 0x0028080001527983 */ /* 0x000f280000300800 */
[----:B------:R2:W-:Y:S02]  /*35520*/  STL.64 [R1+0x480], R6 ;  /* 0x0004800601007387 */ /* 0x0005e40000100a00 */
[----:B--2---:R-:W-:Y:S02]  /*35530*/  IMAD.MOV.U32 R7, RZ, RZ, R83 ;  /* 0x000000ffff077224 */ /* 0x004fe400078e0053 */
[----:B-1----:R-:W-:Y:S01]  /*35540*/  IMAD R10, R10, R65, RZ ;  /* 0x000000410a0a7224 */ /* 0x002fe200078e02ff */
[----:B------:R-:W-:Y:S01]  /*35550*/  LEA.HI.X.SX32 R65, R80, R2, 0x2, P5 ;  /* 0x0000000250417211 */ /* 0x000fe200028f16ff */
[----:B------:R-:W4:Y:S01]  /*35560*/  LDL.LU R83, [R1+0x2804] ;  /* 0x0028040001537983 */ /* 0x000f220000300800 */
[----:B------:R-:W-:-:S03]  /*35570*/  LEA R6, P6, R14, R0, 0x2 ;  /* 0x000000000e067211 */ /* 0x000fc600078c10ff */
[----:B------:R-:W2:Y:S04]  /*35580*/  LDL.LU R80, [R1+0x2800] ;  /* 0x0028000001507983 */ /* 0x000ea80000300800 */
        /* <DEDUP_REMOVED lines=8> */
[----:B------:R-:W4:Y:S01]  /*35610*/  LDL.LU R32, [R1+0x119c] ;  /* 0x00119c0001207983 */ /* 0x000f220000300800 */
[----:B------:R-:W-:-:S03]  /*35620*/  LEA R6, P6, R81, R0, 0x2 ;  /* 0x0000000051067211 */ /* 0x000fc600078c10ff */
[----:B------:R1:W-:Y:S02]  /*35630*/  STL.64 [R1+0x468], R64 ;  /* 0x0004684001007387 */ /* 0x0003e40000100a00 */
[----:B-1----:R-:W-:Y:S02]  /*35640*/  MOV R65, R7 ;  /* 0x0000000700417202 */ /* 0x002fe40000000f00 */
[----:B------:R-:W-:Y:S02]  /*35650*/  LEA.HI.X.SX32 R7, R81, R2, 0x2, P6 ;  /* 0x0000000251077211 */ /* 0x000fe400030f16ff */
[C---:B------:R-:W-:Y:S01]  /*35660*/  LEA R64, P5, R11.reuse, R0, 0x2 ;  /* 0x000000000b407211 */ /* 0x040fe200078a10ff */
[----:B------:R-:W2:Y:S04]  /*35670*/  LDL.LU R81, [R1+0x27fc] ;  /* 0x0027fc0001517983 */ /* 0x000ea80000300800 */
[----:B------:R1:W-:Y:S02]  /*35680*/  STL.64 [R1+0x460], R6 ;  /* 0x0004600601007387 */ /* 0x0003e40000100a00 */
[----:B-1----:R-:W-:Y:S01]  /*35690*/  IMAD.MOV.U32 R7, RZ, RZ, R65 ;  /* 0x000000ffff077224 */ /* 0x002fe200078e0041 */
[----:B------:R-:W-:-:S02]  /*356a0*/  LEA.HI.X.SX32 R65, R11, R2, 0x2, P5 ;  /* 0x000000020b417211 */ /* 0x000fc400028f16ff */
[----:B------:R-:W2:Y:S01]  /*356b0*/  LDL.LU R11, [R1+0x11a0] ;  /* 0x0011a000010b7983 */ /* 0x000ea20000300800 */
        /* <DEDUP_REMOVED lines=9> */
[CC--:B------:R-:W-:Y:S01]  /*35750*/  LEA R6, P6, R36.reuse, R0.reuse, 0x2 ;  /* 0x0000000024067211 */ /* 0x0c0fe200078c10ff */
[----:B------:R-:W2:Y:S04]  /*35760*/  LDL.LU R108, [R1+0x27f8] ;  /* 0x0027f800016c7983 */ /* 0x000ea80000300800 */
[----:B------:R1:W-:Y:S02]  /*35770*/  STL.64 [R1+0x448], R64 ;  /* 0x0004484001007387 */ /* 0x0003e40000100a00 */
[----:B-1----:R-:W-:Y:S01]  /*35780*/  LEA R64, P5, R7, R0, 0x2 ;  /* 0x0000000007407211 */ /* 0x002fe200078a10ff */
[----:B------:R-:W-:Y:S01]  /*35790*/  IMAD.MOV.U32 R65, RZ, RZ, R7 ;  /* 0x000000ffff417224 */ /* 0x000fe200078e0007 */
[----:B------:R-:W-:-:S02]  /*357a0*/  LEA.HI.X.SX32 R7, R36, R2, 0x2, P6 ;  /* 0x0000000224077211 */ /* 0x000fc400030f16ff */
[----:B------:R-:W2:Y:S02]  /*357b0*/  LDL.LU R36, [R1+0x11a8] ;  /* 0x0011a80001247983 */ /* 0x000ea40000300800 */
[----:B------:R-:W-:Y:S02]  /*357c0*/  LEA.HI.X.SX32 R65, R65, R2, 0x2, P5 ;  /* 0x0000000241417211 */ /* 0x000fe400028f16ff */
[----:B------:R1:W-:Y:S04]  /*357d0*/  STL.64 [R1+0x440], R6 ;  /* 0x0004400601007387 */ /* 0x0003e80000100a00 */
[----:B------:R1:W-:Y:S02]  /*357e0*/  STL.64 [R1+0x438], R64 ;  /* 0x0004384001007387 */ /* 0x0003e40000100a00 */
[----:B-1----:R-:W-:-:S02]  /*357f0*/  LEA R6, P6, R109, R0, 0x2 ;  /* 0x000000006d067211 */ /* 0x002fc400078c10ff */
[C---:B------:R-:W-:Y:S02]  /*35800*/  LEA R64, P5, R76.reuse, R0, 0x2 ;  /* 0x000000004c407211 */ /* 0x040fe400078a10ff */
[-C--:B------:R-:W-:Y:S02]  /*35810*/  LEA.HI.X.SX32 R7, R109, R2.reuse, 0x2, P6 ;  /* 0x000000026d077211 */ /* 0x080fe400030f16ff */
[----:B------:R-:W-:Y:S01]  /*35820*/  LEA.HI.X.SX32 R65, R76, R2, 0x2, P5 ;  /* 0x000000024c417211 */ /* 0x000fe200028f16ff */
[----:B------:R-:W2:Y:S04]  /*35830*/  LDL.LU R109, [R1+0x27f4] ;  /* 0x0027f400016d7983 */ /* 0x000ea80000300800 */
[----:B------:R-:W-:Y:S04]  /*35840*/  STL.64 [R1+0x430], R6 ;  /* 0x0004300601007387 */ /* 0x000fe80000100a00 */
[----:B------:R-:W2:Y:S04]  /*35850*/  LDL.LU R76, [R1+0x27f0] ;  /* 0x0027f000014c7983 */ /* 0x000ea80000300800 */
[----:B------:R1:W-:Y:S02]  /*35860*/  STL.64 [R1+0x428], R64 ;  /* 0x0004284001007387 */ /* 0x0003e40000100a00 */
[----:B-1----:R-:W3:Y:S01]  /*35870*/  LDC R65, c[0x0][0x240] ;  /* 0x00009000ff417b82 */ /* 0x002ee20000000800 */
[----:B------:R-:W-:-:S02]  /*35880*/  LEA R6, P6, R77, R0, 0x2 ;  /* 0x000000004d067211 */ /* 0x000fc400078c10ff */
[----:B------:R-:W-:Y:S02]  /*35890*/  LEA R64, P5, R238, R0, 0x2 ;  /* 0x00000000ee407211 */ /* 0x000fe400078a10ff */
[----:B------:R-:W-:Y:S02]  /*358a0*/  LEA.HI.X.SX32 R7, R77, R2, 0x2, P6 ;  /* 0x000000024d077211 */ /* 0x000fe400030f16ff */
[----:B------:R-:W2:Y:S04]  /*358b0*/  LDL.LU R77, [R1+0x27ec] ;  /* 0x0027ec00014d7983 */ /* 0x000ea80000300800 */
[----:B------:R1:W-:Y:S02]  /*358c0*/  STL.64 [R1+0x420], R6 ;  /* 0x0004200601007387 */ /* 0x0003e40000100a00 */
[----:B-1----:R-:W-:-:S04]  /*358d0*/  LEA R6, P6, R239, R0, 0x2 ;  /* 0x00000000ef067211 */ /* 0x002fc800078c10ff */
[-C--:B------:R-:W-:Y:S01]  /*358e0*/  LEA.HI.X.SX32 R7, R239, R2.reuse, 0x2, P6 ;  /* 0x00000002ef077211 */ /* 0x080fe200030f16ff */
[----:B---3--:R-:W-:Y:S01]  /*358f0*/  IMAD R14, R14, R65, RZ ;  /* 0x000000410e0e7224 */ /* 0x008fe200078e02ff */
[----:B------:R-:W-:Y:S02]  /*35900*/  LEA.HI.X.SX32 R65, R238, R2, 0x2, P5 ;  /* 0x00000002ee417211 */ /* 0x000fe400028f16ff */
[----:B------:R-:W3:Y:S04]  /*35910*/  LDL.LU R238, [R1+0x27e8] ;  /* 0x0027e80001ee7983 */ /* 0x000ee80000300800 */
[----:B------:R1:W-:Y:S04]  /*35920*/  STL.64 [R1+0x418], R64 ;  /* 0x0004184001007387 */ /* 0x0003e80000100a00 */
[----:B------:R-:W3:Y:S01]  /*35930*/  LDL.LU R239, [R1+0x27e4] ;  /* 0x0027e40001ef7983 */ /* 0x000ee20000300800 */
[----:B-1----:R-:W4:Y:S01]  /*35940*/  LDC R65, c[0x0][0x240] ;  /* 0x00009000ff417b82 */ /* 0x002f220000000800 */
[----:B------:R-:W-:-:S02]  /*35950*/  LEA R64, P5, R94, R0, 0x2 ;  /* 0x000000005e407211 */ /* 0x000fc400078a10ff */
[----:B------:R-:W-:Y:S01]  /*35960*/  STL.64 [R1+0x410], R6 ;  /* 0x0004100601007387 */ /* 0x000fe20000100a00 */
[----:B----4-:R-:W-:Y:S01]  /*35970*/  IMAD R32, R32, R65, RZ ;  /* 0x0000004120207224 */ /* 0x010fe200078e02ff */
[----:B------:R-:W-:Y:S02]  /*35980*/  LEA.HI.X.SX32 R65, R94, R2, 0x2, P5 ;  /* 0x000000025e417211 */ /* 0x000fe400028f16ff */
        /* <DEDUP_REMOVED lines=26> */
[----:B------:R-:W3:Y:S04]  /*35b30*/  LDL.LU R93, [R1+0x27cc] ;  /* 0x0027cc00015d7983 */ /* 0x000ee80000300800 */
[----:B------:R1:W-:Y:S02]  /*35b40*/  STL.64 [R1+0x3d8], R6 ;  /* 0x0003d80601007387 */ /* 0x0003e40000100a00 */
[----:B-1----:R-:W-:Y:S01]  /*35b50*/  IMAD R36, R36, R65, RZ ;  /* 0x0000004124247224 */ /* 0x002fe200078e02ff */
[----:B------:R-:W-:Y:S01]  /*35b60*/  LEA.HI.X.SX32 R65, R69, R2, 0x2, P5 ;  /* 0x0000000245417211 */ /* 0x000fe200028f16ff */
[----:B------:R-:W-:Y:S01]  /*35b70*/  IMAD.MOV.U32 R7, RZ, RZ, R68 ;  /* 0x000000ffff077224 */ /* 0x000fe200078e0044 */
[C---:B------:R-:W-:Y:S01]  /*35b80*/  LEA R6, P6, R20.reuse, R0, 0x2 ;  /* 0x0000000014067211 */ /* 0x040fe200078c10ff */
[----:B------:R-:W4:Y:S04]  /*35b90*/  LDL.LU R68, [R1+0x27c8] ;  /* 0x0027c80001447983 */ /* 0x000f280000300800 */
[----:B------:R-:W4:Y:S04]  /*35ba0*/  LDL.LU R69, [R1+0x27c4] ;  /* 0x0027c40001457983 */ /* 0x000f280000300800 */
        /* <DEDUP_REMOVED lines=11> */
[----:B-1----:R-:W-:Y:S02]  /*35c60*/  MOV R65, R7 ;  /* 0x0000000700417202 */ /* 0x002fe40000000f00 */
        /* <DEDUP_REMOVED lines=62> */
[----:B------:R-:W4:Y:S04]  /*36050*/  LDL.LU R58, [R1+0x279c] ;  /* 0x00279c00013a7983 */ /* 0x000f280000300800 */
        /* <DEDUP_REMOVED lines=9> */
[----:B------:R-:W2:Y:S04]  /*360f0*/  LDL.LU R56, [R1+0x2794] ;  /* 0x0027940001387983 */ /* 0x000ea80000300800 */
        /* <DEDUP_REMOVED lines=16> */
[----:B------:R-:W3:Y:S01]  /*36200*/  LDL.LU R21, [R1+0x11c0] ;  /* 0x0011c00001157983 */ /* 0x000ee20000300800 */
[----:B------:R-:W-:-:S03]  /*36210*/  LEA R64, P5, R48, R0, 0x2 ;  /* 0x0000000030407211 */ /* 0x000fc600078a10ff */
[----:B------:R1:W-:Y:S02]  /*36220*/  STL.64 [R1+0x328], R6 ;  /* 0x0003280601007387 */ /* 0x0003e40000100a00 */
[----:B-1----:R-:W-:Y:S01]  /*36230*/  IMAD.MOV.U32 R7, RZ, RZ, R65 ;  /* 0x000000ffff077224 */ /* 0x002fe200078e0041 */
[----:B------:R-:W-:Y:S02]  /*36240*/  LEA.HI.X.SX32 R65, R48, R2, 0x2, P5 ;  /* 0x0000000230417211 */ /* 0x000fe400028f16ff */
[----:B------:R-:W2:Y:S01]  /*36250*/  LDL.LU R48, [R1+0x11c4] ;  /* 0x0011c40001307983 */ /* 0x000ea20000300800 */
        /* <DEDUP_REMOVED lines=38> */
[----:B------:R1:W-:Y:S02]  /*364c0*/  STL.64 [R1+0x2e0], R64 ;  /* 0x0002e04001007387 */ /* 0x0003e40000100a00 */
[----:B-1----:R-:W3:Y:S01]  /*364d0*/  LDC R65, c[0x0][0x240] ;  /* 0x00009000ff417b82 */ /* 0x002ee20000000800 */
[----:B------:R-:W-:-:S02]  /*364e0*/  LEA R6, P6, R51, R0, 0x2 ;  /* 0x0000000033067211 */ /* 0x000fc400078c10ff */
[----:B------:R-:W-:Y:S02]  /*364f0*/  LEA R64, P5, R78, R0, 0x2 ;  /* 0x000000004e407211 */ /* 0x000fe400078a10ff */
[----:B------:R-:W-:Y:S02]  /*36500*/  LEA.HI.X.SX32 R7, R51, R2, 0x2, P6 ;  /* 0x0000000233077211 */ /* 0x000fe400030f16ff */
[----:B------:R-:W4:Y:S04]  /*36510*/  LDL.LU R51, [R1+0x2778] ;  /* 0x0027780001337983 */ /* 0x000f280000300800 */
        /* <DEDUP_REMOVED lines=8> */
[----:B-1----:R-:W2:Y:S01]  /*365a0*/  LDC R65, c[0x0][0x240] ;  /* 0x00009000ff417b82 */ /* 0x002ea20000000800 */
[----:B------:R-:W-:-:S02]  /*365b0*/  LEA R64, P5, R46, R0, 0x2 ;  /* 0x000000002e407211 */ /* 0x000fc400078a10ff */
[----:B------:R-:W-:Y:S01]  /*365c0*/  STL.64 [R1+0x2c8], R6 ;  /* 0x0002c80601007387 */ /* 0x000fe20000100a00 */
[----:B--2---:R-:W-:Y:S01]  /*365d0*/  IMAD R48, R48, R65, RZ ;  /* 0x0000004130307224 */ /* 0x004fe200078e02ff */
[----:B------:R-:W-:Y:S02]  /*365e0*/  LEA.HI.X.SX32 R65, R46, R2, 0x2, P5 ;  /* 0x000000022e417211 */ /* 0x000fe400028f16ff */
[----:B------:R-:W2:Y:S04]  /*365f0*/  LDL.LU R46, [R1+0x276c] ;  /* 0x00276c00012e7983 */ /* 0x000ea80000300800 */
[----:B------:R1:W-:Y:S02]  /*36600*/  STL.64 [R1+0x2c0], R64 ;  /* 0x0002c04001007387 */ /* 0x0003e40000100a00 */
[----:B-1----:R-:W4:Y:S01]  /*36610*/  LDC R65, c[0x0][0x240] ;  /* 0x00009000ff417b82 */ /* 0x002f220000000800 */
[----:B------:R-:W-:-:S02]  /*36620*/  LEA R6, P6, R47, R0, 0x2 ;  /* 0x000000002f067211 */ /* 0x000fc400078c10ff */
[C---:B------:R-:W-:Y:S02]  /*36630*/  LEA R64, P5, R240.reuse, R0, 0x2 ;  /* 0x00000000f0407211 */ /* 0x040fe400078a10ff */
[-C--:B------:R-:W-:Y:S02]  /*36640*/  LEA.HI.X.SX32 R7, R47, R2.reuse, 0x2, P6 ;  /* 0x000000022f077211 */ /* 0x080fe400030f16ff */
[----:B------:R-:W2:Y:S04]  /*36650*/  LDL.LU R47, [R1+0x2768] ;  /* 0x00276800012f7983 */ /* 0x000ea80000300800 */
[----:B------:R-:W-:Y:S01]  /*36660*/  STL.64 [R1+0x2b8], R6 ;  /* 0x0002b80601007387 */ /* 0x000fe20000100a00 */
[----:B----4-:R-:W-:Y:S01]  /*36670*/  IMAD R49, R49, R65, RZ ;  /* 0x0000004131317224 */ /* 0x010fe200078e02ff */
[----:B------:R-:W-:-:S02]  /*36680*/  LEA.HI.X.SX32 R65, R240, R2, 0x2, P5 ;  /* 0x00000002f0417211 */ /* 0x000fc400028f16ff */
[----:B------:R-:W4:Y:S04]  /*36690*/  LDL.LU R240, [R1+0x2764] ;  /* 0x0027640001f07983 */ /* 0x000f280000300800 */
[----:B------:R1:W-:Y:S02]  /*366a0*/  STL.64 [R1+0x2b0], R64 ;  /* 0x0002b04001007387 */ /* 0x0003e40000100a00 */
[----:B-1----:R-:W1:Y:S01]  /*366b0*/  LDC R65, c[0x0][0x240] ;  /* 0x00009000ff417b82 */ /* 0x002e620000000800 */
[-C--:B------:R-:W-:Y:S02]  /*366c0*/  LEA R6, P6, R241, R0.reuse, 0x2 ;  /* 0x00000000f1067211 */ /* 0x080fe400078c10ff */
[----:B------:R-:W-:Y:S02]  /*366d0*/  LEA R64, P5, R243, R0, 0x2 ;  /* 0x00000000f3407211 */ /* 0x000fe400078a10ff */
[----:B------:R-:W-:-:S02]  /*366e0*/  LEA.HI.X.SX32 R7, R241, R2, 0x2, P6 ;  /* 0x00000002f1077211 */ /* 0x000fc400030f16ff */
[----:B------:R-:W4:Y:S04]  /*366f0*/  LDL.LU R241, [R1+0x2760] ;  /* 0x0027600001f17983 */ /* 0x000f280000300800 */
[----:B------:R1:W-:Y:S02]  /*36700*/  STL.64 [R1+0x2a8], R6 ;  /* 0x0002a80601007387 */ /* 0x0003e40000100a00 */
[----:B-1----:R-:W-:Y:S01]  /*36710*/  IMAD R18, R18, R65, RZ ;  /* 0x0000004112127224 */ /* 0x002fe200078e02ff */
[----:B------:R-:W-:Y:S02]  /*36720*/  LEA.HI.X.SX32 R65, R243, R2, 0x2, P5 ;  /* 0x00000002f3417211 */ /* 0x000fe400028f16ff */
[----:B------:R-:W-:-:S03]  /*36730*/  LEA R6, P6, R242, R0, 0x2 ;  /* 0x00000000f2067211 */ /* 0x000fc600078c10ff */
[----:B------:R1:W-:Y:S01]  /*36740*/  STL.64 [R1+0x2a0], R64 ;  /* 0x0002a04001007387 */ /* 0x0003e20000100a00 */
[----:B------:R-:W-:-:S05]  /*36750*/  LEA.HI.X.SX32 R7, R242, R2, 0x2, P6 ;  /* 0x00000002f2077211 */ /* 0x000fca00030f16ff */
[----:B------:R1:W-:Y:S02]  /*36760*/  STL.64 [R1+0x298], R6 ;  /* 0x0002980601007387 */ /* 0x0003e40000100a00 */
[----:B-1----:R-:W-:-:S04]  /*36770*/  LEA R64, P5, R17, R0, 0x2 ;  /* 0x0000000011407211 */ /* 0x002fc800078a10ff */
[----:B------:R-:W-:Y:S02]  /*36780*/  LEA.HI.X.SX32 R65, R17, R2, 0x2, P5 ;  /* 0x0000000211417211 */ /* 0x000fe400028f16ff */
[----:B------:R-:W-:-:S03]  /*36790*/  LEA R6, P6, R245, R0, 0x2 ;  /* 0x00000000f5067211 */ /* 0x000fc600078c10ff */
[----:B------:R1:W-:Y:S01]  /*367a0*/  STL.64 [R1+0x290], R64 ;  /* 0x0002904001007387 */ /* 0x0003e20000100a00 */
[----:B------:R-:W-:-:S03]  /*367b0*/  LEA.HI.X.SX32 R7, R245, R2, 0x2, P6 ;  /* 0x00000002f5077211 */ /* 0x000fc600030f16ff */
[----:B------:R-:W3:Y:S04]  /*367c0*/  LDL.LU R245, [R1+0x6c] ;  /* 0x00006c0001f57983 */ /* 0x000ee80000300800 */
[----:B------:R-:W2:Y:S01]  /*367d0*/  LDL.LU R242, [R1+0x11d4] ;  /* 0x0011d40001f27983 */ /* 0x000ea20000300800 */
[----:B-1----:R-:W-:-:S03]  /*367e0*/  LEA R64, P5, R244, R0, 0x2 ;  /* 0x00000000f4407211 */ /* 0x002fc600078a10ff */
[----:B------:R1:W-:Y:S01]  /*367f0*/  STL.64 [R1+0x288], R6 ;  /* 0x0002880601007387 */ /* 0x0003e20000100a00 */
[----:B------:R-:W-:-:S05]  /*36800*/  LEA.HI.X.SX32 R65, R244, R2, 0x2, P5 ;  /* 0x00000002f4417211 */ /* 0x000fca00028f16ff */
[----:B------:R1:W-:Y:S02]  /*36810*/  STL.64 [R1+0x280], R64 ;  /* 0x0002804001007387 */ /* 0x0003e40000100a00 */
[----:B-1----:R-:W-:-:S04]  /*36820*/  LEA R6, P6, R8, R0, 0x2 ;  /* 0x0000000008067211 */ /* 0x002fc800078c10ff */
[----:B------:R-:W-:Y:S01]  /*36830*/  LEA.HI.X.SX32 R7, R8, R2, 0x2, P6 ;  /* 0x0000000208077211 */ /* 0x000fe200030f16ff */
[----:B------:R-:W4:Y:S04]  /*36840*/  LDL.LU.64 R64, [R1+0x2758] ;  /* 0x0027580001407983 */ /* 0x000f280000300a00 */
[----:B------:R-:W4:Y:S01]  /*36850*/  LDL.LU R8, [R1+0x74] ;  /* 0x0000740001087983 */ /* 0x000f220000300800 */
[----:B------:R-:W-:Y:S01]  /*36860*/  IMAD.MOV.U32 R244, RZ, RZ, R16 ;  /* 0x000000fffff47224 */ /* 0x000fe200078e0010 */
[C---:B------:R-:W-:Y:S02]  /*36870*/  LEA R16, P5, R4.reuse, R0, 0x2 ;  /* 0x0000000004107211 */ /* 0x040fe400078a10ff */
[----:B------:R-:W4:Y:S02]  /*36880*/  LDL.LU R243, [R1+0x11d8] ;  /* 0x0011d80001f37983 */ /* 0x000f240000300800 */
[----:B------:R-:W-:-:S02]  /*36890*/  LEA.HI.X.SX32 R17, R4, R2, 0x2, P5 ;  /* 0x0000000204117211 */ /* 0x000fc400028f16ff */
[----:B------:R1:W-:Y:S04]  /*368a0*/  STL.64 [R1+0x278], R6 ;  /* 0x0002780601007387 */ /* 0x0003e80000100a00 */
[----:B------:R-:W4:Y:S04]  /*368b0*/  LDL.LU R4, [R1+0x80] ;  /* 0x0000800001047983 */ /* 0x000f280000300800 */
[----:B------:R1:W-:Y:S02]  /*368c0*/  STL.64 [R1+0x270], R16 ;  /* 0x0002701001007387 */ /* 0x0003e40000100a00 */
[----:B-1----:R-:W-:-:S04]  /*368d0*/  LEA R6, P6, R3, R0, 0x2 ;  /* 0x0000000003067211 */ /* 0x002fc800078c10ff */
[----:B------:R-:W-:Y:S02]  /*368e0*/  LEA.HI.X.SX32 R7, R3, R2, 0x2, P6 ;  /* 0x0000000203077211 */ /* 0x000fe400030f16ff */
[----:B------:R-:W4:Y:S01]  /*368f0*/  LDL.LU R3, [R1+0x7c] ;  /* 0x00007c0001037983 */ /* 0x000f220000300800 */
[----:B------:R-:W-:-:S03]  /*36900*/  IMAD R19, R34, R19, RZ ;  /* 0x0000001322137224 */ /* 0x000fc600078e02ff */
[----:B------:R-:W4:Y:S01]  /*36910*/  LDL.LU R34, [R1+0x11dc] ;  /* 0x0011dc0001227983 */ /* 0x000f220000300800 */
[----:B------:R-:W-:-:S03]  /*36920*/  LEA R16, P5, R42, R0, 0x2 ;  /* 0x000000002a107211 */ /* 0x000fc600078a10ff */
[----:B------:R1:W-:Y:S01]  /*36930*/  STL.64 [R1+0x268], R6 ;  /* 0x0002680601007387 */ /* 0x0003e20000100a00 */
[----:B------:R-:W-:-:S03]  /*36940*/  LEA.HI.X.SX32 R17, R42, R2, 0x2, P5 ;  /* 0x000000022a117211 */ /* 0x000fc600028f16ff */
[----:B------:R-:W4:Y:S01]  /*36950*/  LDL.LU R42, [R1+0x2754] ;  /* 0x00275400012a7983 */ /* 0x000f220000300800 */
[----:B-1----:R-:W-:-:S03]  /*36960*/  MOV R7, R244 ;  /* 0x000000f400077202 */ /* 0x002fc60000000f00 */
        /* <DEDUP_REMOVED lines=20> */
[----:B------:R-:W4:Y:S04]  /*36ab0*/  LDL.LU R62, [R1+0x274c] ;  /* 0x00274c00013e7983 */ /* 0x000f280000300800 */
[----:B------:R1:W-:Y:S02]  /*36ac0*/  STL.64 [R1+0x240], R16 ;  /* 0x0002401001007387 */ /* 0x0003e40000100a00 */
[----:B-1----:R-:W-:Y:S01]  /*36ad0*/  IMAD.MOV.U32 R17, RZ, RZ, R7 ;  /* 0x000000ffff117224 */ /* 0x002fe200078e0007 */
[----:B------:R-:W-:-:S02]  /*36ae0*/  LEA R16, P5, R38, R0, 0x2 ;  /* 0x0000000026107211 */ /* 0x000fc400078a10ff */
[----:B---3--:R-:W-:-:S04]  /*36af0*/  LEA R6, P6, R245, R0, 0x2 ;  /* 0x00000000f5067211 */ /* 0x008fc800078c10ff */
[----:B------:R-:W-:Y:S02]  /*36b00*/  LEA.HI.X.SX32 R7, R245, R2, 0x2, P6 ;  /* 0x00000002f5077211 */ /* 0x000fe400030f16ff */
[----:B------:R-:W2:Y:S03]  /*36b10*/  LDC R245, c[0x0][0x240] ;  /* 0x00009000fff57b82 */ /* 0x000ea60000000800 */
[----:B------:R1:W-:Y:S02]  /*36b20*/  STL.64 [R1+0x238], R6 ;  /* 0x0002380601007387 */ /* 0x0003e40000100a00 */
[----:B-1----:R-:W-:Y:S02]  /*36b30*/  IMAD.MOV.U32 R7, RZ, RZ, R63 ;  /* 0x000000ffff077224 */ /* 0x002fe400078e003f */
[----:B------:R-:W3:Y:S01]  /*36b40*/  LDL.LU R63, [R1+0x2748] ;  /* 0x00274800013f7983 */ /* 0x000ee20000300800 */
[----:B--2---:R-:W-:-:S02]  /*36b50*/  IMAD R242, R242, R245, RZ ;  /* 0x000000f5f2f27224 */ /* 0x004fc400078e02ff */
[----:B------:R-:W-:Y:S01]  /*36b60*/  IMAD.MOV.U32 R245, RZ, RZ, R17 ;  /* 0x000000fffff57224 */ /* 0x000fe200078e0011 */
[----:B------:R-:W-:Y:S02]  /*36b70*/  LEA.HI.X.SX32 R17, R38, R2, 0x2, P5 ;  /* 0x0000000226117211 */ /* 0x000fe400028f16ff */
[----:B----4-:R-:W-:Y:S01]  /*36b80*/  LEA R6, P6, R8, R0, 0x2 ;  /* 0x0000000008067211 */ /* 0x010fe200078c10ff */
[----:B------:R-:W2:Y:S04]  /*36b90*/  LDL.LU R38, [R1+0x2744] ;  /* 0x0027440001267983 */ /* 0x000ea80000300800 */
[----:B------:R1:W-:Y:S02]  /*36ba0*/  STL.64 [R1+0x230], R16 ;  /* 0x0002301001007387 */ /* 0x0003e40000100a00 */
[----:B-1----:R-:W-:-:S02]  /*36bb0*/  MOV R17, R7 ;  /* 0x0000000700117202 */ /* 0x002fc40000000f00 */
[----:B------:R-:W-:Y:S02]  /*36bc0*/  LEA.HI.X.SX32 R7, R8, R2, 0x2, P6 ;  /* 0x0000000208077211 */ /* 0x000fe400030f16ff */
[----:B------:R-:W1:Y:S01]  /*36bd0*/  LDC R8, c[0x0][0x240] ;  /* 0x00009000ff087b82 */ /* 0x000e620000000800 */
[-C--:B------:R-:W-:Y:S02]  /*36be0*/  LEA R16, P5, R44, R0.reuse, 0x2 ;  /* 0x000000002c107211 */ /* 0x080fe400078a10ff */
[----:B------:R4:W-:Y:S02]  /*36bf0*/  STL.64 [R1+0x228], R6 ;  /* 0x0002280601007387 */ /* 0x0009e40000100a00 */
[----:B----4-:R-:W-:Y:S01]  /*36c00*/  IMAD.MOV.U32 R7, RZ, RZ, R39 ;  /* 0x000000ffff077224 */ /* 0x010fe200078e0027 */
[----:B------:R-:W-:Y:S01]  /*36c10*/  LEA R6, P6, R3, R0, 0x2 ;  /* 0x0000000003067211 */ /* 0x000fe200078c10ff */
[----:B------:R-:W2:Y:S01]  /*36c20*/  LDL.LU R39, [R1+0x2740] ;  /* 0x0027400001277983 */ /* 0x000ea20000300800 */
[----:B-1----:R-:W-:-:S02]  /*36c30*/  IMAD R243, R243, R8, RZ ;  /* 0x00000008f3f37224 */ /* 0x002fc400078e02ff */
[----:B------:R-:W-:Y:S01]  /*36c40*/  IMAD.MOV.U32 R8, RZ, RZ, R17 ;  /* 0x000000ffff087224 */ /* 0x000fe200078e0011 */
[-C--:B------:R-:W-:Y:S02]  /*36c50*/  LEA.HI.X.SX32 R17, R44, R2.reuse, 0x2, P5 ;  /* 0x000000022c117211 */ /* 0x080fe400028f16ff */
[----:B------:R-:W4:Y:S04]  /*36c60*/  LDL.LU R44, [R1+0x273c] ;  /* 0x00273c00012c7983 */ /* 0x000f280000300800 */
[----:B------:R1:W-:Y:S02]  /*36c70*/  STL.64 [R1+0x220], R16 ;  /* 0x0002201001007387 */ /* 0x0003e40000100a00 */
[----:B-1----:R-:W-:Y:S01]  /*36c80*/  IMAD.MOV.U32 R17, RZ, RZ, R7 ;  /* 0x000000ffff117224 */ /* 0x002fe200078e0007 */
[----:B------:R-:W-:-:S02]  /*36c90*/  LEA.HI.X.SX32 R7, R3, R2, 0x2, P6 ;  /* 0x0000000203077211 */ /* 0x000fc400030f16ff */
[----:B------:R-:W1:Y:S01]  /*36ca0*/  LDC R3, c[0x0][0x240] ;  /* 0x00009000ff037b82 */ /* 0x000e620000000800 */
[-C--:B------:R-:W-:Y:S02]  /*36cb0*/  LEA R16, P5, R4, R0.reuse, 0x2 ;  /* 0x0000000004107211 */ /* 0x080fe400078a10ff */
[----:B------:R1:W-:Y:S02]  /*36cc0*/  STL.64 [R1+0x218], R6 ;  /* 0x0002180601007387 */ /* 0x0003e40000100a00 */
[----:B-1----:R-:W-:-:S04]  /*36cd0*/  LEA R6, P6, R45, R0, 0x2 ;  /* 0x000000002d067211 */ /* 0x002fc800078c10ff */
[-C--:B------:R-:W-:Y:S01]  /*36ce0*/  LEA.HI.X.SX32 R7, R45, R2.reuse, 0x2, P6 ;  /* 0x000000022d077211 */ /* 0x080fe200030f16ff */
[----:B------:R-:W-:Y:S02]  /*36cf0*/  IMAD R34, R34, R3, RZ ;  /* 0x0000000322227224 */ /* 0x000fe400078e02ff */
[----:B------:R-:W-:Y:S01]  /*36d00*/  IMAD.MOV.U32 R3, RZ, RZ, R17 ;  /* 0x000000ffff037224 */ /* 0x000fe200078e0011 */
[----:B------:R-:W-:Y:S02]  /*36d10*/  LEA.HI.X.SX32 R17, R4, R2, 0x2, P5 ;  /* 0x0000000204117211 */ /* 0x000fe400028f16ff */
[----:B------:R-:W1:Y:S03]  /*36d20*/  LDC R4, c[0x0][0x240] ;  /* 0x00009000ff047b82 */ /* 0x000e660000000800 */
[----:B------:R1:W-:Y:S04]  /*36d30*/  STL.64 [R1+0x210], R16 ;  /* 0x0002101001007387 */ /* 0x0003e80000100a00 */
[----:B------:R-:W4:Y:S01]  /*36d40*/  LDL.LU R45, [R1+0x2738] ;  /* 0x00273800012d7983 */ /* 0x000f220000300800 */
[----:B-1----:R-:W-:-:S03]  /*36d50*/  IMAD.MOV.U32 R17, RZ, RZ, R245 ;  /* 0x000000ffff117224 */ /* 0x002fc600078e00f5 */
[----:B------:R-:W3:Y:S04]  /*36d60*/  LDL.LU R245, [R1+0xc4] ;  /* 0x0000c40001f57983 */ /* 0x000ee80000300800 */
[----:B------:R1:W-:Y:S02]  /*36d70*/  STL.64 [R1+0x208], R6 ;  /* 0x0002080601007387 */ /* 0x0003e40000100a00 */
[----:B-1----:R-:W-:-:S04]  /*36d80*/  LEA R6, P6, R244, R0, 0x2 ;  /* 0x00000000f4067211 */ /* 0x002fc800078c10ff */
[----:B------:R-:W-:Y:S02]  /*36d90*/  LEA.HI.X.SX32 R7, R244, R2, 0x2, P6 ;  /* 0x00000002f4077211 */ /* 0x000fe400030f16ff */
[----:B------:R-:W1:Y:S01]  /*36da0*/  LDC R244, c[0x0][0x240] ;  /* 0x00009000fff47b82 */ /* 0x000e620000000800 */
[C---:B------:R-:W-:Y:S01]  /*36db0*/  LEA R16, P5, R66.reuse, R0, 0x2 ;  /* 0x0000000042107211 */ /* 0x040fe200078a10ff */
[----:B------:R-:W-:Y:S02]  /*36dc0*/  IMAD R33, R33, R4, RZ ;  /* 0x0000000421217224 */ /* 0x000fe400078e02ff */
[----:B------:R-:W-:Y:S01]  /*36dd0*/  IMAD.MOV.U32 R4, RZ, RZ, R17 ;  /* 0x000000ffff047224 */ /* 0x000fe200078e0011 */
[----:B------:R-:W-:Y:S02]  /*36de0*/  LEA.HI.X.SX32 R17, R66, R2, 0x2, P5 ;  /* 0x0000000242117211 */ /* 0x000fe400028f16ff */
[----:B------:R-:W2:Y:S04]  /*36df0*/  LDL.LU R66, [R1+0x2734] ;  /* 0x0027340001427983 */ /* 0x000ea80000300800 */
[----:B------:R1:W-:Y:S04]  /*36e00*/  STL.64 [R1+0x200], R16 ;  /* 0x0002001001007387 */ /* 0x0003e80000100a00 */
[----:B------:R1:W-:Y:S02]  /*36e10*/  STL.64 [R1+0x1f8], R6 ;  /* 0x0001f80601007387 */ /* 0x0003e40000100a00 */
[----:B-1----:R-:W-:Y:S01]  /*36e20*/  LEA R16, P5, R67, R0, 0x2 ;  /* 0x0000000043107211 */ /* 0x002fe200078a10ff */
[----:B------:R-:W-:-:S02]  /*36e30*/  IMAD R15, R15, R244, RZ ;  /* 0x000000f40f0f7224 */ /* 0x000fc400078e02ff */
[----:B------:R-:W4:Y:S01]  /*36e40*/  LDL.LU R244, [R1+0xcc] ;  /* 0x0000cc0001f47983 */ /* 0x000f220000300800 */
[----:B------:R-:W-:Y:S01]  /*36e50*/  LEA.HI.X.SX32 R17, R67, R2, 0x2, P5 ;  /* 0x0000000243117211 */ /* 0x000fe200028f16ff */
[----:B------:R-:W-:Y:S01]  /*36e60*/  IMAD.MOV.U32 R7, RZ, RZ, R8 ;  /* 0x000000ffff077224 */ /* 0x000fe200078e0008 */
[----:B------:R-:W-:Y:S01]  /*36e70*/  LEA R6, P6, R8, R0, 0x2 ;  /* 0x0000000008067211 */ /* 0x000fe200078c10ff */
[----:B------:R-:W2:Y:S04]  /*36e80*/  LDL.LU R67, [R1+0x2730] ;  /* 0x0027300001437983 */ /* 0x000ea80000300800 */
[----:B------:R-:W2:Y:S01]  /*36e90*/  LDL.LU R8, [R1+0xd8] ;  /* 0x0000d80001087983 */ /* 0x000ea20000300800 */
[----:B------:R-:W-:-:S03]  /*36ea0*/  LEA.HI.X.SX32 R7, R7, R2, 0x2, P6 ;  /* 0x0000000207077211 */ /* 0x000fc600030f16ff */
[----:B------:R1:W-:Y:S04]  /*36eb0*/  STL.64 [R1+0x1f0], R16 ;  /* 0x0001f01001007387 */ /* 0x0003e80000100a00 */
[----:B------:R1:W-:Y:S02]  /*36ec0*/  STL.64 [R1+0x1e8], R6 ;  /* 0x0001e80601007387 */ /* 0x0003e40000100a00 */
[----:B-1----:R-:W-:-:S04]  /*36ed0*/  LEA R16, P5, R40, R0, 0x2 ;  /* 0x0000000028107211 */ /* 0x002fc800078a10ff */
[----:B------:R-:W-:Y:S02]  /*36ee0*/  LEA.HI.X.SX32 R17, R40, R2, 0x2, P5 ;  /* 0x0000000228117211 */ /* 0x000fe400028f16ff */
[----:B------:R-:W-:Y:S01]  /*36ef0*/  LEA R6, P6, R4, R0, 0x2 ;  /* 0x0000000004067211 */ /* 0x000fe200078c10ff */
[----:B------:R-:W2:Y:S01]  /*36f00*/  LDL.LU R40, [R1+0x272c] ;  /* 0x00272c0001287983 */ /* 0x000ea20000300800 */
[----:B------:R-:W-:-:S03]  /*36f10*/  MOV R7, R4 ;  /* 0x0000000400077202 */ /* 0x000fc60000000f00 */
[----:B------:R-:W2:Y:S01]  /*36f20*/  LDL.LU R4, [R1+0xe0] ;  /* 0x0000e00001047983 */ /* 0x000ea20000300800 */
[----:B------:R-:W-:-:S03]  /*36f30*/  LEA.HI.X.SX32 R7, R7, R2, 0x2, P6 ;  /* 0x0000000207077211 */ /* 0x000fc600030f16ff */
[----:B------:R1:W-:Y:S04]  /*36f40*/  STL.64 [R1+0x1e0], R16 ;  /* 0x0001e01001007387 */ /* 0x0003e80000100a00 */
[----:B------:R1:W-:Y:S02]  /*36f50*/  STL.64 [R1+0x1d8], R6 ;  /* 0x0001d80601007387 */ /* 0x0003e40000100a00 */
[----:B-1----:R-:W-:-:S04]  /*36f60*/  LEA R16, P5, R41, R0, 0x2 ;  /* 0x0000000029107211 */ /* 0x002fc800078a10ff */
        /* <DEDUP_REMOVED lines=10> */
[C---:B------:R-:W-:Y:S01]  /*37010*/  LEA R6, P6, R31.reuse, R0, 0x2 ;  /* 0x000000001f067211 */ /* 0x040fe200078c10ff */
[----:B------:R-:W2:Y:S04]  /*37020*/  LDL.LU R30, [R1+0x2724] ;  /* 0x00272400011e7983 */ /* 0x000ea80000300800 */
[----:B------:R1:W-:Y:S01]  /*37030*/  STL.64 [R1+0x1c0], R16 ;  /* 0x0001c01001007387 */ /* 0x0003e20000100a00 */
[----:B------:R-:W-:-:S03]  /*37040*/  LEA.HI.X.SX32 R7, R31, R2, 0x2, P6 ;  /* 0x000000021f077211 */ /* 0x000fc600030f16ff */
        /* <DEDUP_REMOVED lines=14> */
[----:B-1----:R-:W4:Y:S01]  /*37130*/  LDL.LU R17, [R1+0x11e8] ;  /* 0x0011e80001117983 */ /* 0x002f220000300800 */
[-C--:B------:R-:W-:Y:S02]  /*37140*/  LEA R16, P5, R27, R0.reuse, 0x2 ;  /* 0x000000001b107211 */ /* 0x080fe400078a10ff */
[----:B---3--:R-:W-:-:S04]  /*37150*/  LEA R6, P6, R245, R0, 0x2 ;  /* 0x00000000f5067211 */ /* 0x008fc800078c10ff */
[-C--:B------:R-:W-:Y:S02]  /*37160*/  LEA.HI.X.SX32 R7, R245, R2.reuse, 0x2, P6 ;  /* 0x00000002f5077211 */ /* 0x080fe400030f16ff */
[----:B------:R-:W4:Y:S03]  /*37170*/  LDC R245, c[0x0][0x240] ;  /* 0x00009000fff57b82 */ /* 0x000f260000000800 */
[----:B------:R-:W-:Y:S01]  /*37180*/  STL.64 [R1+0x198], R6 ;  /* 0x0001980601007387 */ /* 0x000fe20000100a00 */
[----:B----4-:R-:W-:Y:S01]  /*37190*/  IMAD R245, R17, R245, RZ ;  /* 0x000000f511f57224 */ /* 0x010fe200078e02ff */
[----:B------:R-:W-:Y:S02]  /*371a0*/  LEA.HI.X.SX32 R17, R27, R2, 0x2, P5 ;  /* 0x000000021b117211 */ /* 0x000fe400028f16ff */
[----:B------:R-:W3:Y:S04]  /*371b0*/  LDL.LU R27, [R1+0x2710] ;  /* 0x00271000011b7983 */ /* 0x000ee80000300800 */
[----:B------:R1:W-:Y:S04]  /*371c0*/  STL.64 [R1+0x190], R16 ;  /* 0x0001901001007387 */ /* 0x0003e80000100a00 */
[----:B-1----:R-:W4:Y:S01]  /*371d0*/  LDL.LU R17, [R1+0x11ec] ;  /* 0x0011ec0001117983 */ /* 0x002f220000300800 */
[----:B------:R-:W-:-:S04]  /*371e0*/  LEA R6, P6, R244, R0, 0x2 ;  /* 0x00000000f4067211 */ /* 0x000fc800078c10ff */
[----:B------:R-:W-:Y:S02]  /*371f0*/  LEA.HI.X.SX32 R7, R244, R2, 0x2, P6 ;  /* 0x00000002f4077211 */ /* 0x000fe400030f16ff */
[----:B------:R-:W4:Y:S01]  /*37200*/  LDC R244, c[0x0][0x240] ;  /* 0x00009000fff47b82 */ /* 0x000f220000000800 */
[-C--:B------:R-:W-:Y:S02]  /*37210*/  LEA R16, P5, R24, R0.reuse, 0x2 ;  /* 0x0000000018107211 */ /* 0x080fe400078a10ff */
[----:B------:R2:W-:Y:S02]  /*37220*/  STL.64 [R1+0x188], R6 ;  /* 0x0001880601007387 */ /* 0x0005e40000100a00 */
[----:B--2---:R-:W-:Y:S01]  /*37230*/  LEA R6, P6, R8, R0, 0x2 ;  /* 0x0000000008067211 */ /* 0x004fe200078c10ff */
[----:B----4-:R-:W-:Y:S01]  /*37240*/  IMAD R244, R17, R244, RZ ;  /* 0x000000f411f47224 */ /* 0x010fe200078e02ff */
[-C--:B------:R-:W-:Y:S02]  /*37250*/  LEA.HI.X.SX32 R17, R24, R2.reuse, 0x2, P5 ;  /* 0x0000000218117211 */ /* 0x080fe400028f16ff */
[----:B------:R-:W2:Y:S04]  /*37260*/  LDL.LU R24, [R1+0x270c] ;  /* 0x00270c0001187983 */ /* 0x000ea80000300800 */
[----:B------:R1:W-:Y:S04]  /*37270*/  STL.64 [R1+0x180], R16 ;  /* 0x0001801001007387 */ /* 0x0003e80000100a00 */
[----:B-1----:R-:W4:Y:S01]  /*37280*/  LDL.LU R17, [R1+0x11f0] ;  /* 0x0011f00001117983 */ /* 0x002f220000300800 */
[----:B------:R-:W-:-:S02]  /*37290*/  LEA.HI.X.SX32 R7, R8, R2, 0x2, P6 ;  /* 0x0000000208077211 */ /* 0x000fc400030f16ff */
[----:B------:R-:W4:Y:S01]  /*372a0*/  LDC R8, c[0x0][0x240] ;  /* 0x00009000ff087b82 */ /* 0x000f220000000800 */
[-C--:B------:R-:W-:Y:S02]  /*372b0*/  LEA R16, P5, R25, R0.reuse, 0x2 ;  /* 0x0000000019107211 */ /* 0x080fe400078a10ff */
[----:B------:R1:W-:Y:S02]  /*372c0*/  STL.64 [R1+0x178], R6 ;  /* 0x0001780601007387 */ /* 0x0003e40000100a00 */
[C---:B-1----:R-:W-:Y:S01]  /*372d0*/  LEA R6, P6, R4.reuse, R0, 0x2 ;  /* 0x0000000004067211 */ /* 0x042fe200078c10ff */
[----:B----4-:R-:W-:Y:S01]  /*372e0*/  IMAD R8, R17, R8, RZ ;  /* 0x0000000811087224 */ /* 0x010fe200078e02ff */
[-C--:B------:R-:W-:Y:S02]  /*372f0*/  LEA.HI.X.SX32 R17, R25, R2.reuse, 0x2, P5 ;  /* 0x0000000219117211 */ /* 0x080fe400028f16ff */
[----:B------:R-:W2:Y:S04]  /*37300*/  LDL.LU R25, [R1+0x2708] ;  /* 0x0027080001197983 */ /* 0x000ea80000300800 */
[----:B------:R1:W-:Y:S04]  /*37310*/  STL.64 [R1+0x170], R16 ;  /* 0x0001701001007387 */ /* 0x0003e80000100a00 */
[----:B-1----:R-:W4:Y:S01]  /*37320*/  LDL.LU R17, [R1+0x11f4] ;  /* 0x0011f40001117983 */ /* 0x002f220000300800 */
[----:B------:R-:W-:-:S02]  /*37330*/  LEA.HI.X.SX32 R7, R4, R2, 0x2, P6 ;  /* 0x0000000204077211 */ /* 0x000fc400030f16ff */
[----:B------:R-:W4:Y:S01]  /*37340*/  LDC R4, c[0x0][0x240] ;  /* 0x00009000ff047b82 */ /* 0x000f220000000800 */
[CC--:B------:R-:W-:Y:S02]  /*37350*/  LEA R16, P5, R22.reuse, R0.reuse, 0x2 ;  /* 0x0000000016107211 */ /* 0x0c0fe400078a10ff */
[----:B------:R1:W-:Y:S02]  /*37360*/  STL.64 [R1+0x168], R6 ;  /* 0x0001680601007387 */ /* 0x0003e40000100a00 */
[----:B-1----:R-:W-:Y:S01]  /*37370*/  LEA R6, P6, R3, R0, 0x2 ;  /* 0x0000000003067211 */ /* 0x002fe200078c10ff */
[----:B----4-:R-:W-:Y:S01]  /*37380*/  IMAD R4, R17, R4, RZ ;  /* 0x0000000411047224 */ /* 0x010fe200078e02ff */
[-C--:B------:R-:W-:Y:S02]  /*37390*/  LEA.HI.X.SX32 R17, R22, R2.reuse, 0x2, P5 ;  /* 0x0000000216117211 */ /* 0x080fe400028f16ff */
[----:B------:R-:W4:Y:S04]  /*373a0*/  LDL.LU R22, [R1+0x2704] ;  /* 0x0027040001167983 */ /* 0x000f280000300800 */
[----:B------:R1:W-:Y:S04]  /*373b0*/  STL.64 [R1+0x160], R16 ;  /* 0x0001601001007387 */ /* 0x0003e80000100a00 */
[----:B-1----:R-:W3:Y:S01]  /*373c0*/  LDL.LU R17, [R1+0x11f8] ;  /* 0x0011f80001117983 */ /* 0x002ee20000300800 */
[----:B------:R-:W-:-:S02]  /*373d0*/  LEA.HI.X.SX32 R7, R3, R2, 0x2, P6 ;  /* 0x0000000203077211 */ /* 0x000fc400030f16ff */
[----:B------:R-:W3:Y:S01]  /*373e0*/  LDC R3, c[0x0][0x240] ;  /* 0x00009000ff037b82 */ /* 0x000ee20000000800 */
[-C--:B------:R-:W-:Y:S02]  /*373f0*/  LEA R16, P5, R10, R0.reuse, 0x2 ;  /* 0x000000000a107211 */ /* 0x080fe400078a10ff */
[----:B------:R1:W-:Y:S02]  /*37400*/  STL.64 [R1+0x158], R6 ;  /* 0x0001580601007387 */ /* 0x0003e40000100a00 */
[----:B-1----:R-:W-:Y:S01]  /*37410*/  IMAD.MOV.U32 R7, RZ, RZ, R23 ;  /* 0x000000ffff077224 */ /* 0x002fe200078e0017 */
[----:B------:R-:W-:Y:S01]  /*37420*/  LEA R6, P6, R14, R0, 0x2 ;  /* 0x000000000e067211 */ /* 0x000fe200078c10ff */
[----:B------:R-:W4:Y:S01]  /*37430*/  LDL.LU R23, [R1+0x2700] ;  /* 0x0027000001177983 */ /* 0x000f220000300800 */
[----:B---3--:R-:W-:Y:S01]  /*37440*/  IMAD R3, R17, R3, RZ ;  /* 0x0000000311037224 */ /* 0x008fe200078e02ff */
[-C--:B------:R-:W-:Y:S02]  /*37450*/  LEA.HI.X.SX32 R17, R10, R2.reuse, 0x2, P5 ;  /* 0x000000020a117211 */ /* 0x080fe400028f16ff */
[----:B------:R-:W3:Y:S04]  /*37460*/  LDL.LU R10, [R1+0x26fc] ;  /* 0x0026fc00010a7983 */ /* 0x000ee80000300800 */
        /* <DEDUP_REMOVED lines=28> */
[-C--:B------:R-:W-:Y:S01]  /*37630*/  LEA R6, P6, R37, R0.reuse, 0x2 ;  /* 0x0000000025067211 */ /* 0x080fe200078c10ff */
        /* <DEDUP_REMOVED lines=9> */
[----:B-1----:R-:W-:Y:S01]  /*376d0*/  IMAD.MOV.U32 R7, RZ, RZ, R35 ;  /* 0x000000ffff077224 */ /* 0x002fe200078e0023 */
[-C--:B------:R-:W-:Y:S01]  /*376e0*/  LEA R6, P6, R13, R0.reuse, 0x2 ;  /* 0x000000000d067211 */ /* 0x080fe200078c10ff */
[----:B------:R-:W1:Y:S02]  /*376f0*/  LDC R35, c[0x0][0x240] ;  /* 0x00009000ff237b82 */ /* 0x000e640000000800 */
[----:B------:R-:W-:Y:S01]  /*37700*/  IMAD.MOV.U32 R17, RZ, RZ, R7 ;  /* 0x000000ffff117224 */ /* 0x000fe200078e0007 */
[----:B------:R-:W-:-:S02]  /*37710*/  LEA R16, P5, R7, R0, 0x2 ;  /* 0x0000000007107211 */ /* 0x000fc400078a10ff */
[-C--:B------:R-:W-:Y:S02]  /*37720*/  LEA.HI.X.SX32 R7, R13, R2.reuse, 0x2, P6 ;  /* 0x000000020d077211 */ /* 0x080fe400030f16ff */
[----:B------:R-:W-:Y:S01]  /*37730*/  LEA.HI.X.SX32 R17, R17, R2, 0x2, P5 ;  /* 0x0000000211117211 */ /* 0x000fe200028f16ff */
[----:B------:R-:W1:Y:S02]  /*37740*/  LDC R13, c[0x0][0x240] ;  /* 0x00009000ff0d7b82 */ /* 0x000e640000000800 */
[----:B------:R-:W-:Y:S04]  /*37750*/  STL.64 [R1+0x108], R6 ;  /* 0x0001080601007387 */ /* 0x000fe80000100a00 */
[----:B------:R1:W-:Y:S02]  /*37760*/  STL.64 [R1+0x100], R16 ;  /* 0x0001001001007387 */ /* 0x0003e40000100a00 */
[----:B-1----:R-:W2:Y:S01]  /*37770*/  LDC R17, c[0x0][0x240] ;  /* 0x00009000ff117b82 */ /* 0x002ea20000000800 */
[----:B------:R-:W-:-:S02]  /*37780*/  LEA R6, P6, R21, R0, 0x2 ;  /* 0x0000000015067211 */ /* 0x000fc400078c10ff */
[----:B------:R-:W-:Y:S02]  /*37790*/  LEA R16, P5, R48, R0, 0x2 ;  /* 0x0000000030107211 */ /* 0x000fe400078a10ff */
[----:B------:R-:W-:Y:S02]  /*377a0*/  LEA.HI.X.SX32 R7, R21, R2, 0x2, P6 ;  /* 0x0000000215077211 */ /* 0x000fe400030f16ff */
[----:B------:R-:W3:Y:S04]  /*377b0*/  LDL.LU R21, [R1+0x26f0] ;  /* 0x0026f00001157983 */ /* 0x000ee80000300800 */
        /* <DEDUP_REMOVED lines=8> */
[----:B-1----:R-:W4:Y:S01]  /*37840*/  LDC R17, c[0x0][0x240] ;  /* 0x00009000ff117b82 */ /* 0x002f220000000800 */
[----:B------:R-:W-:-:S02]  /*37850*/  LEA R16, P5, R18, R0, 0x2 ;  /* 0x0000000012107211 */ /* 0x000fc400078a10ff */
[----:B------:R-:W-:Y:S01]  /*37860*/  STL.64 [R1+0xe8], R6 ;  /* 0x0000e80601007387 */ /* 0x000fe20000100a00 */
[----:B----4-:R-:W-:Y:S01]  /*37870*/  IMAD R32, R32, R17, RZ ;  /* 0x0000001120207224 */ /* 0x010fe200078e02ff */
[----:B------:R-:W-:Y:S02]  /*37880*/  LEA.HI.X.SX32 R17, R18, R2, 0x2, P5 ;  /* 0x0000000212117211 */ /* 0x000fe400028f16ff */
[----:B------:R-:W4:Y:S04]  /*37890*/  LDL.LU R18, [R1+0x26e4] ;  /* 0x0026e40001127983 */ /* 0x000f280000300800 */
[----:B------:R1:W-:Y:S02]  /*378a0*/  STL.64 [R1+0xe0], R16 ;  /* 0x0000e01001007387 */ /* 0x0003e40000100a00 */
[----:B-1----:R-:W3:Y:S01]  /*378b0*/  LDC R17, c[0x0][0x240] ;  /* 0x00009000ff117b82 */ /* 0x002ee20000000800 */
[----:B------:R-:W-:-:S02]  /*378c0*/  LEA R6, P6, R19, R0, 0x2 ;  /* 0x0000000013067211 */ /* 0x000fc400078c10ff */
[----:B------:R-:W-:Y:S02]  /*378d0*/  LEA R16, P5, R242, R0, 0x2 ;  /* 0x00000000f2107211 */ /* 0x000fe400078a10ff */
[-C--:B------:R-:W-:Y:S02]  /*378e0*/  LEA.HI.X.SX32 R7, R19, R2.reuse, 0x2, P6 ;  /* 0x0000000213077211 */ /* 0x080fe400030f16ff */
[----:B------:R-:W4:Y:S04]  /*378f0*/  LDL.LU R19, [R1+0x26e0] ;  /* 0x0026e00001137983 */ /* 0x000f280000300800 */
[----:B------:R1:W-:Y:S01]  /*37900*/  STL.64 [R1+0xd8], R6 ;  /* 0x0000d80601007387 */ /* 0x0003e20000100a00 */
[----:B---3--:R-:W-:Y:S01]  /*37910*/  IMAD R12, R12, R17, RZ ;  /* 0x000000110c0c7224 */ /* 0x008fe200078e02ff */
[----:B------:R-:W-:-:S02]  /*37920*/  LEA.HI.X.SX32 R17, R242, R2, 0x2, P5 ;  /* 0x00000002f2117211 */ /* 0x000fc400028f16ff */
[C---:B-1----:R-:W-:Y:S01]  /*37930*/  LEA R6, P6, R243.reuse, R0, 0x2 ;  /* 0x00000000f3067211 */ /* 0x042fe200078c10ff */
[----:B------:R-:W3:Y:S03]  /*37940*/  LDL.LU R242, [R1+0x26dc] ;  /* 0x0026dc0001f27983 */ /* 0x000ee60000300800 */
[----:B------:R-:W-:Y:S01]  /*37950*/  LEA.HI.X.SX32 R7, R243, R2, 0x2, P6 ;  /* 0x00000002f3077211 */ /* 0x000fe200030f16ff */
[----:B------:R1:W-:Y:S04]  /*37960*/  STL.64 [R1+0xd0], R16 ;  /* 0x0000d01001007387 */ /* 0x0003e80000100a00 */
[----:B------:R-:W3:Y:S04]  /*37970*/  LDL.LU R243, [R1+0x26d8] ;  /* 0x0026d80001f37983 */ /* 0x000ee80000300800 */
[----:B------:R1:W-:Y:S02]  /*37980*/  STL.64 [R1+0xc8], R6 ;  /* 0x0000c80601007387 */ /* 0x0003e40000100a00 */
[----:B-1----:R-:W-:-:S04]  /*37990*/  LEA R16, P5, R34, R0, 0x2 ;  /* 0x0000000022107211 */ /* 0x002fc800078a10ff */
[----:B------:R-:W-:Y:S01]  /*379a0*/  LEA.HI.X.SX32 R17, R34, R2, 0x2, P5 ;  /* 0x0000000222117211 */ /* 0x000fe200028f16ff */
[----:B------:R-:W-:Y:S01]  /*379b0*/  IMAD R7, R36, R35, RZ ;  /* 0x0000002324077224 */ /* 0x000fe200078e02ff */
[----:B------:R-:W-:-:S03]  /*379c0*/  LEA R6, P6, R33, R0, 0x2 ;  /* 0x0000000021067211 */ /* 0x000fc600078c10ff */
[----:B------:R1:W-:Y:S04]  /*379d0*/  STL.64 [R1+0xc0], R16 ;  /* 0x0000c01001007387 */ /* 0x0003e80000100a00 */
[----:B------:R1:W-:Y:S02]  /*379e0*/  STL [R1+0x6c], R7 ;  /* 0x00006c0701007387 */ /* 0x0003e40000100800 */
[----:B-1----:R-:W-:Y:S02]  /*379f0*/  LEA R16, P5, R15, R0, 0x2 ;  /* 0x000000000f107211 */ /* 0x002fe400078a10ff */
[-C--:B------:R-:W-:Y:S02]  /*37a00*/  LEA.HI.X.SX32 R7, R33, R2.reuse, 0x2, P6 ;  /* 0x0000000221077211 */ /* 0x080fe400030f16ff */
[----:B------:R-:W-:-:S03]  /*37a10*/  LEA.HI.X.SX32 R17, R15, R2, 0x2, P5 ;  /* 0x000000020f117211 */ /* 0x000fc600028f16ff */
        /* <DEDUP_REMOVED lines=8> */
[----:B-1----:R-:W4:Y:S04]  /*37aa0*/  LDL.64 R6, [R1+0x30] ;  /* 0x0000300001067983 */ /* 0x002f280000100a00 */
[----:B------:R-:W3:Y:S01]  /*37ab0*/  LDL.LU R244, [R1+0x1210] ;  /* 0x0012100001f47983 */ /* 0x000ee20000300800 */
[----:B------:R-:W-:-:S03]  /*37ac0*/  IMAD R13, R37, R13, RZ ;  /* 0x0000000d250d7224 */ /* 0x000fc600078e02ff */
[----:B------:R-:W3:Y:S01]  /*37ad0*/  LDL.64 R36, [R1+0x38] ;  /* 0x0000380001247983 */ /* 0x000ee20000100a00 */
[----:B------:R-:W-:-:S03]  /*37ae0*/  LEA R34, P6, R8, R0, 0x2 ;  /* 0x0000000008227211 */ /* 0x000fc600078c10ff */
[----:B------:R1:W-:Y:S01]  /*37af0*/  STL.64 [R1+0xa0], R16 ;  /* 0x0000a01001007387 */ /* 0x0003e20000100a00 */
[----:B------:R-:W-:Y:S01]  /*37b00*/  LEA.HI.X.SX32 R35, R8, R2, 0x2, P6 ;  /* 0x0000000208237211 */ /* 0x000fe200030f16ff */
[----:B------:R-:W-:Y:S01]  /*37b10*/  IMAD.MOV.U32 R8, RZ, RZ, R14 ;  /* 0x000000ffff087224 */ /* 0x000fe200078e000e */
[----:B------:R-:W-:-:S04]  /*37b20*/  LEA R14, P6, R3, R0, 0x2 ;  /* 0x00000000030e7211 */ /* 0x000fc800078c10ff */
[----:B------:R-:W-:Y:S02]  /*37b30*/  LEA.HI.X.SX32 R15, R3, R2, 0x2, P6 ;  /* 0x00000002030f7211 */ /* 0x000fe400030f16ff */
[----:B-1----:R-:W-:Y:S01]  /*37b40*/  LEA R16, P5, R4, R0, 0x2 ;  /* 0x0000000004107211 */ /* 0x002fe200078a10ff */
[----:B------:R-:W-:-:S03]  /*37b50*/  IMAD.MOV.U32 R3, RZ, RZ, R32 ;  /* 0x000000ffff037224 */ /* 0x000fc600078e0020 */
[----:B------:R-:W-:Y:S01]  /*37b60*/  LEA.HI.X.SX32 R17, R4, R2, 0x2, P5 ;  /* 0x0000000204117211 */ /* 0x000fe200028f16ff */
[----:B------:R1:W-:Y:S01]  /*37b70*/  STL.64 [R1+0x98], R34 ;  /* 0x0000982201007387 */ /* 0x0003e20000100a00 */
[C---:B------:R-:W-:Y:S01]  /*37b80*/  LEA R32, P6, R3.reuse, R0, 0x2 ;  /* 0x0000000003207211 */ /* 0x040fe200078c10ff */
[----:B------:R-:W1:Y:S03]  /*37b90*/  S2R R4, SR_TID.X ;  /* 0x0000000000047919 */ /* 0x000e660000002100 */
[----:B------:R-:W-:Y:S01]  /*37ba0*/  LEA.HI.X.SX32 R33, R3, R2, 0x2, P6 ;  /* 0x0000000203217211 */ /* 0x000fe200030f16ff */
[----:B-1----:R-:W3:Y:S04]  /*37bb0*/  LDL.LU.64 R34, [R1+0x26d0] ;  /* 0x0026d00001227983 */ /* 0x002ee80000300a00 */
[----:B------:R1:W-:Y:S04]  /*37bc0*/  STL.64 [R1+0x90], R16 ;  /* 0x0000901001007387 */ /* 0x0003e80000100a00 */
[----:B------:R1:W-:Y:S02]  /*37bd0*/  STL.64 [R1+0x88], R14 ;  /* 0x0000880e01007387 */ /* 0x0003e40000100a00 */
[----:B-1----:R-:W-:-:S04]  /*37be0*/  LEA R16, P5, R8, R0, 0x2 ;  /* 0x0000000008107211 */ /* 0x002fc800078a10ff */
[----:B------:R-:W-:Y:S01]  /*37bf0*/  LEA.HI.X.SX32 R17, R8, R2, 0x2, P5 ;  /* 0x0000000208117211 */ /* 0x000fe200028f16ff */
[----:B------:R-:W3:Y:S01]  /*37c00*/  LDL.LU.64 R14, [R1+0x26c8] ;  /* 0x0026c800010e7983 */ /* 0x000ee20000300a00 */
[----:B------:R-:W1:Y:S03]  /*37c10*/  LDC R8, c[0x0][0x230] ;  /* 0x00008c00ff087b82 */ /* 0x000e660000000800 */
[----:B------:R1:W-:Y:S04]  /*37c20*/  STL.64 [R1+0x80], R16 ;  /* 0x0000801001007387 */ /* 0x0003e80000100a00 */
[----:B------:R-:W-:Y:S01]  /*37c30*/  STL.64 [R1+0x78], R32 ;  /* 0x0000782001007387 */ /* 0x000fe20000100a00 */
[----:B------:R-:W-:-:S02]  /*37c40*/  LOP3.LUT R4, R4, 0x7f, RZ, 0xc0, !PT ;  /* 0x0000007f04047812 */ /* 0x000fc400078ec0ff */
[----:B-1----:R-:W-:-:S04]  /*37c50*/  LEA R16, P5, R12, R0, 0x2 ;  /* 0x000000000c107211 */ /* 0x002fc800078a10ff */
[----:B------:R-:W-:Y:S02]  /*37c60*/  LEA.HI.X.SX32 R17, R12, R2, 0x2, P5 ;  /* 0x000000020c117211 */ /* 0x000fe400028f16ff */
[----:B------:R-:W3:Y:S01]  /*37c70*/  LDL.LU R12, [R1+0x26c0] ;  /* 0x0026c000010c7983 */ /* 0x000ee20000300800 */
[----:B------:R-:W-:-:S03]  /*37c80*/  VIADD R3, R8, 0xffffff80 ;  /* 0xffffff8008037836 */ /* 0x000fc60000000000 */
[----:B------:R1:W-:Y:S02]  /*37c90*/  STL.64 [R1+0x70], R16 ;  /* 0x0000701001007387 */ /* 0x0003e40000100a00 */
[----:B-1----:R-:W-:-:S04]  /*37ca0*/  LEA R16, P5, R13, R0, 0x2 ;  /* 0x000000000d107211 */ /* 0x002fc800078a10ff */
[----:B------:R-:W-:Y:S02]  /*37cb0*/  LEA.HI.X.SX32 R17, R13, R2, 0x2, P5 ;  /* 0x000000020d117211 */ /* 0x000fe400028f16ff */
[----:B--2---:R-:W-:-:S04]  /*37cc0*/  LEA R32, P6, R245, R0, 0x2 ;  /* 0x00000000f5207211 */ /* 0x004fc800078c10ff */
[----:B------:R-:W-:Y:S02]  /*37cd0*/  LEA.HI.X.SX32 R33, R245, R2, 0x2, P6 ;  /* 0x00000002f5217211 */ /* 0x000fe400030f16ff */
[----:B------:R-:W3:Y:S01]  /*37ce0*/  LDC R245, c[0x0][0x240] ;  /* 0x00009000fff57b82 */ /* 0x000ee20000000800 */
[----:B------:R-:W-:Y:S02]  /*37cf0*/  ISETP.GE.AND P6, PT, R4, R3, PT ;  /* 0x000000030400720c */ /* 0x000fe40003fc6270 */
[----:B------:R1:W-:Y:S04]  /*37d00*/  STL.64 [R1+0x68], R32 ;  /* 0x0000682001007387 */ /* 0x0003e80000100a00 */
[----:B----4-:R2:W-:Y:S04]  /*37d10*/  LDGSTS.E [R246+-0x37ff8], desc[UR60][R6.64], !P4 ;  /* 0xc800800006f67fae */ /* 0x0105e8000e12187c */
[----:B-1----:R-:W4:Y:S04]  /*37d20*/  LDL.LU.64 R32, [R1+0x26b8] ;  /* 0x0026b80001207983 */ /* 0x002f280000300a00 */
[----:B------:R-:W4:Y:S01]  /*37d30*/  LDL.LU R13, [R1+0x26b0] ;  /* 0x0026b000010d7983 */ /* 0x000f220000300800 */
[----:B---3--:R-:W-:-:S03]  /*37d40*/  IMAD R4, R244, R245, RZ ;  /* 0x000000f5f4047224 */ /* 0x008fc600078e02ff */
[----:B------:R1:W-:Y:S01]  /*37d50*/  STL.64 [R1+0x60], R16 ;  /* 0x0000601001007387 */ /* 0x0003e20000100a00 */
[----:B------:R-:W-:Y:S01]  /*37d60*/  VIADD R8, R8, 0x7f ;  /* 0x0000007f08087836 */ /* 0x000fe20000000000 */
[----:B------:R-:W-:Y:S01]  /*37d70*/  ISETP.GE.U32.AND P5, PT, R3, 0x7fffff01, PT ;  /* 0x7fffff010300780c */ /* 0x000fe20003fa6070 */
[----:B------:R-:W3:Y:S01]  /*37d80*/  LDC R244, c[0x0][0x230] ;  /* 0x00008c00fff47b82 */ /* 0x000ee20000000800 */
[C---:B--2---:R-:W-:Y:S01]  /*37d90*/  LEA R6, P4, R4.reuse, R0, 0x2 ;  /* 0x0000000004067211 */ /* 0x044fe200078810ff */
[----:B------:R-:W-:Y:S03]  /*37da0*/  LDGSTS.E [R246+-0x37ff4], desc[UR60][R36.64], !P1 ;  /* 0xc800c00024f67fae */ /* 0x000fe6000c92187c */
[----:B------:R-:W-:-:S03]  /*37db0*/  LEA.HI.X.SX32 R7, R4, R2, 0x2, P4 ;  /* 0x0000000204077211 */ /* 0x000fc600020f16ff */
[----:B------:R-:W2:Y:S01]  /*37dc0*/  LDC R2, c[0x0][0x230] ;  /* 0x00008c00ff027b82 */ /* 0x000ea20000000800 */
[----:B-1----:R-:W4:Y:S04]  /*37dd0*/  LDL.LU.64 R16, [R1+0x26a8] ;  /* 0x0026a80001107983 */ /* 0x002f280000300a00 */
[----:B------:R-:W3:Y:S04]  /*37de0*/  LDL.LU R245, [R1+0x1174] ;  /* 0x0011740001f57983 */ /* 0x000ee80000300800 */
[----:B------:R-:W4:Y:S04]  /*37df0*/  LDL.LU.64 R36, [R1+0x26a0] ;  /* 0x0026a00001247983 */ /* 0x000f280000300a00 */
[----:B------:R1:W-:Y:S04]  /*37e00*/  STL.64 [R1+0x28], R6 ;  /* 0x0000280601007387 */ /* 0x0003e80000100a00 */
[----:B-1----:R-:W3:Y:S01]  /*37e10*/  LDL.LU.64 R6, [R1+0x2698] ;  /* 0x0026980001067983 */ /* 0x002ee20000300a00 */
[----:B------:R-:W-:-:S02]  /*37e20*/  SEL R3, RZ, 0x4, P6 ;  /* 0x00000004ff037807 */ /* 0x000fc40003000000 */
[----:B------:R-:W-:Y:S01]  /*37e30*/  ISETP.GT.AND P6, PT, R8, 0xff, PT ;  /* 0x000000ff0800780c */ /* 0x000fe20003fc4270 */
[----:B--2---:R-:W-:Y:S01]  /*37e40*/  VIADD R2, R2, 0xffffff7e ;  /* 0xffffff7e02027836 */ /* 0x004fe20000000000 */
[----:B------:R-:W1:Y:S01]  /*37e50*/  LDC R8, c[0x0][0x230] ;  /* 0x00008c00ff087b82 */ /* 0x000e620000000800 */
[----:B---3--:R-:W-:Y:S04]  /*37e60*/  LDGSTS.E [R246+-0x34000], desc[UR60][R6.64], !P0 ;  /* 0xcc00000006f67fae */ /* 0x008fe8000c12187c */
[----:B------:R-:W2:Y:S01]  /*37e70*/  LDL.LU.64 R6, [R1+0x2690] ;  /* 0x0026900001067983 */ /* 0x000ea20000300a00 */
[----:B------:R-:W-:-:S04]  /*37e80*/  SEL R3, R3, RZ, P6 ;  /* 0x000000ff03037207 */ /* 0x000fc80003000000 */
[----:B------:R-:W-:Y:S01]  /*37e90*/  ISETP.NE.U32.AND P1, PT, R3, RZ, PT ;  /* 0x000000ff0300720c */ /* 0x000fe20003f25070 */
[----:B--2---:R-:W-:Y:S01]  /*37ea0*/  LDGSTS.E [R246+-0x33ffc], desc[UR60][R6.64], !P2 ;  /* 0xcc00400006f67fae */ /* 0x004fe2000d12187c */
[----:B------:R-:W-:-:S03]  /*37eb0*/  ISETP.GE.U32.AND P2, PT, R2, 0x7ffffeff, PT ;  /* 0x7ffffeff0200780c */ /* 0x000fc60003f46070 */
[----:B------:R-:W2:Y:S04]  /*37ec0*/  LDL.LU.64 R6, [R1+0x2688] ;  /* 0x0026880001067983 */ /* 0x000ea80000300a00 */
[----:B------:R-:W3:Y:S01]  /*37ed0*/  LDL.64 R2, [R1+0x50] ;  /* 0x0000500001027983 */ /* 0x000ee20000100a00 */
[----:B------:R-:W-:Y:S02]  /*37ee0*/  ISETP.NE.U32.AND P6, PT, R245, RZ, PT ;  /* 0x000000fff500720c */ /* 0x000fe40003fc5070 */
[----:B------:R-:W1:Y:S01]  /*37ef0*/  LDC R245, c[0x0][0x230] ;  /* 0x00008c00fff57b82 */ /* 0x000e620000000800 */
[----:B---3--:R3:W-:Y:S04]  /*37f00*/  LDGSTS.E [R246+-0x33ff8], desc[UR60][R2.64], !P3 ;  /* 0xcc00800002f67fae */ /* 0x0087e8000d92187c */
[----:B--2---:R-:W-:Y:S01]  /*37f10*/  LDGSTS.E [R246+-0x33ff4], desc[UR60][R6.64], !P5 ;  /* 0xcc00c00006f67fae */ /* 0x004fe2000e92187c */
[----:B-1----:R-:W-:-:S02]  /*37f20*/  IADD3 R0, R245, -0x81, RZ ;  /* 0xffffff7ff5007810 */ /* 0x002fc40007ffe0ff */
[----:B------:R-:W1:Y:S01]  /*37f30*/  LDC R245, c[0x0][0x230] ;  /* 0x00008c00fff57b82 */ /* 0x000e620000000800 */
[----:B------:R-:W0:Y:S04]  /*37f40*/  LDGDEPBAR ;  /* 0x00000000000079af */ /* 0x000e280000000000 */
[----:B------:R-:W2:Y:S04]  /*37f50*/  LDL.LU.64 R6, [R1+0x2680] ;  /* 0x0026800001067983 */ /* 0x000ea80000300a00 */
[----:B------:R4:W-:Y:S04]  /*37f60*/  STL.64 [R1+0x2770], R232 ;  /* 0x002770e801007387 */ /* 0x0009e80000100a00 */
[----:B----4-:R-:W4:Y:S04]  /*37f70*/  LDL.64 R232, [R1+0xfd0] ;  /* 0x000fd00001e87983 */ /* 0x010f280000100a00 */
[----:B------:R3:W-:Y:S04]  /*37f80*/  STL.64 [R1+0x2768], R166 ;  /* 0x002768a601007387 */ /* 0x0007e80000100a00 */
[----:B---3--:R-:W3:Y:S04]  /*37f90*/  LDL.64 R166, [R1+0xfc0] ;  /* 0x000fc00001a67983 */ /* 0x008ee80000100a00 */
[----:B------:R1:W-:Y:S04]  /*37fa0*/  STL.64 [R1+0x2760], R228 ;  /* 0x002760e401007387 */ /* 0x0003e80000100a00 */
[----:B-1----:R-:W4:Y:S04]  /*37fb0*/  LDL.64 R228, [R1+0xfc8] ;  /* 0x000fc80001e47983 */ /* 0x002f280000100a00 */
[----:B------:R1:W-:Y:S04]  /*37fc0*/  STL.64 [R1+0x2758], R170 ;  /* 0x002758aa01007387 */ /* 0x0003e80000100a00 */
[----:B-1----:R-:W3:Y:S04]  /*37fd0*/  LDL.64 R170, [R1+0xfb8] ;  /* 0x000fb80001aa7983 */ /* 0x002ee80000100a00 */
        /* <DEDUP_REMOVED lines=22> */
[----:B------:R-:W-:Y:S04]  /*38140*/  STL.64 [R1+0x26f8], R190 ;  /* 0x0026f8be01007387 */ /* 0x000fe80000100a00 */
[----:B------:R1:W-:Y:S04]  /*38150*/  STL.64 [R1+0x26f0], R198 ;  /* 0x0026f0c601007387 */ /* 0x0003e80000100a00 */
[----:B-1----:R-:W3:Y:S01]  /*38160*/  LDL.64 R198, [R1+0xf58] ;  /* 0x000f580001c67983 */ /* 0x002ee20000100a00 */
[----:B------:R-:W-:Y:S01]  /*38170*/  ISETP.GE.U32.AND P0, PT, R0, 0x7fffff00, PT ;  /* 0x7fffff000000780c */ /* 0x000fe20003f06070 */
[----:B------:R-:W-:-:S02]  /*38180*/  VIADD R0, R245, 0xffffff7d ;  /* 0xffffff7df5007836 */ /* 0x000fc40000000000 */
[----:B------:R-:W-:Y:S04]  /*38190*/  STL.64 [R1+0x26e8], R230 ;  /* 0x0026e8e601007387 */ /* 0x000fe80000100a00 */
[----:B------:R-:W-:Y:S04]  /*381a0*/  STL.64 [R1+0x26e0], R226 ;  /* 0x0026e0e201007387 */ /* 0x000fe80000100a00 */
[----:B------:R-:W-:Y:S01]  /*381b0*/  STL.64 [R1+0x26d8], R200 ;  /* 0x0026d8c801007387 */ /* 0x000fe20000100a00 */
[----:B------:R-:W-:-:S03]  /*381c0*/  ISETP.GE.U32.AND P3, PT, R0, 0x7ffffefe, PT ;  /* 0x7ffffefe0000780c */ /* 0x000fc60003f66070 */
[----:B------:R-:W-:Y:S01]  /*381d0*/  STL.64 [R1+0x26d0], R202 ;  /* 0x0026d0ca01007387 */ /* 0x000fe20000100a00 */
[----:B------:R-:W-:-:S03]  /*381e0*/  VIADD R2, R8, 0xffffff7c ;  /* 0xffffff7c08027836 */ /* 0x000fc60000000000 */
[----:B------:R-:W-:Y:S01]  /*381f0*/  STL.64 [R1+0x26c8], R204 ;  /* 0x0026c8cc01007387 */ /* 0x000fe20000100a00 */
[----:B------:R-:W-:-:S03]  /*38200*/  VIADD R0, R244, 0xffffff5f ;  /* 0xffffff5ff4007836 */ /* 0x000fc60000000000 */
[----:B------:R-:W-:Y:S04]  /*38210*/  STL.64 [R1+0x26c0], R206 ;  /* 0x0026c0ce01007387 */ /* 0x000fe80000100a00 */
[----:B------:R-:W-:Y:S04]  /*38220*/  STL.64 [R1+0x26b8], R208 ;  /* 0x0026b8d001007387 */ /* 0x000fe80000100a00 */
[----:B------:R-:W-:Y:S01]  /*38230*/  STL.64 [R1+0x26b0], R218 ;  /* 0x0026b0da01007387 */ /* 0x000fe20000100a00 */
[----:B--2---:R-:W-:-:S03]  /*38240*/  IMAD.IADD R191, R252, 0x1, R7 ;  /* 0x00000001fcbf7824 */ /* 0x004fc600078e0207 */
[----:B------:R-:W-:Y:S01]  /*38250*/  STL.64 [R1+0x26a8], R212 ;  /* 0x0026a8d401007387 */ /* 0x000fe20000100a00 */
[----:B------:R-:W-:-:S03]  /*38260*/  ISETP.GE.U32.AND P5, PT, R2, 0x7ffffefd, PT ;  /* 0x7ffffefd0200780c */ /* 0x000fc60003fa6070 */
[----:B------:R-:W-:Y:S01]  /*38270*/  STL.64 [R1+0x26a0], R224 ;  /* 0x0026a0e001007387 */ /* 0x000fe20000100a00 */
[----:B------:R-:W-:-:S03]  /*38280*/  ISETP.GE.U32.AND P4, PT, R0, 0x7ffffee0, PT ;  /* 0x7ffffee00000780c */ /* 0x000fc60003f86070 */
[----:B------:R-:W-:Y:S01]  /*38290*/  STL.64 [R1+0x2698], R216 ;  /* 0x002698d801007387 */ /* 0x000fe20000100a00 */
[----:B------:R-:W-:-:S03]  /*382a0*/  LOP3.LUT R0, R7, 0x10, RZ, 0x3c, !PT ;  /* 0x0000001007007812 */ /* 0x000fc600078e3cff */
[----:B------:R-:W-:Y:S01]  /*382b0*/  STL.64 [R1+0x2690], R222 ;  /* 0x002690de01007387 */ /* 0x000fe20000100a00 */
[C---:B------:R-:W-:Y:S02]  /*382c0*/  LOP3.LUT R2, R7.reuse, 0x20, RZ, 0x3c, !PT ;  /* 0x0000002007027812 */ /* 0x040fe400078e3cff */
[C---:B------:R-:W-:Y:S01]  /*382d0*/  LOP3.LUT R3, R7.reuse, 0x30, RZ, 0x3c, !PT ;  /* 0x0000003007037812 */ /* 0x040fe200078e3cff */
[----:B------:R-:W-:Y:S01]  /*382e0*/  STL.64 [R1+0x2688], R220 ;  /* 0x002688dc01007387 */ /* 0x000fe20000100a00 */
[C---:B------:R-:W-:Y:S02]  /*382f0*/  LOP3.LUT R4, R7.reuse, 0x40, RZ, 0x3c, !PT ;  /* 0x0000004007047812 */ /* 0x040fe400078e3cff */
[C---:B------:R-:W-:Y:S01]  /*38300*/  LOP3.LUT R8, R7.reuse, 0x50, RZ, 0x3c, !PT ;  /* 0x0000005007087812 */ /* 0x040fe200078e3cff */
[----:B------:R1:W-:Y:S01]  /*38310*/  STL.64 [R1+0x2680], R6 ;  /* 0x0026800601007387 */ /* 0x0003e20000100a00 */
[C---:B------:R-:W-:Y:S02]  /*38320*/  LOP3.LUT R244, R7.reuse, 0x60, RZ, 0x3c, !PT ;  /* 0x0000006007f47812 */ /* 0x040fe400078e3cff */
[----:B------:R-:W-:-:S02]  /*38330*/  LOP3.LUT R245, R7, 0x70, RZ, 0x3c, !PT ;  /* 0x0000007007f57812 */ /* 0x000fc400078e3cff */
[----:B-1----:R-:W2:Y:S04]  /*38340*/  LDL.LU.64 R6, [R1+0x90] ;  /* 0x0000900001067983 */ /* 0x002ea80000300a00 */
[----:B------:R-:W2:Y:S04]  /*38350*/  LDL.64 R220, [R1+0xfd8] ;  /* 0x000fd80001dc7983 */ /* 0x000ea80000100a00 */
        /* <DEDUP_REMOVED lines=12> */
[----:B---3--:R-:W-:Y:S04]  /*38420*/  LDGSTS.E [R191], desc[UR60][R198.64], P6 ;  /* 0x00000000c6bf7fae */ /* 0x008fe8000b12187c */
[----:B----4-:R-:W-:Y:S04]  /*38430*/  LDGSTS.E [R191+0x400], desc[UR60][R194.64], P6 ;  /* 0x00400000c2bf7fae */ /* 0x010fe8000b12187c */
[----:B------:R-:W-:Y:S04]  /*38440*/  LDGSTS.E [R191+0x800], desc[UR60][R214.64], P6 ;  /* 0x00800000d6bf7fae */ /* 0x000fe8000b12187c */
        /* <DEDUP_REMOVED lines=11> */
[----:B------:R-:W3:Y:S04]  /*38500*/  LDL.64 R198, [R1+0x1048] ;  /* 0x0010480001c67983 */ /* 0x000ee80000100a00 */
[----:B------:R-:W4:Y:S04]  /*38510*/  LDL.64 R170, [R1+0x1010] ;  /* 0x0010100001aa7983 */ /* 0x000f280000100a00 */
[----:B------:R-:W3:Y:S04]  /*38520*/  LDL.64 R166, [R1+0xff8] ;  /* 0x000ff80001a67983 */ /* 0x000ee80000100a00 */
[----:B------:R-:W4:Y:S04]  /*38530*/  LDL.64 R194, [R1+0x1050] ;  /* 0x0010500001c27983 */ /* 0x000f280000100a00 */
        /* <DEDUP_REMOVED lines=9> */
[----:B------:R-:W-:Y:S04]  /*385d0*/  LDGSTS.E [R191+0x3800], desc[UR60][R228.64], P6 ;  /* 0x03800000e4bf7fae */ /* 0x000fe8000b12187c */
[----:B------:R-:W4:Y:S04]  /*385e0*/  LDL.64 R172, [R1+0x5d0] ;  /* 0x0005d00001ac7983 */ /* 0x000f280000100a00 */
[----:B------:R-:W-:Y:S04]  /*385f0*/  LDGSTS.E [R191+0x3c00], desc[UR60][R232.64], P6 ;  /* 0x03c00000e8bf7fae */ /* 0x000fe8000b12187c */
[----:B------:R-:W4:Y:S04]  /*38600*/  LDL.64 R228, [R1+0x590] ;  /* 0x0005900001e47983 */ /* 0x000f280000100a00 */
[----:B--2---:R-:W-:Y:S04]  /*38610*/  LDGSTS.E [R191+0x4000], desc[UR60][R220.64], P6 ;  /* 0x04000000dcbf7fae */ /* 0x004fe8000b12187c */
[----:B------:R-:W2:Y:S04]  /*38620*/  LDL.64 R232, [R1+0x550] ;  /* 0x0005500001e87983 */ /* 0x000ea80000100a00 */
[----:B------:R-:W-:Y:S04]  /*38630*/  LDGSTS.E [R191+0x4400], desc[UR60][R222.64], P6 ;  /* 0x04400000debf7fae */ /* 0x000fe8000b12187c */
[----:B------:R-:W-:Y:S04]  /*38640*/  LDGSTS.E [R191+0x4800], desc[UR60][R216.64], P6 ;  /* 0x04800000d8bf7fae */ /* 0x000fe8000b12187c */
[----:B------:R-:W-:Y:S04]  /*38650*/  LDGSTS.E [R191+0x4c00], desc[UR60][R224.64], P6 ;  /* 0x04c00000e0bf7fae */ /* 0x000fe8000b12187c */
[----:B------:R-:W2:Y:S04]  /*38660*/  LDL.64 R220, [R1+0x450] ;  /* 0x0004500001dc7983 */ /* 0x000ea80000100a00 */
[----:B------:R-:W2:Y:S04]  /*38670*/  LDL.64 R222, [R1+0x410] ;  /* 0x0004100001de7983 */ /* 0x000ea80000100a00 */
[----:B------:R-:W2:Y:S04]  /*38680*/  LDL.64 R216, [R1+0x3c8] ;  /* 0x0003c80001d87983 */ /* 0x000ea80000100a00 */
[----:B------:R-:W2:Y:S04]  /*38690*/  LDL.64 R224, [R1+0x348] ;  /* 0x0003480001e07983 */ /* 0x000ea80000100a00 */
[----:B---3--:R-:W-:Y:S04]  /*386a0*/  LDGSTS.E [R191+0x5000], desc[UR60][R166.64], P6 ;  /* 0x05000000a6bf7fae */ /* 0x008fe8000b12187c */
[----:B------:R-:W-:Y:S04]  /*386b0*/  LDGSTS.E [R191+0x5400], desc[UR60][R212.64], P6 ;  /* 0x05400000d4bf7fae */ /* 0x000fe8000b12187c */
[----:B------:R-:W-:Y:S04]  /*386c0*/  LDGSTS.E [R191+0x5800], desc[UR60][R218.64], P6 ;  /* 0x05800000dabf7fae */ /* 0x000fe8000b12187c */
[----:B------:R-:W3:Y:S04]  /*386d0*/  LDL.64 R166, [R1+0x510] ;  /* 0x0005100001a67983 */ /* 0x000ee80000100a00 */
[----:B----4-:R-:W-:Y:S04]  /*386e0*/  LDGSTS.E [R191+0x5c00], desc[UR60][R170.64], P6 ;  /* 0x05c00000aabf7fae */ /* 0x010fe8000b12187c */
[----:B------:R-:W-:Y:S04]  /*386f0*/  LDGSTS.E [R191+0x6000], desc[UR60][R208.64], P6 ;  /* 0x06000000d0bf7fae */ /* 0x000fe8000b12187c */
[----:B------:R-:W-:Y:S04]  /*38700*/  LDGSTS.E [R191+0x6400], desc[UR60][R206.64], P6 ;  /* 0x06400000cebf7fae */ /* 0x000fe8000b12187c */
[----:B------:R-:W-:Y:S04]  /*38710*/  LDGSTS.E [R191+0x6800], desc[UR60][R204.64], P6 ;  /* 0x06800000ccbf7fae */ /* 0x000fe8000b12187c */
[----:B------:R-:W-:Y:S04]  /*38720*/  LDGSTS.E [R191+0x6c00], desc[UR60][R202.64], P6 ;  /* 0x06c00000cabf7fae */ /* 0x000fe8000b12187c */
[----:B------:R-:W4:Y:S04]  /*38730*/  LDL.64 R170, [R1+0x4d0] ;  /* 0x0004d00001aa7983 */ /* 0x000f280000100a00 */
        /* <DEDUP_REMOVED lines=16> */
[----:B--2---:R-:W-:Y:S04]  /*38840*/  LDGSTS.E [R191+0x23000], desc[UR60][R232.64], P6 ;  /* 0x23000000e8bf7fae */ /* 0x004fe8000b12187c */
        /* <DEDUP_REMOVED lines=23> */
[----:B---3--:R-:W-:Y:S04]  /*389c0*/  LDGSTS.E [R191+0x23400], desc[UR60][R166.64], P6 ;  /* 0x23400000a6bf7fae */ /* 0x008fe8000b12187c */
[----:B------:R-:W3:Y:S04]  /*389d0*/  LDL.64 R166, [R1+0x2c8] ;  /* 0x0002c80001a67983 */ /* 0x000ee80000100a00 */
[----:B----4-:R-:W-:Y:S04]  /*389e0*/  LDGSTS.E [R191+0x23800], desc[UR60][R170.64], P6 ;  /* 0x23800000aabf7fae */ /* 0x010fe8000b12187c */
[----:B------:R-:W4:Y:S04]  /*389f0*/  LDL.64 R170, [R1+0xce8] ;  /* 0x000ce80001aa7983 */ /* 0x000f280000100a00 */
[----:B--2---:R-:W-:Y:S04]  /*38a00*/  LDGSTS.E [R191+0x23c00], desc[UR60][R232.64], P6 ;  /* 0x23c00000e8bf7fae */ /* 0x004fe8000b12187c */
[----:B------:R-:W-:Y:S04]  /*38a10*/  LDGSTS.E [R191+0x24000], desc[UR60][R220.64], P6 ;  /* 0x24000000dcbf7fae */ /* 0x000fe8000b12187c */
[----:B------:R-:W-:Y:S04]  /*38a20*/  LDGSTS.E [R191+0x24400], desc[UR60][R222.64], P6 ;  /* 0x24400000debf7fae */ /* 0x000fe8000b12187c */
[----:B------:R-:W-:Y:S04]  /*38a30*/  LDGSTS.E [R191+0x24800], desc[UR60][R216.64], P6 ;  /* 0x24800000d8bf7fae */ /* 0x000fe8000b12187c */
[----:B------:R-:W2:Y:S04]  /*38a40*/  LDL.LU.64 R232, [R1+0x2770] ;  /* 0x0027700001e87983 */ /* 0x000ea80000300a00 */
[----:B------:R-:W-:Y:S04]  /*38a50*/  LDGSTS.E [R191+0x24c00], desc[UR60][R228.64], P6 ;  /* 0x24c00000e4bf7fae */ /* 0x000fe8000b12187c */
[----:B------:R-:W-:Y:S04]  /*38a60*/  LDGSTS.E [R191+0x25000], desc[UR60][R224.64], P6 ;  /* 0x25000000e0bf7fae */ /* 0x000fe8000b12187c */
[----:B------:R-:W-:Y:S04]  /*38a70*/  LDGSTS.E [R191+0x25400], desc[UR60][R212.64], P6 ;  /* 0x25400000d4bf7fae */ /* 0x000fe8000b12187c */
[----:B------:R-:W2:Y:S01]  /*38a80*/  LDL.64 R228, [R1+0xcb0] ;  /* 0x000cb00001e47983 */ /* 0x000ea20000100a00 */
[----:B------:R-:W-:-:S03]  /*38a90*/  IMAD.IADD R0, R252, 0x1, R0 ;  /* 0x00000001fc007824 */ /* 0x000fc600078e0200 */
[----:B------:R-:W2:Y:S04]  /*38aa0*/  LDL.64 R220, [R1+0xc40] ;  /* 0x000c400001dc7983 */ /* 0x000ea80000100a00 */
        /* <DEDUP_REMOVED lines=26> */
[----:B----4-:R-:W-:Y:S04]  /*38c50*/  LDGSTS.E [R0+0x2c80], desc[UR60][R170.64], P6 ;  /* 0x02c80000aa007fae */ /* 0x010fe8000b12187c */
        /* <DEDUP_REMOVED lines=27> */
[----:B------:R-:W-:Y:S04]  /*38e10*/  LDGSTS.E [R0+0x4080], desc[UR60][R216.64], P6 ;  /* 0x04080000d8007fae */ /* 0x000fe8000b12187c */
[----:B------:R-:W-:Y:S04]  /*38e20*/  LDGSTS.E [R0+0x4480], desc[UR60][R224.64], P6 ;  /* 0x04480000e0007fae */ /* 0x000fe8000b12187c */
[----:B------:R-:W3:Y:S04]  /*38e30*/  LDL.64 R166, [R1+0x5c8] ;  /* 0x0005c80001a67983 */ /* 0x000ee80000100a00 */
[----:B------:R-:W3:Y:S04]  /*38e40*/  LDL.64 R220, [R1+0x508] ;  /* 0x0005080001dc7983 */ /* 0x000ee80000100a00 */
[----:B------:R-:W3:Y:S04]  /*38e50*/  LDL.64 R222, [R1+0x4c8] ;  /* 0x0004c80001de7983 */ /* 0x000ee80000100a00 */
[----:B------:R-:W3:Y:S04]  /*38e60*/  LDL.64 R216, [R1+0x488] ;  /* 0x0004880001d87983 */ /* 0x000ee80000100a00 */
[----:B------:R-:W3:Y:S04]  /*38e70*/  LDL.64 R224, [R1+0x448] ;  /* 0x0004480001e07983 */ /* 0x000ee80000100a00 */
[----:B----4-:R-:W-:Y:S04]  /*38e80*/  LDGSTS.E [R0+0x4880], desc[UR60][R170.64], P6 ;  /* 0x04880000aa007fae */ /* 0x010fe8000b12187c */
[----:B------:R-:W-:Y:S04]  /*38e90*/  LDGSTS.E [R0+0x4c80], desc[UR60][R212.64], P6 ;  /* 0x04c80000d4007fae */ /* 0x000fe8000b12187c */
[----:B------:R-:W-:Y:S04]  /*38ea0*/  LDGSTS.E [R0+0x5080], desc[UR60][R218.64], P6 ;  /* 0x05080000da007fae */ /* 0x000fe8000b12187c */
[----:B------:R-:W4:Y:S04]  /*38eb0*/  LDL.64 R170, [R1+0x588] ;  /* 0x0005880001aa7983 */ /* 0x000f280000100a00 */
[----:B------:R-:W4:Y:S04]  /*38ec0*/  LDL.64 R212, [R1+0x3c0] ;  /* 0x0003c00001d47983 */ /* 0x000f280000100a00 */
[----:B------:R-:W4:Y:S04]  /*38ed0*/  LDL.64 R218, [R1+0x380] ;  /* 0x0003800001da7983 */ /* 0x000f280000100a00 */
[----:B--2---:R-:W-:Y:S04]  /*38ee0*/  LDGSTS.E [R0+0x5480], desc[UR60][R228.64], P6 ;  /* 0x05480000e4007fae */ /* 0x004fe8000b12187c */
        /* <DEDUP_REMOVED lines=10> */
[----:B------:R-:W2:Y:S04]  /*38f90*/  LDL.64 R228, [R1+0x548] ;  /* 0x0005480001e47983 */ /* 0x000ea80000100a00 */
[----:B------:R-:W-:Y:S04]  /*38fa0*/  LDGSTS.E [R0+0x20080], desc[UR60][R214.64], P6 ;  /* 0x20080000d6007fae */ /* 0x000fe8000b12187c */
[----:B------:R-:W-:Y:S04]  /*38fb0*/  LDGSTS.E [R0+0x20480], desc[UR60][R188.64], P6 ;  /* 0x20480000bc007fae */ /* 0x000fe8000b12187c */
[----:B------:R-:W2:Y:S04]  /*38fc0*/  LDL.64 R208, [R1+0x300] ;  /* 0x0003000001d07983 */ /* 0x000ea80000100a00 */
[----:B------:R-:W2:Y:S04]  /*38fd0*/  LDL.64 R206, [R1+0x2c0] ;  /* 0x0002c00001ce7983 */ /* 0x000ea80000100a00 */
[----:B------:R-:W2:Y:S04]  /*38fe0*/  LDL.64 R204, [R1+0x280] ;  /* 0x0002800001cc7983 */ /* 0x000ea80000100a00 */
        /* <DEDUP_REMOVED lines=15> */
[----:B------:R-:W-:Y:S04]  /*390e0*/  LDGSTS.E [R0+0x21880], desc[UR60][R178.64], P6 ;  /* 0x21880000b2007fae */ /* 0x000fe8000b12187c */
[----:B------:R-:W2:Y:S04]  /*390f0*/  LDL.64 R184, [R1+0xea0] ;  /* 0x000ea00001b87983 */ /* 0x000ea80000100a00 */
[----:B------:R-:W-:Y:S04]  /*39100*/  LDGSTS.E [R0+0x21c80], desc[UR60][R176.64], P6 ;  /* 0x21c80000b0007fae */ /* 0x000fe8000b12187c */
[----:B------:R-:W2:Y:S04]  /*39110*/  LDL.64 R210, [R1+0xe68] ;  /* 0x000e680001d27983 */ /* 0x000ea80000100a00 */
[----:B------:R-:W-:Y:S04]  /*39120*/  LDGSTS.E [R0+0x22080], desc[UR60][R174.64], P6 ;  /* 0x22080000ae007fae */ /* 0x000fe8000b12187c */
[----:B------:R-:W-:Y:S04]  /*39130*/  LDGSTS.E [R0+0x22480], desc[UR60][R172.64], P6 ;  /* 0x22480000ac007fae */ /* 0x000fe8000b12187c */
        /* <DEDUP_REMOVED lines=23> */
[----:B------:R-:W3:Y:S04]  /*392b0*/  LDL.64 R212, [R1+0xb90] ;  /* 0x000b900001d47983 */ /* 0x000ee80000100a00 */
[----:B------:R-:W3:Y:S04]  /*392c0*/  LDL.64 R218, [R1+0xb58] ;  /* 0x000b580001da7983 */ /* 0x000ee80000100a00 */
        /* <DEDUP_REMOVED lines=56> */
[----:B--2---:R-:W-:Y:S04]  /*39650*/  LDGSTS.E [R2+0x4100], desc[UR60][R228.64], P6 ;  /* 0x04100000e4027fae */ /* 0x004fe8000b12187c */
[----:B------:R-:W-:Y:S04]  /*39660*/  LDGSTS.E [R2+0x4500], desc[UR60][R212.64], P6 ;  /* 0x04500000d4027fae */ /* 0x000fe8000b12187c */
[----:B------:R-:W-:Y:S04]  /*39670*/  LDGSTS.E [R2+0x4900], desc[UR60][R218.64], P6 ;  /* 0x04900000da027fae */ /* 0x000fe8000b12187c */
        /* <DEDUP_REMOVED lines=45> */
[----:B----4-:R-:W-:Y:S04]  /*39950*/  LDGSTS.E [R2+0x22100], desc[UR60][R170.64], P6 ;  /* 0x22100000aa027fae */ /* 0x010fe8000b12187c */
[----:B------:R-:W4:Y:S04]  /*39960*/  LDL.64 R170, [R1+0x480] ;  /* 0x0004800001aa7983 */ /* 0x000f280000100a00 */
[----:B--2---:R-:W-:Y:S04]  /*39970*/  LDGSTS.E [R2+0x22500], desc[UR60][R228.64], P6 ;  /* 0x22500000e4027fae */ /* 0x004fe8000b12187c */
[----:B------:R-:W2:Y:S04]  /*39980*/  LDL.64 R228, [R1+0x3b8] ;  /* 0x0003b80001e47983 */ /* 0x000ea80000100a00 */
[----:B---3--:R-:W-:Y:S04]  /*39990*/  LDGSTS.E [R2+0x22900], desc[UR60][R166.64], P6 ;  /* 0x22900000a6027fae */ /* 0x008fe8000b12187c */
[----:B------:R-:W-:Y:S04]  /*399a0*/  LDGSTS.E [R2+0x22d00], desc[UR60][R220.64], P6 ;  /* 0x22d00000dc027fae */ /* 0x000fe8000b12187c */
[----:B------:R-:W-:Y:S04]  /*399b0*/  LDGSTS.E [R2+0x23100], desc[UR60][R222.64], P6 ;  /* 0x23100000de027fae */ /* 0x000fe8000b12187c */
[----:B------:R-:W-:Y:S04]  /*399c0*/  LDGSTS.E [R2+0x23500], desc[UR60][R216.64], P6 ;  /* 0x23500000d8027fae */ /* 0x000fe8000b12187c */
[----:B------:R-:W-:Y:S04]  /*399d0*/  LDGSTS.E [R2+0x23900], desc[UR60][R224.64], P6 ;  /* 0x23900000e0027fae */ /* 0x000fe8000b12187c */
[----:B------:R-:W3:Y:S01]  /*399e0*/  LDL.64 R166, [R1+0xdb8] ;  /* 0x000db80001a67983 */ /* 0x000ee20000100a00 */
[----:B------:R-:W-:-:S03]  /*399f0*/  IADD3 R3, R252, R3, RZ ;  /* 0x00000003fc037210 */ /* 0x000fc60007ffe0ff */
        /* <DEDUP_REMOVED lines=123> */
[----:B------:R-:W4:Y:S01]  /*3a1b0*/  LDL.64 R170, [R1+0xe20] ;  /* 0x000e200001aa7983 */ /* 0x000f220000100a00 */
[----:B------:R-:W-:-:S03]  /*3a1c0*/  IMAD.IADD R4, R252, 0x1, R4 ;  /* 0x00000001fc047824 */ /* 0x000fc600078e0204 */
        /* <DEDUP_REMOVED lines=249> */
[----:B------:R-:W-:-:S03]  /*3b160*/  IMAD.IADD R244, R252, 0x1, R244 ;  /* 0x00000001fcf47824 */ /* 0x000fc600078e02f4 */
        /* <DEDUP_REMOVED lines=169> */
[----:B------:R-:W3:Y:S01]  /*3bc00*/  LDL.64 R196, [R1+0xa50] ;  /* 0x000a500001c47983 */ /* 0x000ee20000100a00 */
[----:B------:R-:W-:-:S03]  /*3bc10*/  IMAD.IADD R245, R252, 0x1, R245 ;  /* 0x00000001fcf57824 */ /* 0x000fc600078e02f5 */
[----:B------:R-:W3:Y:S04]  /*3bc20*/  LDL.64 R180, [R1+0xa18] ;  /* 0x000a180001b47983 */ /* 0x000ee80000100a00 */
[----:B------:R-:W3:Y:S04]  /*3bc30*/  LDL.64 R184, [R1+0x9e0] ;  /* 0x0009e00001b87983 */ /* 0x000ee80000100a00 */
[----:B------:R-:W3:Y:S04]  /*3bc40*/  LDL.64 R210, [R1+0x9a8] ;  /* 0x0009a80001d27983 */ /* 0x000ee80000100a00 */
[----:B------:R-:W-:Y:S04]  /*3bc50*/  LDGSTS.E [R244+0x27b00], desc[UR60][R172.64], P6 ;  /* 0x27b00000acf47fae */ /* 0x000fe8000b12187c */
        /* <DEDUP_REMOVED lines=65> */
[----:B------:R-:W3:Y:S04]  /*3c070*/  LDL.64 R166, [R1+0x7d8] ;  /* 0x0007d80001a67983 */ /* 0x000ee80000100a00 */
[----:B------:R-:W-:Y:S04]  /*3c080*/  LDGSTS.E [R245+0x7f80], desc[UR60][R174.64], P6 ;  /* 0x07f80000aef57fae */ /* 0x000fe8000b12187c */
[----:B------:R-:W-:Y:S04]  /*3c090*/  LDGSTS.E [R245+0x20380], desc[UR60][R178.64], P6 ;  /* 0x20380000b2f57fae */ /* 0x000fe8000b12187c */
[----:B------:R-:W4:Y:S04]  /*3c0a0*/  LDL.64 R174, [R1+0x698] ;  /* 0x0006980001ae7983 */ /* 0x000f280000100a00 */
[----:B------:R-:W4:Y:S04]  /*3c0b0*/  LDL.64 R178, [R1+0x5d8] ;  /* 0x0005d80001b27983 */ /* 0x000f280000100a00 */
[----:B---3--:R-:W-:Y:S04]  /*3c0c0*/  LDGSTS.E [R245+0x20780], desc[UR60][R166.64], P6 ;  /* 0x20780000a6f57fae */ /* 0x008fe8000b12187c */
[----:B--2---:R-:W-:Y:S04]  /*3c0d0*/  LDGSTS.E [R245+0x20b80], desc[UR60][R228.64], P6 ;  /* 0x20b80000e4f57fae */ /* 0x004fe8000b12187c */
[----:B----4-:R-:W-:Y:S04]  /*3c0e0*/  LDGSTS.E [R245+0x20f80], desc[UR60][R170.64], P6 ;  /* 0x20f80000aaf57fae */ /* 0x010fe8000b12187c */
[----:B------:R-:W-:Y:S04]  /*3c0f0*/  LDGSTS.E [R245+0x21380], desc[UR60][R172.64], P6 ;  /* 0x21380000acf57fae */ /* 0x000fe8000b12187c */
[----:B------:R-:W-:Y:S04]  /*3c100*/  LDGSTS.E [R245+0x21780], desc[UR60][R220.64], P6 ;  /* 0x21780000dcf57fae */ /* 0x000fe8000b12187c */
[----:B------:R-:W2:Y:S04]  /*3c110*/  LDL.LU.64 R166, [R1+0x2768] ;  /* 0x0027680001a67983 */ /* 0x000ea80000300a00 */
[----:B------:R-:W3:Y:S04]  /*3c120*/  LDL.LU.64 R228, [R1+0x2760] ;  /* 0x0027600001e47983 */ /* 0x000ee80000300a00 */
[----:B------:R-:W4:Y:S04]  /*3c130*/  LDL.LU.64 R170, [R1+0x2758] ;  /* 0x0027580001aa7983 */ /* 0x000f280000300a00 */
[----:B------:R-:W4:Y:S04]  /*3c140*/  LDL.LU.64 R172, [R1+0x2750] ;  /* 0x0027500001ac7983 */ /* 0x000f280000300a00 */
        /* <DEDUP_REMOVED lines=13> */
[----:B------:R-:W4:Y:S04]  /*3c220*/  LDL.LU.64 R174, [R1+0x2748] ;  /* 0x0027480001ae7983 */ /* 0x000f280000300a00 */
[----:B------:R-:W4:Y:S04]  /*3c230*/  LDL.LU.64 R176, [R1+0x2740] ;  /* 0x0027400001b07983 */ /* 0x000f280000300a00 */
[----:B------:R-:W3:Y:S04]  /*3c240*/  LDL.LU.64 R224, [R1+0x20] ;  /* 0x0000200001e07983 */ /* 0x000ee80000300a00 */
        /* <DEDUP_REMOVED lines=10> */
[----:B------:R1:W-:Y:S04]  /*3c2f0*/  LDGSTS.E [R245+0x27380], desc[UR60][R222.64], P6 ;  /* 0x27380000def57fae */ /* 0x0003e8000b12187c */
[----:B------:R1:W-:Y:S04]  /*3c300*/  LDGSTS.E [R245+0x27780], desc[UR60][R216.64], P6 ;  /* 0x27780000d8f57fae */ /* 0x0003e8000b12187c */
[----:B------:R-:W-:Y:S04]  /*3c310*/  LDGSTS.E [R245+0x27b80], desc[UR60][R6.64], P6 ;  /* 0x27b8000006f57fae */ /* 0x000fe8000b12187c */
[----:B------:R-:W4:Y:S04]  /*3c320*/  LDL.LU.64 R178, [R1+0x2738] ;  /* 0x0027380001b27983 */ /* 0x000f280000300a00 */
[----:B------:R-:W4:Y:S04]  /*3c330*/  LDL.LU.64 R210, [R1+0x2730] ;  /* 0x0027300001d27983 */ /* 0x000f280000300a00 */
[----:B------:R-:W4:Y:S04]  /*3c340*/  LDL.LU.64 R184, [R1+0x2728] ;  /* 0x0027280001b87983 */ /* 0x000f280000300a00 */
[----:B------:R-:W4:Y:S04]  /*3c350*/  LDL.LU.64 R180, [R1+0x2720] ;  /* 0x0027200001b47983 */ /* 0x000f280000300a00 */
[----:B------:R-:W4:Y:S04]  /*3c360*/  LDL.LU.64 R196, [R1+0x2718] ;  /* 0x0027180001c47983 */ /* 0x000f280000300a00 */
[----:B------:R-:W4:Y:S04]  /*3c370*/  LDL.LU.64 R188, [R1+0x2710] ;  /* 0x0027100001bc7983 */ /* 0x000f280000300a00 */
[----:B------:R-:W4:Y:S04]  /*3c380*/  LDL.LU.64 R214, [R1+0x2708] ;  /* 0x0027080001d67983 */ /* 0x000f280000300a00 */
[----:B------:R-:W4:Y:S04]  /*3c390*/  LDL.LU.64 R194, [R1+0x2700] ;  /* 0x0027000001c27983 */ /* 0x000f280000300a00 */
[----:B------:R-:W4:Y:S01]  /*3c3a0*/  LDL.LU.64 R190, [R1+0x26f8] ;  /* 0x0026f80001be7983 */ /* 0x000f220000300a00 */
[----:B-1----:R-:W1:Y:S08]  /*3c3b0*/  LDC R223, c[0x0][0x230] ;  /* 0x00008c00ffdf7b82 */ /* 0x002e700000000800 */
[----:B------:R-:W1:Y:S08]  /*3c3c0*/  LDC R217, c[0x0][0x238] ;  /* 0x00008e00ffd97b82 */ /* 0x000e700000000800 */
[----:B------:R-:W2:Y:S01]  /*3c3d0*/  LDC R216, c[0x0][0x230] ;  /* 0x00008c00ffd87b82 */ /* 0x000ea20000000800 */
        /* <DEDUP_REMOVED lines=10> */
[----:B-1----:R-:W-:-:S02]  /*3c480*/  VIADD R223, R223, 0xffffff5e ;  /* 0xffffff5edfdf7836 */ /* 0x002fc40000000000 */
[----:B------:R-:W-:Y:S01]  /*3c490*/  IMAD.SHL.U32 R217, R217, 0x80, RZ ;  /* 0x00000080d9d97824 */ /* 0x000fe200078e00ff */
[----:B--2---:R1:W-:Y:S02]  /*3c4a0*/  LDGSTS.E [R245+0x27f80], desc[UR60][R220.64], P6 ;  /* 0x27f80000dcf57fae */ /* 0x0043e4000b12187c */
[----:B------:R-:W-:Y:S02]  /*3c4b0*/  ISETP.GE.U32.AND P6, PT, R223, 0x7ffffedf, PT ;  /* 0x7ffffedfdf00780c */ /* 0x000fe40003fc6070 */
[----:B------:R-:W0:Y:S01]  /*3c4c0*/  LDGDEPBAR ;  /* 0x00000000000079af */ /* 0x000e220000000000 */
[----:B------:R-:W-:-:S04]  /*3c4d0*/  IMAD.WIDE R222, R217, 0x4, R10 ;  /* 0x00000004d9de7825 */ /* 0x000fc800078e020a */
[----:B------:R-:W-:Y:S02]  /*3c4e0*/  VIADD R10, R216, 0xffffff5d ;  /* 0xffffff5dd80a7836 */ /* 0x000fe40000000000 */
[----:B------:R-:W2:Y:S08]  /*3c4f0*/  LDC R216, c[0x0][0x230] ;  /* 0x00008c00ffd87b82 */ /* 0x000eb00000000800 */
[----:B-1----:R-:W1:Y:S01]  /*3c500*/  LDC R220, c[0x0][0x230] ;  /* 0x00008c00ffdc7b82 */ /* 0x002e620000000800 */
[----:B------:R-:W-:-:S07]  /*3c510*/  IADD3 R221, R252, 0x100000, R9 ;  /* 0x00100000fcdd7810 */ /* 0x000fce0007ffe009 */
[----:B------:R-:W-:Y:S01]  /*3c520*/  BAR.SYNC.DEFER_BLOCKING 0x0 ;  /* 0x0000000000007b1d */ /* 0x000fe20000010000 */
[----:B---3--:R-:W-:-:S05]  /*3c530*/  IMAD.WIDE R224, R217, 0x4, R224 ;  /* 0x00000004d9e07825 */ /* 0x008fca00078e02e0 */
[----:B------:R-:W-:Y:S01]  /*3c540*/  @!PT LDS RZ, [RZ] ;  /* 0x00000000fffff984 */ /* 0x000fe20000000800 */
[----:B------:R-:W-:Y:S01]  /*3c550*/  @!PT LDS RZ, [RZ] ;  /* 0x00000000fffff984 */ /* 0x000fe20000000800 */
[----:B------:R-:W-:Y:S01]  /*3c560*/  @!PT LDS RZ, [RZ] ;  /* 0x00000000fffff984 */ /* 0x000fe20000000800 */
[----:B------:R3:W-:Y:S01]  /*3c570*/  LDGSTS.E [R221+-0x30000], desc[UR60][R222.64], !P0 ;  /* 0xd0000000dedd7fae */ /* 0x0007e2000c12187c */
[----:B------:R-:W-:Y:S02]  /*3c580*/  ISETP.GE.U32.AND P0, PT, R10, 0x7ffffede, PT ;  /* 0x7ffffede0a00780c */ /* 0x000fe40003f06070 */
[----:B--2---:R-:W-:Y:S01]  /*3c590*/  IADD3 R10, R216, -0xa4, RZ ;  /* 0xffffff5cd80a7810 */ /* 0x004fe20007ffe0ff */
[----:B------:R3:W-:Y:S01]  /*3c5a0*/  STL.64 [R1+0x1130], R222 ;  /* 0x001130de01007387 */ /* 0x0007e20000100a00 */
[----:B------:R-:W2:Y:S03]  /*3c5b0*/  LDC R216, c[0x0][0x230] ;  /* 0x00008c00ffd87b82 */ /* 0x000ea60000000800 */
[----:B------:R-:W-:Y:S01]  /*3c5c0*/  LDGSTS.E [R221+-0x2fffc], desc[UR60][R224.64], !P2 ;  /* 0xd0004000e0dd7fae */ /* 0x000fe2000d12187c */
[----:B------:R-:W-:-:S03]  /*3c5d0*/  ISETP.GE.U32.AND P2, PT, R10, 0x7ffffedd, PT ;  /* 0x7ffffedd0a00780c */ /* 0x000fc60003f46070 */
[----:B------:R1:W-:Y:S01]  /*3c5e0*/  STL.64 [R1+0x1140], R224 ;  /* 0x001140e001007387 */ /* 0x0003e20000100a00 */
[----:B---3--:R-:W-:Y:S02]  /*3c5f0*/  IMAD.WIDE R222, R217, 0x4, R36 ;  /* 0x00000004d9de7825 */ /* 0x008fe400078e0224 */
[----:B------:R-:W3:Y:S08]  /*3c600*/  LDC R36, c[0x0][0x230] ;  /* 0x00008c00ff247b82 */ /* 0x000ef00000000800 */
[----:B------:R-:W4:Y:S01]  /*3c610*/  LDC R37, c[0x0][0x230] ;  /* 0x00008c00ff257b82 */ /* 0x000f220000000800 */
[----:B-1----:R-:W4:Y:S04]  /*3c620*/  LDL.LU.64 R224, [R1+0x26a0] ;  /* 0x0026a00001e07983 */ /* 0x002f280000300a00 */
[----:B------:R1:W-:Y:S04]  /*3c630*/  STL.64 [R1+0x1148], R222 ;  /* 0x001148de01007387 */ /* 0x0003e80000100a00 */
[----:B------:R1:W-:Y:S01]  /*3c640*/  LDGSTS.E [R221+-0x2fff8], desc[UR60][R222.64], !P3 ;  /* 0xd0008000dedd7fae */ /* 0x0003e2000d92187c */
[----:B--2---:R-:W-:-:S02]  /*3c650*/  VIADD R10, R216, 0xffffff3f ;  /* 0xffffff3fd80a7836 */ /* 0x004fc40000000000 */
[----:B------:R-:W-:Y:S02]  /*3c660*/  IMAD.WIDE R216, R217, 0x4, R16 ;  /* 0x00000004d9d87825 */ /* 0x000fe400078e0210 */
[----:B------:R-:W2:Y:S08]  /*3c670*/  LDC R17, c[0x0][0x238] ;  /* 0x00008e00ff117b82 */ /* 0x000eb00000000800 */
[----:B-1----:R-:W1:Y:S01]  /*3c680*/  LDC R223, c[0x0][0x230] ;  /* 0x00008c00ffdf7b82 */ /* 0x002e620000000800 */
[----:B------:R-:W-:Y:S01]  /*3c690*/  ISETP.GE.U32.AND P3, PT, R10, 0x7ffffec0, PT ;  /* 0x7ffffec00a00780c */ /* 0x000fe20003f66070 */
[----:B------:R-:W-:Y:S01]  /*3c6a0*/  VIADD R10, R220, 0xffffff3d ;  /* 0xffffff3ddc0a7836 */ /* 0x000fe20000000000 */
[----:B------:R-:W-:Y:S05]  /*3c6b0*/  LDGSTS.E [R221+-0x2fff4], desc[UR60][R216.64], !P5 ;  /* 0xd000c000d8dd7fae */ /* 0x000fea000e92187c */
[----:B------:R-:W4:Y:S01]  /*3c6c0*/  LDC R16, c[0x0][0x230] ;  /* 0x00008c00ff107b82 */ /* 0x000f220000000800 */
[----:B--2---:R-:W-:-:S02]  /*3c6d0*/  IMAD.SHL.U32 R17, R17, 0x80, RZ ;  /* 0x0000008011117824 */ /* 0x004fc400078e00ff */
[----:B-1----:R-:W-:Y:S02]  /*3c6e0*/  VIADD R11, R223, 0xffffff3e ;  /* 0xffffff3edf0b7836 */ /* 0x002fe40000000000 */
[----:B------:R-:W-:-:S04]  /*3c6f0*/  IMAD.WIDE R222, R17, 0x4, R12 ;  /* 0x0000000411de7825 */ /* 0x000fc800078e020c */
[C---:B------:R-:W-:Y:S01]  /*3c700*/  IMAD.WIDE R14, R17.reuse, 0x4, R14 ;  /* 0x00000004110e7825 */ /* 0x040fe200078e020e */
[----:B------:R-:W1:Y:S01]  /*3c710*/  LDC R13, c[0x0][0x230] ;  /* 0x00008c00ff0d7b82 */ /* 0x000e620000000800 */
[----:B------:R2:W-:Y:S04]  /*3c720*/  STL.64 [R1+0x1150], R216 ;  /* 0x001150d801007387 */ /* 0x0005e80000100a00 */
[----:B------:R3:W-:Y:S01]  /*3c730*/  LDGSTS.E [R221+-0x2c000], desc[UR60][R222.64], !P4 ;  /* 0xd4000000dedd7fae */ /* 0x0007e2000e12187c */
[----:B------:R-:W-:Y:S02]  /*3c740*/  ISETP.GE.U32.AND P4, PT, R10, 0x7ffffebe, PT ;  /* 0x7ffffebe0a00780c */ /* 0x000fe40003f86070 */
[----:B------:R-:W1:Y:S08]  /*3c750*/  LDC R10, c[0x0][0x230] ;  /* 0x00008c00ff0a7b82 */ /* 0x000e700000000800 */
[----:B------:R-:W4:Y:S01]  /*3c760*/  LDC R12, c[0x0][0x230] ;  /* 0x00008c00ff0c7b82 */ /* 0x000f220000000800 */
[C---:B------:R-:W-:Y:S01]  /*3c770*/  IMAD.WIDE R34, R17.reuse, 0x4, R34 ;  /* 0x0000000411227825 */ /* 0x040fe200078e0222 */
[----:B--2---:R-:W2:Y:S03]  /*3c780*/  LDL.LU.64 R216, [R1+0x2698] ;  /* 0x0026980001d87983 */ /* 0x004ea60000300a00 */
[----:B---3--:R-:W-:Y:S01]  /*3c790*/  IMAD.WIDE R220, R17, 0x4, R32 ;  /* 0x0000000411dc7825 */ /* 0x008fe200078e0220 */
[----:B------:R-:W-:-:S03]  /*3c7a0*/  IADD3 R33, R252, 0x100000, R9 ;  /* 0x00100000fc217810 */ /* 0x000fc60007ffe009 */
[----:B-1----:R-:W-:Y:S02]  /*3c7b0*/  VIADD R10, R10, 0xffffff1f ;  /* 0xffffff1f0a0a7836 */ /* 0x002fe40000000000 */
[----:B------:R-:W-:Y:S04]  /*3c7c0*/  LDGSTS.E [R33+-0x2bffc], desc[UR60][R220.64], !P6 ;  /* 0xd4004000dc217fae */ /* 0x000fe8000f12187c */
[----:B------:R-:W-:Y:S04]  /*3c7d0*/  LDGSTS.E [R33+-0x2bff8], desc[UR60][R14.64], !P0 ;  /* 0xd40080000e217fae */ /* 0x000fe8000c12187c */
[----:B------:R1:W-:Y:S04]  /*3c7e0*/  STL.64 [R1+0x1230], R222 ;  /* 0x001230de01007387 */ /* 0x0003e80000100a00 */
[----:B------:R3:W-:Y:S01]  /*3c7f0*/  LDGSTS.E [R33+-0x2bff4], desc[UR60][R34.64], !P2 ;  /* 0xd400c00022217fae */ /* 0x0007e2000d12187c */
[----:B------:R-:W-:Y:S01]  /*3c800*/  ISETP.GE.U32.AND P0, PT, R10, 0x7ffffea0, PT ;  /* 0x7ffffea00a00780c */ /* 0x000fe20003f06070 */
[----:B------:R-:W-:Y:S01]  /*3c810*/  VIADD R10, R36, 0xffffff1e ;  /* 0xffffff1e240a7836 */ /* 0x000fe20000000000 */
[----:B------:R-:W-:Y:S01]  /*3c820*/  ISETP.GE.U32.AND P5, PT, R11, 0x7ffffebf, PT ;  /* 0x7ffffebf0b00780c */ /* 0x000fe20003fa6070 */
[----:B------:R-:W3:Y:S08]  /*3c830*/  LDC R36, c[0x0][0x238] ;  /* 0x00008e00ff247b82 */ /* 0x000ef00000000800 */
[----:B------:R-:W4:Y:S08]  /*3c840*/  LDC R17, c[0x0][0x230] ;  /* 0x00008c00ff117b82 */ /* 0x000f300000000800 */
[----:B------:R-:W4:Y:S01]  /*3c850*/  LDC R32, c[0x0][0x230] ;  /* 0x00008c00ff207b82 */ /* 0x000f220000000800 */
[----:B-1----:R-:W2:Y:S04]  /*3c860*/  LDL.LU.64 R222, [R1+0x2690] ;  /* 0x0026900001de7983 */ /* 0x002ea80000300a00 */
[----:B------:R1:W-:Y:S01]  /*3c870*/  STL.64 [R1+0x1240], R220 ;  /* 0x001240dc01007387 */ /* 0x0003e20000100a00 */
[----:B------:R-:W-:-:S02]  /*3c880*/  VIADD R11, R13, 0xffffff3c ;  /* 0xffffff3c0d0b7836 */ /* 0x000fc40000000000 */
[----:B------:R-:W4:Y:S01]  /*3c890*/  LDC R13, c[0x0][0x230] ;  /* 0x00008c00ff0d7b82 */ /* 0x000f220000000800 */
[----:B-1----:R-:W2:Y:S04]  /*3c8a0*/  LDL.LU.64 R220, [R1+0x2688] ;  /* 0x0026880001dc7983 */ /* 0x002ea80000300a00 */
[----:B------:R-:W-:Y:S04]  /*3c8b0*/  STL.64 [R1+0x1248], R14 ;  /* 0x0012480e01007387 */ /* 0x000fe80000100a00 */
[----:B------:R1:W-:Y:S01]  /*3c8c0*/  STL.64 [R1+0x1250], R34 ;  /* 0x0012502201007387 */ /* 0x0003e20000100a00 */
[----:B---3--:R-:W-:Y:S01]  /*3c8d0*/  SHF.L.U32 R36, R36, 0x7, RZ ;  /* 0x0000000724247819 */ /* 0x008fe200000006ff */
[----:B-1----:R-:W1:Y:S04]  /*3c8e0*/  LDC R35, c[0x0][0x230] ;  /* 0x00008c00ff237b82 */ /* 0x002e680000000800 */
[----:B------:R-:W-:-:S04]  /*3c8f0*/  IMAD.WIDE R242, R36, 0x4, R242 ;  /* 0x0000000424f27825 */ /* 0x000fc800078e02f2 */
[----:B------:R-:W-:Y:S01]  /*3c900*/  IMAD.WIDE R14, R36, 0x4, R18 ;  /* 0x00000004240e7825 */ /* 0x000fe200078e0212 */
[----:B------:R-:W-:Y:S01]  /*3c910*/  ISETP.GE.U32.AND P6, PT, R11, 0x7ffffebd, PT ;  /* 0x7ffffebd0b00780c */ /* 0x000fe20003fc6070 */
[----:B------:R-:W-:Y:S04]  /*3c920*/  STL.64 [R1+0x1330], R242 ;  /* 0x001330f201007387 */ /* 0x000fe80000100a00 */
[----:B------:R-:W-:Y:S04]  /*3c930*/  LDGSTS.E [R33+-0x28000], desc[UR60][R242.64], !P3 ;  /* 0xd8000000f2217fae */ /* 0x000fe8000d92187c */
[----:B------:R3:W-:Y:S04]  /*3c940*/  STL.64 [R1+0x1340], R14 ;  /* 0x0013400e01007387 */ /* 0x0007e80000100a00 */
[----:B------:R3:W-:Y:S01]  /*3c950*/  LDGSTS.E [R33+-0x27ffc], desc[UR60][R14.64], !P5 ;  /* 0xd80040000e217fae */ /* 0x0007e2000e92187c */
[----:B----4-:R-:W-:Y:S01]  /*3c960*/  VIADD R11, R37, 0xffffff1d ;  /* 0xffffff1d250b7836 */ /* 0x010fe20000000000 */
[----:B------:R-:W-:Y:S01]  /*3c970*/  ISETP.GE.U32.AND P2, PT, R10, 0x7ffffe9f, PT ;  /* 0x7ffffe9f0a00780c */ /* 0x000fe20003f46070 */
[----:B------:R-:W-:Y:S01]  /*3c980*/  VIADD R10, R12, 0xffffff1c ;  /* 0xffffff1c0c0a7836 */ /* 0x000fe20000000000 */
[----:B------:R-:W4:Y:S01]  /*3c990*/  LDC R18, c[0x0][0x230] ;  /* 0x00008c00ff127b82 */ /* 0x000f220000000800 */
[----:B------:R-:W-:Y:S01]  /*3c9a0*/  IMAD.WIDE R20, R36, 0x4, R20 ;  /* 0x0000000424147825 */ /* 0x000fe200078e0214 */
[----:B------:R-:W-:-:S06]  /*3c9b0*/  ISETP.GE.U32.AND P3, PT, R11, 0x7ffffe9e, PT ;  /* 0x7ffffe9e0b00780c */ /* 0x000fcc0003f66070 */
[----:B------:R-:W4:Y:S08]  /*3c9c0*/  LDC R19, c[0x0][0x230] ;  /* 0x00008c00ff137b82 */ /* 0x000f300000000800 */
[----:B---3--:R-:W3:Y:S08]  /*3c9d0*/  LDC R15, c[0x0][0x230] ;  /* 0x00008c00ff0f7b82 */ /* 0x008ef00000000800 */
[----:B------:R-:W4:Y:S01]  /*3c9e0*/  LDC R14, c[0x0][0x230] ;  /* 0x00008c00ff0e7b82 */ /* 0x000f220000000800 */
[----:B------:R-:W-:Y:S01]  /*3c9f0*/  ISETP.GE.U32.AND P5, PT, R10, 0x7ffffe9d, PT ;  /* 0x7ffffe9d0a00780c */ /* 0x000fe20003fa6070 */
[----:B------:R-:W-:-:S04]  /*3ca00*/  IMAD.WIDE R22, R36, 0x4, R22 ;  /* 0x0000000424167825 */ /* 0x000fc800078e0216 */
[----:B------:R-:W-:-:S04]  /*3ca10*/  IMAD.WIDE R24, R36, 0x4, R24 ;  /* 0x0000000424187825 */ /* 0x000fc800078e0218 */
[----:B-1----:R-:W-:Y:S02]  /*3ca20*/  VIADD R12, R35, 0xffffff7a ;  /* 0xffffff7a230c7836 */ /* 0x002fe40000000000 */
[----:B------:R-:W-:-:S04]  /*3ca30*/  IMAD.WIDE R26, R36, 0x4, R26 ;  /* 0x00000004241a7825 */ /* 0x000fc800078e021a */
[----:B------:R-:W-:-:S04]  /*3ca40*/  IMAD.WIDE R34, R36, 0x4, R48 ;  /* 0x0000000424227825 */ /* 0x000fc800078e0230 */
[----:B------:R-:W-:-:S04]  /*3ca50*/  IMAD.WIDE R28, R36, 0x4, R28 ;  /* 0x00000004241c7825 */ /* 0x000fc800078e021c */
[----:B------:R-:W-:Y:S02]  /*3ca60*/  VIADD R11, R16, 0xffffff7b ;  /* 0xffffff7b100b7836 */ /* 0x000fe40000000000 */
[----:B------:R-:W-:Y:S01]  /*3ca70*/  VIADD R10, R13, 0xffffff79 ;  /* 0xffffff790d0a7836 */ /* 0x000fe20000000000 */
[----:B------:R-:W1:Y:S01]  /*3ca80*/  LDC R16, c[0x0][0x230] ;  /* 0x00008c00ff107b82 */ /* 0x000e620000000800 */
[----:B------:R-:W-:Y:S04]  /*3ca90*/  LDGSTS.E [R33+-0x27ff8], desc[UR60][R34.64], !P4 ;  /* 0xd800800022217fae */ /* 0x000fe8000e12187c */
[----:B------:R4:W-:Y:S04]  /*3caa0*/  LDGSTS.E [R33+-0x27ff4], desc[UR60][R20.64], !P6 ;  /* 0xd800c00014217fae */ /* 0x0009e8000f12187c */
[----:B------:R4:W-:Y:S04]  /*3cab0*/  LDGSTS.E [R33+-0x24000], desc[UR60][R22.64], !P0 ;  /* 0xdc00000016217fae */ /* 0x0009e8000c12187c */
[----:B------:R-:W-:Y:S04]  /*3cac0*/  LDGSTS.E [R33+-0x23ffc], desc[UR60][R24.64], !P2 ;  /* 0xdc00400018217fae */ /* 0x000fe8000d12187c */
[----:B------:R-:W-:Y:S01]  /*3cad0*/  LDGSTS.E [R33+-0x23ff8], desc[UR60][R26.64], !P3 ;  /* 0xdc0080001a217fae */ /* 0x000fe2000d92187c */
[----:B------:R-:W1:Y:S03]  /*3cae0*/  LDC R13, c[0x0][0x230] ;  /* 0x00008c00ff0d7b82 */ /* 0x000e660000000800 */
[----:B------:R-:W-:Y:S01]  /*3caf0*/  LDGSTS.E [R33+-0x23ff4], desc[UR60][R28.64], !P5 ;  /* 0xdc00c0001c217fae */ /* 0x000fe2000e92187c */
[----:B------:R-:W-:-:S02]  /*3cb00*/  ISETP.GE.U32.AND P5, PT, R11, 0x7ffffefc, PT ;  /* 0x7ffffefc0b00780c */ /* 0x000fc40003fa6070 */
[----:B------:R-:W-:Y:S01]  /*3cb10*/  ISETP.GE.U32.AND P3, PT, R10, 0x7ffffefa, PT ;  /* 0x7ffffefa0a00780c */ /* 0x000fe20003f66070 */
[----:B------:R-:W-:Y:S01]  /*3cb20*/  STL.64 [R1+0x1348], R34 ;  /* 0x0013482201007387 */ /* 0x000fe20000100a00 */
[----:B------:R-:W2:Y:S01]  /*3cb30*/  LDC R37, c[0x0][0x23c] ;  /* 0x00008f00ff257b82 */ /* 0x000ea20000000800 */
[----:B---3--:R-:W-:-:S07]  /*3cb40*/  VIADD R10, R15, 0xffffff5b ;  /* 0xffffff5b0f0a7836 */ /* 0x008fce0000000000 */
[----:B------:R-:W3:Y:S01]  /*3cb50*/  LDC R15, c[0x0][0x230] ;  /* 0x00008c00ff0f7b82 */ /* 0x000ee20000000800 */
[----:B------:R-:W-:Y:S01]  /*3cb60*/  ISETP.GE.U32.AND P4, PT, R12, 0x7ffffefb, PT ;  /* 0x7ffffefb0c00780c */ /* 0x000fe20003f86070 */
[----:B------:R4:W-:Y:S02]  /*3cb70*/  STL.64 [R1+0x1350], R20 ;  /* 0x0013501401007387 */ /* 0x0009e40000100a00 */
[----:B----4-:R-:W-:Y:S01]  /*3cb80*/  VIADD R11, R14, 0xffffff78 ;  /* 0xffffff780e0b7836 */ /* 0x010fe20000000000 */
[----:B------:R-:W-:Y:S02]  /*3cb90*/  ISETP.GE.U32.AND P0, PT, R10, 0x7ffffedc, PT ;  /* 0x7ffffedc0a00780c */ /* 0x000fe40003f06070 */
[----:B------:R-:W-:Y:S01]  /*3cba0*/  IADD3 R12, R17, -0xa6, RZ ;  /* 0xffffff5a110c7810 */ /* 0x000fe20007ffe0ff */
[----:B------:R-:W-:Y:S01]  /*3cbb0*/  VIADD R10, R18, 0xffffff59 ;  /* 0xffffff59120a7836 */ /* 0x000fe20000000000 */
[----:B------:R-:W4:Y:S01]  /*3cbc0*/  LDC R14, c[0x0][0x230] ;  /* 0x00008c00ff0e7b82 */ /* 0x000f220000000800 */
[----:B------:R1:W-:Y:S01]  /*3cbd0*/  STL.64 [R1+0x1420], R22 ;  /* 0x0014201601007387 */ /* 0x0003e20000100a00 */
[----:B------:R-:W-:Y:S01]  /*3cbe0*/  ISETP.GE.U32.AND P2, PT, R11, 0x7ffffef9, PT ;  /* 0x7ffffef90b00780c */ /* 0x000fe20003f46070 */
[----:B------:R-:W-:Y:S01]  /*3cbf0*/  IMAD.WIDE R20, R36, 0x4, R30 ;  /* 0x0000000424147825 */ /* 0x000fe200078e021e */
[----:B------:R-:W-:Y:S01]  /*3cc00*/  ISETP.GE.U32.AND P6, PT, R12, 0x7ffffedb, PT ;  /* 0x7ffffedb0c00780c */ /* 0x000fe20003fc6070 */
[----:B------:R-:W-:Y:S04]  /*3cc10*/  STL.64 [R1+0x1428], R24 ;  /* 0x0014281801007387 */ /* 0x000fe80000100a00 */
[----:B------:R3:W-:Y:S01]  /*3cc20*/  LDGSTS.E [R251+-0x30000], desc[UR60][R20.64], !P5 ;  /* 0xd000000014fb7fae */ /* 0x0007e2000e92187c */
[----:B------:R-:W-:Y:S01]  /*3cc30*/  ISETP.GE.U32.AND P5, PT, R10, 0x7ffffeda, PT ;  /* 0x7ffffeda0a00780c */ /* 0x000fe20003fa6070 */
[----:B------:R-:W4:Y:S01]  /*3cc40*/  LDC R12, c[0x0][0x230] ;  /* 0x00008c00ff0c7b82 */ /* 0x000f220000000800 */
[----:B-1----:R-:W-:-:S04]  /*3cc50*/  IMAD.WIDE R22, R36, 0x4, R40 ;  /* 0x0000000424167825 */ /* 0x002fc800078e0228 */
[----:B------:R-:W-:Y:S01]  /*3cc60*/  VIADD R10, R19, 0xffffff58 ;  /* 0xffffff58130a7836 */ /* 0x000fe20000000000 */
[----:B------:R-:W-:Y:S02]  /*3cc70*/  STL.64 [R1+0x1430], R26 ;  /* 0x0014301a01007387 */ /* 0x000fe40000100a00 */
[----:B------:R-:W1:Y:S02]  /*3cc80*/  LDC R17, c[0x0][0x230] ;  /* 0x00008c00ff117b82 */ /* 0x000e640000000800 */
[----:B------:R-:W-:Y:S04]  /*3cc90*/  STL.64 [R1+0x1438], R28 ;  /* 0x0014381c01007387 */ /* 0x000fe80000100a00 */
[----:B------:R3:W-:Y:S04]  /*3cca0*/  STL.64 [R1+0x10f8], R20 ;  /* 0x0010f81401007387 */ /* 0x0007e80000100a00 */
[----:B------:R3:W-:Y:S04]  /*3ccb0*/  LDGSTS.E [R251+-0x2fffc], desc[UR60][R22.64], !P4 ;  /* 0xd000400016fb7fae */ /* 0x0007e8000e12187c */
[----:B------:R4:W-:Y:S01]  /*3ccc0*/  STL.64 [R1+0x1100], R22 ;  /* 0x0011001601007387 */ /* 0x0009e20000100a00 */
[----:B------:R-:W-:Y:S01]  /*3ccd0*/  ISETP.GE.U32.AND P4, PT, R10, 0x7ffffed9, PT ;  /* 0x7ffffed90a00780c */ /* 0x000fe20003f86070 */
[----:B------:R-:W-:Y:S01]  /*3cce0*/  VIADD R10, R32, 0xffffff3b ;  /* 0xffffff3b200a7836 */ /* 0x000fe20000000000 */
[----:B------:R-:W1:Y:S01]  /*3ccf0*/  LDC R19, c[0x0][0x230] ;  /* 0x00008c00ff137b82 */ /* 0x000e620000000800 */
[----:B---3--:R-:W-:-:S04]  /*3cd00*/  IMAD.WIDE R20, R36, 0x4, R66 ;  /* 0x0000000424147825 */ /* 0x008fc800078e0242 */
[----:B------:R-:W-:-:S03]  /*3cd10*/  VIADD R11, R13, 0xffffff3a ;  /* 0xffffff3a0d0b7836 */ /* 0x000fc60000000000 */
[----:B------:R-:W3:Y:S01]  /*3cd20*/  LDC R18, c[0x0][0x230] ;  /* 0x00008c00ff127b82 */ /* 0x000ee20000000800 */
[----:B------:R-:W-:-:S07]  /*3cd30*/  IMAD.WIDE R24, R36, 0x4, R62 ;  /* 0x0000000424187825 */ /* 0x000fce00078e023e */
[----:B------:R-:W3:Y:S01]  /*3cd40*/  LDC R13, c[0x0][0x230] ;  /* 0x00008c00ff0d7b82 */ /* 0x000ee20000000800 */
[----:B----4-:R-:W-:Y:S01]  /*3cd50*/  IMAD.WIDE R22, R36, 0x4, R44 ;  /* 0x0000000424167825 */ /* 0x010fe200078e022c */
[----:B------:R4:W-:Y:S04]  /*3cd60*/  STL.64 [R1+0x1108], R20 ;  /* 0x0011081401007387 */ /* 0x0009e80000100a00 */
[----:B------:R4:W-:Y:S01]  /*3cd70*/  LDGSTS.E [R251+-0x2fff8], desc[UR60][R20.64], !P3 ;  /* 0xd000800014fb7fae */ /* 0x0009e2000d92187c */
[----:B------:R-:W-:-:S03]  /*3cd80*/  ISETP.GE.U32.AND P3, PT, R10, 0x7ffffebc, PT ;  /* 0x7ffffebc0a00780c */ /* 0x000fc60003f66070 */
[----:B------:R4:W-:Y:S04]  /*3cd90*/  LDGSTS.E [R251+-0x2fff4], desc[UR60][R22.64], !P2 ;  /* 0xd000c00016fb7fae */ /* 0x0009e8000d12187c */
[----:B------:R1:W-:Y:S01]  /*3cda0*/  STL.64 [R1+0x1110], R22 ;  /* 0x0011101601007387 */ /* 0x0003e20000100a00 */
[----:B------:R-:W-:Y:S01]  /*3cdb0*/  ISETP.GE.U32.AND P2, PT, R11, 0x7ffffebb, PT ;  /* 0x7ffffebb0b00780c */ /* 0x000fe20003f46070 */
[----:B------:R-:W-:Y:S02]  /*3cdc0*/  VIADD R10, R15, 0xffffff39 ;  /* 0xffffff390f0a7836 */ /* 0x000fe40000000000 */
[----:B----4-:R-:W-:-:S04]  /*3cdd0*/  IMAD.WIDE R20, R36, 0x4, R38 ;  /* 0x0000000424147825 */ /* 0x010fc800078e0226 */
[----:B-1----:R-:W-:Y:S01]  /*3cde0*/  IMAD.WIDE R22, R36, 0x4, R42 ;  /* 0x0000000424167825 */ /* 0x002fe200078e022a */
[----:B------:R1:W-:Y:S04]  /*3cdf0*/  STL.64 [R1+0x11f8], R20 ;  /* 0x0011f81401007387 */ /* 0x0003e80000100a00 */
[----:B------:R1:W-:Y:S04]  /*3ce00*/  LDGSTS.E [R251+-0x2c000], desc[UR60][R20.64], !P0 ;  /* 0xd400000014fb7fae */ /* 0x0003e8000c12187c */
[----:B------:R4:W-:Y:S04]  /*3ce10*/  STL.64 [R1+0x1200], R24 ;  /* 0x0012001801007387 */ /* 0x0009e80000100a00 */
[----:B------:R4:W-:Y:S01]  /*3ce20*/  LDGSTS.E [R251+-0x2bffc], desc[UR60][R24.64], !P6 ;  /* 0xd400400018fb7fae */ /* 0x0009e2000f12187c */
[----:B------:R-:W-:-:S03]  /*3ce30*/  ISETP.GE.U32.AND P0, PT, R10, 0x7ffffeba, PT ;  /* 0x7ffffeba0a00780c */ /* 0x000fc60003f06070 */
[----:B------:R3:W-:Y:S04]  /*3ce40*/  STL.64 [R1+0x1208], R22 ;  /* 0x0012081601007387 */ /* 0x0007e80000100a00 */
[----:B------:R3:W-:Y:S01]  /*3ce50*/  LDGSTS.E [R251+-0x2bff8], desc[UR60][R22.64], !P5 ;  /* 0xd400800016fb7fae */ /* 0x0007e2000e92187c */
[----:B------:R-:W-:Y:S02]  /*3ce60*/  VIADD R10, R14, 0xffffff1b ;  /* 0xffffff1b0e0a7836 */ /* 0x000fe40000000000 */
[----:B------:R-:W-:-:S04]  /*3ce70*/  IMAD.WIDE R14, R36, 0x4, R46 ;  /* 0x00000004240e7825 */ /* 0x000fc800078e022e */
[----:B------:R-:W-:Y:S01]  /*3ce80*/  VIADD R11, R12, 0xffffff38 ;  /* 0xffffff380c0b7836 */ /* 0x000fe20000000000 */
[----:B-1----:R-:W1:Y:S01]  /*3ce90*/  LDC R20, c[0x0][0x230] ;  /* 0x00008c00ff147b82 */ /* 0x002e620000000800 */
[----:B------:R-:W-:-:S04]  /*3cea0*/  IMAD.WIDE R32, R36, 0x4, R78 ;  /* 0x0000000424207825 */ /* 0x000fc800078e024e */
[----:B----4-:R-:W-:-:S04]  /*3ceb0*/  IMAD.WIDE R24, R36, 0x4, R64 ;  /* 0x0000000424187825 */ /* 0x010fc800078e0240 */
[----:B---3--:R-:W-:Y:S01]  /*3cec0*/  IMAD.WIDE R22, R36, 0x4, R240 ;  /* 0x0000000424167825 */ /* 0x008fe200078e02f0 */
[----:B------:R-:W-:-:S03]  /*3ced0*/  ISETP.GE.U32.AND P5, PT, R10, 0x7ffffe9c, PT ;  /* 0x7ffffe9c0a00780c */ /* 0x000fc60003fa6070 */
[----:B------:R-:W-:-:S04]  /*3cee0*/  IMAD.WIDE R30, R36, 0x4, R50 ;  /* 0x00000004241e7825 */ /* 0x000fc800078e0232 */
[----:B------:R-:W-:Y:S01]  /*3cef0*/  IMAD.WIDE R28, R36, 0x4, R52 ;  /* 0x00000004241c7825 */ /* 0x000fe200078e0234 */
[----:B------:R-:W-:Y:S04]  /*3cf00*/  STL.64 [R1+0x1210], R24 ;  /* 0x0012101801007387 */ /* 0x000fe80000100a00 */
[----:B------:R-:W-:Y:S04]  /*3cf10*/  LDGSTS.E [R251+-0x2bff4], desc[UR60][R24.64], !P4 ;  /* 0xd400c00018fb7fae */ /* 0x000fe8000e12187c */
[----:B------:R-:W-:Y:S04]  /*3cf20*/  STL.64 [R1+0x12f8], R22 ;  /* 0x0012f81601007387 */ /* 0x000fe80000100a00 */
[----:B------:R-:W-:Y:S04]  /*3cf30*/  LDGSTS.E [R251+-0x28000], desc[UR60][R22.64], !P3 ;  /* 0xd800000016fb7fae */ /* 0x000fe8000d92187c */
[----:B------:R3:W-:Y:S04]  /*3cf40*/  STL.64 [R1+0x1300], R14 ;  /* 0x0013000e01007387 */ /* 0x0007e80000100a00 */
[----:B------:R3:W-:Y:S01]  /*3cf50*/  LDGSTS.E [R251+-0x27ffc], desc[UR60][R14.64], !P2 ;  /* 0xd80040000efb7fae */ /* 0x0007e2000d12187c */
[----:B------:R-:W-:-:S02]  /*3cf60*/  IADD3 R10, R17, -0xe6, RZ ;  /* 0xffffff1a110a7810 */ /* 0x000fc40007ffe0ff */
[----:B------:R-:W-:Y:S01]  /*3cf70*/  ISETP.GE.U32.AND P6, PT, R11, 0x7ffffeb9, PT ;  /* 0x7ffffeb90b00780c */ /* 0x000fe20003fc6070 */
[----:B------:R-:W-:Y:S01]  /*3cf80*/  VIADD R11, R19, 0xffffff19 ;  /* 0xffffff19130b7836 */ /* 0x000fe20000000000 */
[----:B------:R-:W4:Y:S01]  /*3cf90*/  LDC R17, c[0x0][0x230] ;  /* 0x00008c00ff117b82 */ /* 0x000f220000000800 */
[----:B------:R-:W-:Y:S01]  /*3cfa0*/  ISETP.GE.U32.AND P4, PT, R10, 0x7ffffe9b, PT ;  /* 0x7ffffe9b0a00780c */ /* 0x000fe20003f86070 */
[----:B------:R-:W-:-:S06]  /*3cfb0*/  VIADD R10, R18, 0xffffff18 ;  /* 0xffffff18120a7836 */ /* 0x000fcc0000000000 */
[----:B------:R-:W2:Y:S01]  /*3cfc0*/  LDC R18, c[0x0][0x230] ;  /* 0x00008c00ff127b82 */ /* 0x000ea20000000800 */
[----:B------:R-:W-:-:S07]  /*3cfd0*/  IMAD.WIDE R26, R36, 0x4, R54 ;  /* 0x00000004241a7825 */ /* 0x000fce00078e0236 */
[----:B------:R-:W2:Y:S08]  /*3cfe0*/  LDC R21, c[0x0][0x230] ;  /* 0x00008c00ff157b82 */ /* 0x000eb00000000800 */
[----:B---3--:R-:W3:Y:S08]  /*3cff0*/  LDC R15, c[0x0][0x230] ;  /* 0x00008c00ff0f7b82 */ /* 0x008ef00000000800 */
[----:B------:R-:W4:Y:S01]  /*3d000*/  LDC R14, c[0x0][0x230] ;  /* 0x00008c00ff0e7b82 */ /* 0x000f220000000800 */
[----:B------:R-:W-:-:S07]  /*3d010*/  ISETP.GE.U32.AND P3, PT, R11, 0x7ffffe9a, PT ;  /* 0x7ffffe9a0b00780c */ /* 0x000fce0003f66070 */
[----:B------:R-:W2:Y:S01]  /*3d020*/  LDC R19, c[0x0][0x230] ;  /* 0x00008c00ff137b82 */ /* 0x000ea20000000800 */
[----:B------:R-:W-:Y:S01]  /*3d030*/  ISETP.GE.U32.AND P2, PT, R10, 0x7ffffe99, PT ;  /* 0x7ffffe990a00780c */ /* 0x000fe20003f46070 */
[----:B------:R-:W-:Y:S02]  /*3d040*/  VIADD R11, R16, 0xffffff77 ;  /* 0xffffff77100b7836 */ /* 0x000fe40000000000 */
[----:B------:R-:W-:-:S04]  /*3d050*/  IMAD.WIDE R24, R36, 0x4, R56 ;  /* 0x0000000424187825 */ /* 0x000fc800078e0238 */
[----:B------:R-:W-:Y:S01]  /*3d060*/  VIADD R10, R13, 0xffffff75 ;  /* 0xffffff750d0a7836 */ /* 0x000fe20000000000 */
[----:B------:R-:W-:Y:S04]  /*3d070*/  LDGSTS.E [R251+-0x27ff8], desc[UR60][R32.64], !P0 ;  /* 0xd800800020fb7fae */ /* 0x000fe8000c12187c */
[----:B------:R-:W-:Y:S01]  /*3d080*/  LDGSTS.E [R251+-0x27ff4], desc[UR60][R30.64], !P6 ;  /* 0xd800c0001efb7fae */ /* 0x000fe2000f12187c */
[----:B------:R-:W2:Y:S03]  /*3d090*/  LDC R13, c[0x0][0x230] ;  /* 0x00008c00ff0d7b82 */ /* 0x000ea60000000800 */
[----:B------:R-:W-:Y:S04]  /*3d0a0*/  LDGSTS.E [R251+-0x24000], desc[UR60][R28.64], !P5 ;  /* 0xdc0000001cfb7fae */ /* 0x000fe8000e92187c */
[----:B------:R-:W-:Y:S01]  /*3d0b0*/  LDGSTS.E [R251+-0x23ffc], desc[UR60][R26.64], !P4 ;  /* 0xdc0040001afb7fae */ /* 0x000fe2000e12187c */
[----:B------:R-:W-:Y:S01]  /*3d0c0*/  ISETP.GE.U32.AND P5, PT, R11, 0x7ffffef8, PT ;  /* 0x7ffffef80b00780c */ /* 0x000fe20003fa6070 */
[----:B-1----:R-:W-:-:S02]  /*3d0d0*/  VIADD R12, R20, 0xffffff76 ;  /* 0xffffff76140c7836 */ /* 0x002fc40000000000 */
[----:B------:R-:W-:Y:S04]  /*3d0e0*/  LDGSTS.E [R251+-0x23ff8], desc[UR60][R24.64], !P3 ;  /* 0xdc00800018fb7fae */ /* 0x000fe8000d92187c */
[----:B------:R-:W-:Y:S01]  /*3d0f0*/  STL.64 [R1+0x1308], R32 ;  /* 0x0013082001007387 */ /* 0x000fe20000100a00 */
[----:B------:R-:W-:Y:S01]  /*3d100*/  IMAD.WIDE R22, R36, 0x4, R58 ;  /* 0x0000000424167825 */ /* 0x000fe200078e023a */
[----:B------:R-:W-:Y:S02]  /*3d110*/  ISETP.GE.U32.AND P3, PT, R10, 0x7ffffef6, PT ;  /* 0x7ffffef60a00780c */ /* 0x000fe40003f66070 */
[----:B------:R-:W-:Y:S04]  /*3d120*/  STL.64 [R1+0x1310], R30 ;  /* 0x0013101e01007387 */ /* 0x000fe80000100a00 */
[----:B------:R-:W-:Y:S04]  /*3d130*/  STL.64 [R1+0x1400], R28 ;  /* 0x0014001c01007387 */ /* 0x000fe80000100a00 */
[----:B------:R-:W-:Y:S01]  /*3d140*/  STL.64 [R1+0x1408], R26 ;  /* 0x0014081a01007387 */ /* 0x000fe20000100a00 */
[----:B---3--:R-:W-:Y:S01]  /*3d150*/  VIADD R10, R15, 0xffffff57 ;  /* 0xffffff570f0a7836 */ /* 0x008fe20000000000 */
[----:B------:R-:W-:Y:S01]  /*3d160*/  ISETP.GE.U32.AND P4, PT, R12, 0x7ffffef7, PT ;  /* 0x7ffffef70c00780c */ /* 0x000fe20003f86070 */
[----:B------:R-:W1:Y:S01]  /*3d170*/  LDC R15, c[0x0][0x230] ;  /* 0x00008c00ff0f7b82 */ /* 0x000e620000000800 */
[----:B------:R-:W-:Y:S04]  /*3d180*/  STL.64 [R1+0x1410], R24 ;  /* 0x0014101801007387 */ /* 0x000fe80000100a00 */
[----:B------:R3:W-:Y:S04]  /*3d190*/  STL.64 [R1+0x1418], R22 ;  /* 0x0014181601007387 */ /* 0x0007e80000100a00 */
[----:B------:R3:W-:Y:S01]  /*3d1a0*/  LDGSTS.E [R251+-0x23ff4], desc[UR60][R22.64], !P2 ;  /* 0xdc00c00016fb7fae */ /* 0x0007e2000d12187c */
[----:B----4-:R-:W-:Y:S01]  /*3d1b0*/  VIADD R11, R14, 0xffffff74 ;  /* 0xffffff740e0b7836 */ /* 0x010fe20000000000 */
[----:B------:R-:W-:-:S02]  /*3d1c0*/  ISETP.GE.U32.AND P0, PT, R10, 0x7ffffed8, PT ;  /* 0x7ffffed80a00780c */ /* 0x000fc40003f06070 */
[----:B------:R-:W-:Y:S01]  /*3d1d0*/  IADD3 R12, R17, -0xaa, RZ ;  /* 0xffffff56110c7810 */ /* 0x000fe20007ffe0ff */
[----:B--2---:R-:W-:Y:S01]  /*3d1e0*/  VIADD R10, R18, 0xffffff55 ;  /* 0xffffff55120a7836 */ /* 0x004fe20000000000 */
[----:B------:R-:W2:Y:S01]  /*3d1f0*/  LDC R14, c[0x0][0x230] ;  /* 0x00008c00ff0e7b82 */ /* 0x000ea20000000800 */
[----:B------:R-:W-:-:S07]  /*3d200*/  ISETP.GE.U32.AND P2, PT, R11, 0x7ffffef5, PT ;  /* 0x7ffffef50b00780c */ /* 0x000fce0003f46070 */
[----:B------:R-:W4:Y:S01]  /*3d210*/  LDC R16, c[0x0][0x230] ;  /* 0x00008c00ff107b82 */ /* 0x000f220000000800 */
[----:B---3--:R-:W-:Y:S01]  /*3d220*/  IMAD.WIDE R22, R36, 0x4, R60 ;  /* 0x0000000424167825 */ /* 0x008fe200078e023c */
[----:B------:R-:W-:-:S03]  /*3d230*/  ISETP.GE.U32.AND P6, PT, R12, 0x7ffffed7, PT ;  /* 0x7ffffed70c00780c */ /* 0x000fc60003fc6070 */
[----:B------:R-:W-:-:S03]  /*3d240*/  IMAD.WIDE R24, R36, 0x4, R70 ;  /* 0x0000000424187825 */ /* 0x000fc600078e0246 */
[----:B------:R-:W3:Y:S08]  /*3d250*/  LDC R12, c[0x0][0x230] ;  /* 0x00008c00ff0c7b82 */ /* 0x000ef00000000800 */
[----:B------:R-:W4:Y:S01]  /*3d260*/  LDC R17, c[0x0][0x230] ;  /* 0x00008c00ff117b82 */ /* 0x000f220000000800 */
[----:B------:R1:W-:Y:S04]  /*3d270*/  LDGSTS.E [R250+-0x30000], desc[UR60][R22.64], !P5 ;  /* 0xd000000016fa7fae */ /* 0x0003e8000e92187c */
[----:B------:R1:W-:Y:S01]  /*3d280*/  STL.64 [R1+0x10d8], R22 ;  /* 0x0010d81601007387 */ /* 0x0003e20000100a00 */
[----:B------:R-:W-:Y:S01]  /*3d290*/  ISETP.GE.U32.AND P5, PT, R10, 0x7ffffed6, PT ;  /* 0x7ffffed60a00780c */ /* 0x000fe20003fa6070 */
[----:B------:R-:W-:-:S02]  /*3d2a0*/  VIADD R10, R19, 0xffffff54 ;  /* 0xffffff54130a7836 */ /* 0x000fc40000000000 */
[----:B------:R2:W-:Y:S04]  /*3d2b0*/  STL.64 [R1+0x10e0], R24 ;  /* 0x0010e01801007387 */ /* 0x0005e80000100a00 */
[----:B------:R2:W-:Y:S01]  /*3d2c0*/  LDGSTS.E [R250+-0x2fffc], desc[UR60][R24.64], !P4 ;  /* 0xd000400018fa7fae */ /* 0x0005e2000e12187c */
[----:B------:R-:W4:Y:S01]  /*3d2d0*/  LDC R19, c[0x0][0x230] ;  /* 0x00008c00ff137b82 */ /* 0x000f220000000800 */
[----:B-1----:R-:W-:Y:S01]  /*3d2e0*/  IMAD.WIDE R22, R36, 0x4, R96 ;  /* 0x0000000424167825 */ /* 0x002fe200078e0260 */
[----:B------:R-:W-:-:S03]  /*3d2f0*/  ISETP.GE.U32.AND P4, PT, R10, 0x7ffffed5, PT ;  /* 0x7ffffed50a00780c */ /* 0x000fc60003f86070 */
[----:B------:R-:W-:Y:S02]  /*3d300*/  VIADD R10, R21, 0xffffff37 ;  /* 0xffffff37150a7836 */ /* 0x000fe40000000000 */
[----:B------:R-:W-:Y:S01]  /*3d310*/  VIADD R11, R13, 0xffffff36 ;  /* 0xffffff360d0b7836 */ /* 0x000fe20000000000 */
[----:B------:R-:W1:Y:S01]  /*3d320*/  LDC R18, c[0x0][0x230] ;  /* 0x00008c00ff127b82 */ /* 0x000e620000000800 */
[----:B------:R3:W-:Y:S04]  /*3d330*/  STL.64 [R1+0x10e8], R22 ;  /* 0x0010e81601007387 */ /* 0x0007e80000100a00 */
[----:B------:R3:W-:Y:S01]  /*3d340*/  LDGSTS.E [R250+-0x2fff8], desc[UR60][R22.64], !P3 ;  /* 0xd000800016fa7fae */ /* 0x0007e2000d92187c */
[----:B------:R-:W-:Y:S01]  /*3d350*/  ISETP.GE.U32.AND P3, PT, R10, 0x7ffffeb8, PT ;  /* 0x7ffffeb80a00780c */ /* 0x000fe20003f66070 */
[----:B------:R-:W-:-:S04]  /*3d360*/  IMAD.WIDE R20, R36, 0x4, R68 ;  /* 0x0000000424147825 */ /* 0x000fc800078e0244 */
[----:B--2---:R-:W-:-:S04]  /*3d370*/  IMAD.WIDE R24, R36, 0x4, R92 ;  /* 0x0000000424187825 */ /* 0x004fc800078e025c */
[----:B------:R-:W-:Y:S01]  /*3d380*/  VIADD R10, R15, 0xffffff35 ;  /* 0xffffff350f0a7836 */ /* 0x000fe20000000000 */
[----:B------:R-:W2:Y:S01]  /*3d390*/  LDC R13, c[0x0][0x230] ;  /* 0x00008c00ff0d7b82 */ /* 0x000ea20000000800 */
[----:B---3--:R-:W-:-:S05]  /*3d3a0*/  IMAD.WIDE R22, R36, 0x4, R74 ;  /* 0x0000000424167825 */ /* 0x008fca00078e024a */
[----:B------:R3:W-:Y:S04]  /*3d3b0*/  LDGSTS.E [R250+-0x2fff4], desc[UR60][R22.64], !P2 ;  /* 0xd000c00016fa7fae */ /* 0x0007e8000d12187c */
[----:B------:R3:W-:Y:S01]  /*3d3c0*/  STL.64 [R1+0x10f0], R22 ;  /* 0x0010f01601007387 */ /* 0x0007e20000100a00 */
[----:B------:R-:W-:-:S03]  /*3d3d0*/  ISETP.GE.U32.AND P2, PT, R11, 0x7ffffeb7, PT ;  /* 0x7ffffeb70b00780c */ /* 0x000fc60003f46070 */
[----:B------:R-:W-:Y:S04]  /*3d3e0*/  STL.64 [R1+0x11d8], R20 ;  /* 0x0011d81401007387 */ /* 0x000fe80000100a00 */
[----:B------:R-:W-:Y:S04]  /*3d3f0*/  LDGSTS.E [R250+-0x2c000], desc[UR60][R20.64], !P0 ;  /* 0xd400000014fa7fae */ /* 0x000fe8000c12187c */
[----:B------:R4:W-:Y:S04]  /*3d400*/  STL.64 [R1+0x11e0], R24 ;  /* 0x0011e01801007387 */ /* 0x0009e80000100a00 */
[----:B------:R4:W-:Y:S01]  /*3d410*/  LDGSTS.E [R250+-0x2bffc], desc[UR60][R24.64], !P6 ;  /* 0xd400400018fa7fae */ /* 0x0009e2000f12187c */
[----:B------:R-:W-:Y:S01]  /*3d420*/  ISETP.GE.U32.AND P0, PT, R10, 0x7ffffeb6, PT ;  /* 0x7ffffeb60a00780c */ /* 0x000fe20003f06070 */
[----:B---3--:R-:W-:-:S04]  /*3d430*/  IMAD.WIDE R22, R36, 0x4, R72 ;  /* 0x0000000424167825 */ /* 0x008fc800078e0248 */
[----:B------:R-:W-:Y:S02]  /*3d440*/  VIADD R10, R14, 0xffffff17 ;  /* 0xffffff170e0a7836 */ /* 0x000fe40000000000 */
[----:B------:R-:W-:-:S04]  /*3d450*/  IMAD.WIDE R14, R36, 0x4, R76 ;  /* 0x00000004240e7825 */ /* 0x000fc800078e024c */
[----:B----4-:R-:W-:Y:S01]  /*3d460*/  IMAD.WIDE R24, R36, 0x4, R94 ;  /* 0x0000000424187825 */ /* 0x010fe200078e025e */
[----:B------:R-:W3:Y:S01]  /*3d470*/  LDC R20, c[0x0][0x230] ;  /* 0x00008c00ff147b82 */ /* 0x000ee20000000800 */
[----:B------:R4:W-:Y:S04]  /*3d480*/  STL.64 [R1+0x11e8], R22 ;  /* 0x0011e81601007387 */ /* 0x0009e80000100a00 */
[----:B------:R4:W-:Y:S04]  /*3d490*/  LDGSTS.E [R250+-0x2bff8], desc[UR60][R22.64], !P5 ;  /* 0xd400800016fa7fae */ /* 0x0009e8000e92187c */
[----:B------:R-:W-:Y:S04]  /*3d4a0*/  STL.64 [R1+0x11f0], R24 ;  /* 0x0011f01801007387 */ /* 0x000fe80000100a00 */
[----:B------:R-:W-:Y:S01]  /*3d4b0*/  LDGSTS.E [R250+-0x2bff4], desc[UR60][R24.64], !P4 ;  /* 0xd400c00018fa7fae */ /* 0x000fe2000e12187c */
[----:B------:R-:W-:Y:S01]  /*3d4c0*/  VIADD R11, R12, 0xffffff34 ;  /* 0xffffff340c0b7836 */ /* 0x000fe20000000000 */
[----:B------:R-:W-:-:S02]  /*3d4d0*/  ISETP.GE.U32.AND P5, PT, R10, 0x7ffffe98, PT ;  /* 0x7ffffe980a00780c */ /* 0x000fc40003fa6070 */
[----:B------:R-:W-:Y:S01]  /*3d4e0*/  IADD3 R10, R17, -0xea, RZ ;  /* 0xffffff16110a7810 */ /* 0x000fe20007ffe0ff */
[C---:B------:R-:W-:Y:S01]  /*3d4f0*/  IMAD.WIDE R32, R36.reuse, 0x4, R108 ;  /* 0x0000000424207825 */ /* 0x040fe200078e026c */
[----:B------:R-:W3:Y:S03]  /*3d500*/  LDC R17, c[0x0][0x230] ;  /* 0x00008c00ff117b82 */ /* 0x000ee60000000800 */
[----:B------:R-:W-:-:S04]  /*3d510*/  IMAD.WIDE R30, R36, 0x4, R80 ;  /* 0x00000004241e7825 */ /* 0x000fc800078e0250 */
[----:B------:R-:W-:-:S04]  /*3d520*/  IMAD.WIDE R28, R36, 0x4, R82 ;  /* 0x00000004241c7825 */ /* 0x000fc800078e0252 */
[----:B----4-:R-:W-:-:S04]  /*3d530*/  IMAD.WIDE R22, R36, 0x4, R238 ;  /* 0x0000000424167825 */ /* 0x010fc800078e02ee */
[----:B------:R-:W-:Y:S01]  /*3d540*/  IMAD.WIDE R26, R36, 0x4, R84 ;  /* 0x00000004241a7825 */ /* 0x000fe200078e0254 */
[----:B------:R-:W4:Y:S01]  /*3d550*/  LDC R21, c[0x0][0x230] ;  /* 0x00008c00ff157b82 */ /* 0x000f220000000800 */
[----:B------:R-:W-:Y:S04]  /*3d560*/  STL.64 [R1+0x12d8], R22 ;  /* 0x0012d81601007387 */ /* 0x000fe80000100a00 */
[----:B------:R-:W-:Y:S04]  /*3d570*/  LDGSTS.E [R250+-0x28000], desc[UR60][R22.64], !P3 ;  /* 0xd800000016fa7fae */ /* 0x000fe8000d92187c */
[----:B------:R2:W-:Y:S04]  /*3d580*/  STL.64 [R1+0x12e0], R14 ;  /* 0x0012e00e01007387 */ /* 0x0005e80000100a00 */
[----:B------:R2:W-:Y:S01]  /*3d590*/  LDGSTS.E [R250+-0x27ffc], desc[UR60][R14.64], !P2 ;  /* 0xd80040000efa7fae */ /* 0x0005e2000d12187c */
[----:B------:R-:W-:Y:S01]  /*3d5a0*/  ISETP.GE.U32.AND P6, PT, R11, 0x7ffffeb5, PT ;  /* 0x7ffffeb50b00780c */ /* 0x000fe20003fc6070 */
[----:B------:R-:W-:Y:S01]  /*3d5b0*/  VIADD R11, R19, 0xffffff15 ;  /* 0xffffff15130b7836 */ /* 0x000fe20000000000 */
[----:B------:R-:W-:Y:S01]  /*3d5c0*/  ISETP.GE.U32.AND P4, PT, R10, 0x7ffffe97, PT ;  /* 0x7ffffe970a00780c */ /* 0x000fe20003f86070 */
[----:B-1----:R-:W-:Y:S01]  /*3d5d0*/  VIADD R10, R18, 0xffffff14 ;  /* 0xffffff14120a7836 */ /* 0x002fe20000000000 */
[----:B------:R-:W1:Y:S08]  /*3d5e0*/  LDC R19, c[0x0][0x230] ;  /* 0x00008c00ff137b82 */ /* 0x000e700000000800 */
[----:B--2---:R-:W2:Y:S08]  /*3d5f0*/  LDC R15, c[0x0][0x230] ;  /* 0x00008c00ff0f7b82 */ /* 0x004eb00000000800 */
[----:B------:R-:W4:Y:S08]  /*3d600*/  LDC R14, c[0x0][0x230] ;  /* 0x00008c00ff0e7b82 */ /* 0x000f300000000800 */
[----:B------:R-:W1:Y:S01]  /*3d610*/  LDC R18, c[0x0][0x230] ;  /* 0x00008c00ff127b82 */ /* 0x000e620000000800 */
[----:B------:R-:W-:-:S02]  /*3d620*/  ISETP.GE.U32.AND P3, PT, R11, 0x7ffffe96, PT ;  /* 0x7ffffe960b00780c */ /* 0x000fc40003f66070 */
[----:B------:R-:W-:Y:S01]  /*3d630*/  ISETP.GE.U32.AND P2, PT, R10, 0x7ffffe95, PT ;  /* 0x7ffffe950a00780c */ /* 0x000fe20003f46070 */
[----:B------:R-:W-:Y:S02]  /*3d640*/  VIADD R11, R16, 0xffffff73 ;  /* 0xffffff73100b7836 */ /* 0x000fe40000000000 */
[----:B------:R-:W-:-:S04]  /*3d650*/  IMAD.WIDE R24, R36, 0x4, R86 ;  /* 0x0000000424187825 */ /* 0x000fc800078e0256 */
[----:B------:R-:W-:Y:S01]  /*3d660*/  VIADD R10, R13, 0xffffff71 ;  /* 0xffffff710d0a7836 */ /* 0x000fe20000000000 */
[----:B------:R-:W-:Y:S04]  /*3d670*/  LDGSTS.E [R250+-0x27ff8], desc[UR60][R32.64], !P0 ;  /* 0xd800800020fa7fae */ /* 0x000fe8000c12187c */
[----:B------:R-:W-:Y:S01]  /*3d680*/  LDGSTS.E [R250+-0x27ff4], desc[UR60][R30.64], !P6 ;  /* 0xd800c0001efa7fae */ /* 0x000fe2000f12187c */
[----:B------:R-:W1:Y:S03]  /*3d690*/  LDC R13, c[0x0][0x230] ;  /* 0x00008c00ff0d7b82 */ /* 0x000e660000000800 */
[----:B------:R-:W-:Y:S04]  /*3d6a0*/  LDGSTS.E [R250+-0x24000], desc[UR60][R28.64], !P5 ;  /* 0xdc0000001cfa7fae */ /* 0x000fe8000e92187c */
[----:B------:R-:W-:Y:S01]  /*3d6b0*/  LDGSTS.E [R250+-0x23ffc], desc[UR60][R26.64], !P4 ;  /* 0xdc0040001afa7fae */ /* 0x000fe2000e12187c */
[----:B------:R-:W-:Y:S01]  /*3d6c0*/  ISETP.GE.U32.AND P5, PT, R11, 0x7ffffef4, PT ;  /* 0x7ffffef40b00780c */ /* 0x000fe20003fa6070 */
[----:B---3--:R-:W-:-:S02]  /*3d6d0*/  VIADD R12, R20, 0xffffff72 ;  /* 0xffffff72140c7836 */ /* 0x008fc40000000000 */
[----:B------:R-:W-:Y:S04]  /*3d6e0*/  STL.64 [R1+0x12e8], R32 ;  /* 0x0012e82001007387 */ /* 0x000fe80000100a00 */
[----:B------:R-:W-:Y:S01]  /*3d6f0*/  LDGSTS.E [R250+-0x23ff8], desc[UR60][R24.64], !P3 ;  /* 0xdc00800018fa7fae */ /* 0x000fe2000d92187c */
[----:B------:R-:W-:Y:S01]  /*3d700*/  IMAD.WIDE R22, R36, 0x4, R88 ;  /* 0x0000000424167825 */ /* 0x000fe200078e0258 */
[----:B------:R-:W-:Y:S02]  /*3d710*/  ISETP.GE.U32.AND P3, PT, R10, 0x7ffffef2, PT ;  /* 0x7ffffef20a00780c */ /* 0x000fe40003f66070 */
[----:B------:R-:W-:Y:S04]  /*3d720*/  STL.64 [R1+0x12f0], R30 ;  /* 0x0012f01e01007387 */ /* 0x000fe80000100a00 */
[----:B------:R-:W-:Y:S04]  /*3d730*/  STL.64 [R1+0x13d8], R28 ;  /* 0x0013d81c01007387 */ /* 0x000fe80000100a00 */
[----:B------:R-:W-:Y:S01]  /*3d740*/  STL.64 [R1+0x13e0], R26 ;  /* 0x0013e01a01007387 */ /* 0x000fe20000100a00 */
[----:B--2---:R-:W-:Y:S01]  /*3d750*/  VIADD R10, R15, 0xffffff53 ;  /* 0xffffff530f0a7836 */ /* 0x004fe20000000000 */
[----:B------:R-:W-:Y:S01]  /*3d760*/  ISETP.GE.U32.AND P4, PT, R12, 0x7ffffef3, PT ;  /* 0x7ffffef30c00780c */ /* 0x000fe20003f86070 */
[----:B------:R-:W2:Y:S01]  /*3d770*/  LDC R15, c[0x0][0x230] ;  /* 0x00008c00ff0f7b82 */ /* 0x000ea20000000800 */
[----:B------:R-:W-:Y:S04]  /*3d780*/  STL.64 [R1+0x13e8], R24 ;  /* 0x0013e81801007387 */ /* 0x000fe80000100a00 */
[----:B------:R3:W-:Y:S04]  /*3d790*/  STL.64 [R1+0x13f8], R22 ;  /* 0x0013f81601007387 */ /* 0x0007e80000100a00 */
[----:B------:R3:W-:Y:S01]  /*3d7a0*/  LDGSTS.E [R250+-0x23ff4], desc[UR60][R22.64], !P2 ;  /* 0xdc00c00016fa7fae */ /* 0x0007e2000d12187c */
[----:B----4-:R-:W-:Y:S01]  /*3d7b0*/  VIADD R11, R14, 0xffffff70 ;  /* 0xffffff700e0b7836 */ /* 0x010fe20000000000 */
[----:B------:R-:W-:-:S02]  /*3d7c0*/  ISETP.GE.U32.AND P0, PT, R10, 0x7ffffed4, PT ;  /* 0x7ffffed40a00780c */ /* 0x000fc40003f06070 */
[----:B------:R-:W-:Y:S01]  /*3d7d0*/  IADD3 R12, R17, -0xae, RZ ;  /* 0xffffff52110c7810 */ /* 0x000fe20007ffe0ff */
[----:B-1----:R-:W-:Y:S01]  /*3d7e0*/  VIADD R10, R18, 0xffffff51 ;  /* 0xffffff51120a7836 */ /* 0x002fe20000000000 */
[----:B------:R-:W1:Y:S01]  /*3d7f0*/  LDC R14, c[0x0][0x230] ;  /* 0x00008c00ff0e7b82 */ /* 0x000e620000000800 */
        /* <DEDUP_REMOVED lines=14> */
[----:B--2---:R-:W-:Y:S01]  /*3d8e0*/  IMAD.WIDE R22, R36, 0x4, R126 ;  /* 0x0000000424167825 */ /* 0x004fe200078e027e */
[----:B------:R-:W-:-:S03]  /*3d8f0*/  ISETP.GE.U32.AND P4, PT, R10, 0x7ffffed1, PT ;  /* 0x7ffffed10a00780c */ /* 0x000fc60003f86070 */
[----:B------:R-:W-:Y:S02]  /*3d900*/  VIADD R10, R21, 0xffffff33 ;  /* 0xffffff33150a7836 */ /* 0x000fe40000000000 */
[----:B------:R-:W-:Y:S01]  /*3d910*/  VIADD R11, R13, 0xffffff32 ;  /* 0xffffff320d0b7836 */ /* 0x000fe20000000000 */
[----:B------:R-:W2:Y:S01]  /*3d920*/  LDC R18, c[0x0][0x230] ;  /* 0x00008c00ff127b82 */ /* 0x000ea20000000800 */
[----:B------:R3:W-:Y:S04]  /*3d930*/  STL.64 [R1+0x10c8], R22 ;  /* 0x0010c81601007387 */ /* 0x0007e80000100a00 */
[----:B------:R3:W-:Y:S01]  /*3d940*/  LDGSTS.E [R249+-0x2fff8], desc[UR60][R22.64], !P3 ;  /* 0xd000800016f97fae */ /* 0x0007e2000d92187c */
[----:B------:R-:W-:Y:S01]  /*3d950*/  ISETP.GE.U32.AND P3, PT, R10, 0x7ffffeb4, PT ;  /* 0x7ffffeb40a00780c */ /* 0x000fe20003f66070 */
[----:B------:R-:W-:-:S04]  /*3d960*/  IMAD.WIDE R20, R36, 0x4, R98 ;  /* 0x0000000424147825 */ /* 0x000fc800078e0262 */
[----:B-1----:R-:W-:-:S04]  /*3d970*/  IMAD.WIDE R24, R36, 0x4, R122 ;  /* 0x0000000424187825 */ /* 0x002fc800078e027a */
[----:B------:R-:W-:Y:S01]  /*3d980*/  VIADD R10, R15, 0xffffff31 ;  /* 0xffffff310f0a7836 */ /* 0x000fe20000000000 */
[----:B------:R-:W1:Y:S01]  /*3d990*/  LDC R13, c[0x0][0x230] ;  /* 0x00008c00ff0d7b82 */ /* 0x000e620000000800 */
        /* <DEDUP_REMOVED lines=12> */
[----:B----4-:R-:W-:-:S04]  /*3da60*/  IMAD.WIDE R24, R36, 0x4, R124 ;  /* 0x0000000424187825 */ /* 0x010fc800078e027c */
[----:B------:R-:W-:Y:S01]  /*3da70*/  VIADD R11, R12, 0xffffff30 ;  /* 0xffffff300c0b7836 */ /* 0x000fe20000000000 */
[----:B------:R3:W-:Y:S04]  /*3da80*/  STL.64 [R1+0x11c8], R22 ;  /* 0x0011c81601007387 */ /* 0x0007e80000100a00 */
[----:B------:R3:W-:Y:S04]  /*3da90*/  LDGSTS.E [R249+-0x2bff8], desc[UR60][R22.64], !P5 ;  /* 0xd400800016f97fae */ /* 0x0007e8000e92187c */
[----:B------:R-:W-:Y:S04]  /*3daa0*/  STL.64 [R1+0x11d0], R24 ;  /* 0x0011d01801007387 */ /* 0x000fe80000100a00 */
[----:B------:R-:W-:Y:S01]  /*3dab0*/  LDGSTS.E [R249+-0x2bff4], desc[UR60][R24.64], !P4 ;  /* 0xd400c00018f97fae */ /* 0x000fe2000e12187c */
[----:B------:R-:W4:Y:S01]  /*3dac0*/  LDC R20, c[0x0][0x230] ;  /* 0x00008c00ff147b82 */ /* 0x000f220000000800 */
[----:B------:R-:W-:Y:S01]  /*3dad0*/  ISETP.GE.U32.AND P5, PT, R10, 0x7ffffe94, PT ;  /* 0x7ffffe940a00780c */ /* 0x000fe20003fa6070 */
[----:B------:R-:W-:-:S04]  /*3dae0*/  IMAD.WIDE R32, R36, 0x4, R138 ;  /* 0x0000000424207825 */ /* 0x000fc800078e028a */
[----:B------:R-:W-:-:S04]  /*3daf0*/  IMAD.WIDE R30, R36, 0x4, R110 ;  /* 0x00000004241e7825 */ /* 0x000fc800078e026e */
[----:B------:R-:W-:-:S04]  /*3db00*/  IMAD.WIDE R28, R36, 0x4, R112 ;  /* 0x00000004241c7825 */ /* 0x000fc800078e0270 */
[C---:B------:R-:W-:Y:S01]  /*3db10*/  IMAD.WIDE R26, R36.reuse, 0x4, R114 ;  /* 0x00000004241a7825 */ /* 0x040fe200078e0272 */
[----:B------:R-:W4:Y:S03]  /*3db20*/  LDC R21, c[0x0][0x230] ;  /* 0x00008c00ff157b82 */ /* 0x000f260000000800 */
[----:B---3--:R-:W-:Y:S01]  /*3db30*/  IMAD.WIDE R22, R36, 0x4, R236 ;  /* 0x0000000424167825 */ /* 0x008fe200078e02ec */
[----:B------:R-:W-:Y:S02]  /*3db40*/  IADD3 R10, R17, -0xee, RZ ;  /* 0xffffff12110a7810 */ /* 0x000fe40007ffe0ff */
[----:B------:R-:W-:Y:S02]  /*3db50*/  ISETP.GE.U32.AND P6, PT, R11, 0x7ffffeb1, PT ;  /* 0x7ffffeb10b00780c */ /* 0x000fe40003fc6070 */
[----:B------:R-:W-:Y:S04]  /*3db60*/  STL.64 [R1+0x12b8], R22 ;  /* 0x0012b81601007387 */ /* 0x000fe80000100a00 */
[----:B------:R-:W-:Y:S04]  /*3db70*/  LDGSTS.E [R249+-0x28000], desc[UR60][R22.64], !P3 ;  /* 0xd800000016f97fae */ /* 0x000fe8000d92187c */
[----:B------:R3:W-:Y:S04]  /*3db80*/  STL.64 [R1+0x12c0], R14 ;  /* 0x0012c00e01007387 */ /* 0x0007e80000100a00 */
[----:B------:R3:W-:Y:S01]  /*3db90*/  LDGSTS.E [R249+-0x27ffc], desc[UR60][R14.64], !P2 ;  /* 0xd80040000ef97fae */ /* 0x0007e2000d12187c */
[----:B------:R-:W-:Y:S01]  /*3dba0*/  VIADD R11, R19, 0xffffff11 ;  /* 0xffffff11130b7836 */ /* 0x000fe20000000000 */
[----:B------:R-:W-:Y:S01]  /*3dbb0*/  ISETP.GE.U32.AND P4, PT, R10, 0x7ffffe93, PT ;  /* 0x7ffffe930a00780c */ /* 0x000fe20003f86070 */
[----:B--2---:R-:W-:Y:S01]  /*3dbc0*/  VIADD R10, R18, 0xffffff10 ;  /* 0xffffff10120a7836 */ /* 0x004fe20000000000 */
[----:B------:R-:W2:Y:S08]  /*3dbd0*/  LDC R17, c[0x0][0x230] ;  /* 0x00008c00ff117b82 */ /* 0x000eb00000000800 */
[----:B------:R-:W2:Y:S08]  /*3dbe0*/  LDC R18, c[0x0][0x230] ;  /* 0x00008c00ff127b82 */ /* 0x000eb00000000800 */
[----:B---3--:R-:W3:Y:S08]  /*3dbf0*/  LDC R15, c[0x0][0x230] ;  /* 0x00008c00ff0f7b82 */ /* 0x008ef00000000800 */
[----:B------:R-:W2:Y:S01]  /*3dc00*/  LDC R14, c[0x0][0x230] ;  /* 0x00008c00ff0e7b82 */ /* 0x000ea20000000800 */
[----:B------:R-:W-:-:S07]  /*3dc10*/  ISETP.GE.U32.AND P3, PT, R11, 0x7ffffe92, PT ;  /* 0x7ffffe920b00780c */ /* 0x000fce0003f66070 */
[----:B------:R-:W2:Y:S01]  /*3dc20*/  LDC R19, c[0x0][0x230] ;  /* 0x00008c00ff137b82 */ /* 0x000ea20000000800 */
[----:B------:R-:W-:Y:S01]  /*3dc30*/  ISETP.GE.U32.AND P2, PT, R10, 0x7ffffe91, PT ;  /* 0x7ffffe910a00780c */ /* 0x000fe20003f46070 */
[----:B------:R-:W-:Y:S02]  /*3dc40*/  VIADD R11, R16, 0xffffff6f ;  /* 0xffffff6f100b7836 */ /* 0x000fe40000000000 */
[----:B------:R-:W-:-:S04]  /*3dc50*/  IMAD.WIDE R24, R36, 0x4, R116 ;  /* 0x0000000424187825 */ /* 0x000fc800078e0274 */
[----:B-1----:R-:W-:Y:S01]  /*3dc60*/  VIADD R10, R13, 0xffffff6d ;  /* 0xffffff6d0d0a7836 */ /* 0x002fe20000000000 */
[----:B------:R-:W-:Y:S04]  /*3dc70*/  LDGSTS.E [R249+-0x27ff8], desc[UR60][R32.64], !P0 ;  /* 0xd800800020f97fae */ /* 0x000fe8000c12187c */
[----:B------:R-:W-:Y:S04]  /*3dc80*/  LDGSTS.E [R249+-0x27ff4], desc[UR60][R30.64], !P6 ;  /* 0xd800c0001ef97fae */ /* 0x000fe8000f12187c */
[----:B------:R-:W-:Y:S01]  /*3dc90*/  LDGSTS.E [R249+-0x24000], desc[UR60][R28.64], !P5 ;  /* 0xdc0000001cf97fae */ /* 0x000fe2000e92187c */
[----:B------:R-:W1:Y:S03]  /*3dca0*/  LDC R13, c[0x0][0x230] ;  /* 0x00008c00ff0d7b82 */ /* 0x000e660000000800 */
[----:B------:R-:W-:Y:S04]  /*3dcb0*/  LDGSTS.E [R249+-0x23ffc], desc[UR60][R26.64], !P4 ;  /* 0xdc0040001af97fae */ /* 0x000fe8000e12187c */
[----:B------:R-:W-:Y:S01]  /*3dcc0*/  LDGSTS.E [R249+-0x23ff8], desc[UR60][R24.64], !P3 ;  /* 0xdc00800018f97fae */ /* 0x000fe2000d92187c */
[----:B------:R-:W-:Y:S01]  /*3dcd0*/  ISETP.GE.U32.AND P5, PT, R11, 0x7ffffef0, PT ;  /* 0x7ffffef00b00780c */ /* 0x000fe20003fa6070 */
[----:B----4-:R-:W-:Y:S01]  /*3dce0*/  VIADD R12, R20, 0xffffff6e ;  /* 0xffffff6e140c7836 */ /* 0x010fe20000000000 */
[----:B------:R-:W-:Y:S01]  /*3dcf0*/  ISETP.GE.U32.AND P3, PT, R10, 0x7ffffeee, PT ;  /* 0x7ffffeee0a00780c */ /* 0x000fe20003f66070 */
[----:B------:R-:W-:Y:S01]  /*3dd00*/  STL.64 [R1+0x12c8], R32 ;  /* 0x0012c82001007387 */ /* 0x000fe20000100a00 */
[----:B------:R-:W-:-:S03]  /*3dd10*/  IMAD.WIDE R22, R36, 0x4, R118 ;  /* 0x0000000424167825 */ /* 0x000fc600078e0276 */
[----:B------:R-:W-:Y:S04]  /*3dd20*/  STL.64 [R1+0x12d0], R30 ;  /* 0x0012d01e01007387 */ /* 0x000fe80000100a00 */
[----:B------:R-:W-:Y:S04]  /*3dd30*/  STL.64 [R1+0x13b8], R28 ;  /* 0x0013b81c01007387 */ /* 0x000fe80000100a00 */
[----:B------:R-:W-:Y:S01]  /*3dd40*/  STL.64 [R1+0x13c0], R26 ;  /* 0x0013c01a01007387 */ /* 0x000fe20000100a00 */
[----:B------:R-:W4:Y:S01]  /*3dd50*/  LDC R16, c[0x0][0x230] ;  /* 0x00008c00ff107b82 */ /* 0x000f220000000800 */
[----:B---3--:R-:W-:-:S07]  /*3dd60*/  VIADD R10, R15, 0xffffff4f ;  /* 0xffffff4f0f0a7836 */ /* 0x008fce0000000000 */
[----:B------:R-:W3:Y:S01]  /*3dd70*/  LDC R15, c[0x0][0x230] ;  /* 0x00008c00ff0f7b82 */ /* 0x000ee20000000800 */
[----:B------:R-:W-:Y:S01]  /*3dd80*/  STL.64 [R1+0x13c8], R24 ;  /* 0x0013c81801007387 */ /* 0x000fe20000100a00 */
[----:B------:R-:W-:-:S03]  /*3dd90*/  ISETP.GE.U32.AND P4, PT, R12, 0x7ffffeef, PT ;  /* 0x7ffffeef0c00780c */ /* 0x000fc60003f86070 */
[----:B------:R1:W-:Y:S04]  /*3dda0*/  STL.64 [R1+0x13d0], R22 ;  /* 0x0013d01601007387 */ /* 0x0003e80000100a00 */
[----:B------:R1:W-:Y:S01]  /*3ddb0*/  LDGSTS.E [R249+-0x23ff4], desc[UR60][R22.64], !P2 ;  /* 0xdc00c00016f97fae */ /* 0x0003e2000d12187c */
[----:B--2---:R-:W-:Y:S01]  /*3ddc0*/  VIADD R11, R14, 0xffffff6c ;  /* 0xffffff6c0e0b7836 */ /* 0x004fe20000000000 */
[----:B------:R-:W-:Y:S02]  /*3ddd0*/  ISETP.GE.U32.AND P0, PT, R10, 0x7ffffed0, PT ;  /* 0x7ffffed00a00780c */ /* 0x000fe40003f06070 */
[----:B------:R-:W-:Y:S01]  /*3dde0*/  IADD3 R12, R17, -0xb2, RZ ;  /* 0xffffff4e110c7810 */ /* 0x000fe20007ffe0ff */
[----:B------:R-:W-:Y:S01]  /*3ddf0*/  VIADD R10, R18, 0xffffff4d ;  /* 0xffffff4d120a7836 */ /* 0x000fe20000000000 */
[----:B------:R-:W2:Y:S01]  /*3de00*/  LDC R14, c[0x0][0x230] ;  /* 0x00008c00ff0e7b82 */ /* 0x000ea20000000800 */
[----:B------:R-:W-:Y:S01]  /*3de10*/  ISETP.GE.U32.AND P2, PT, R11, 0x7ffffeed, PT ;  /* 0x7ffffeed0b00780c */ /* 0x000fe20003f46070 */
[----:B-1----:R-:W-:Y:S01]  /*3de20*/  IMAD.WIDE R22, R36, 0x4, R120 ;  /* 0x0000000424167825 */ /* 0x002fe200078e0278 */
[----:B------:R-:W-:-:S03]  /*3de30*/  ISETP.GE.U32.AND P6, PT, R12, 0x7ffffecf, PT ;  /* 0x7ffffecf0c00780c */ /* 0x000fc60003fc6070 */
[----:B------:R-:W-:Y:S02]  /*3de40*/  IMAD.WIDE R24, R36, 0x4, R130 ;  /* 0x0000000424187825 */ /* 0x000fe400078e0282 */
[----:B------:R-:W1:Y:S08]  /*3de50*/  LDC R12, c[0x0][0x230] ;  /* 0x00008c00ff0c7b82 */ /* 0x000e700000000800 */
[----:B------:R-:W4:Y:S01]  /*3de60*/  LDC R17, c[0x0][0x230] ;  /* 0x00008c00ff117b82 */ /* 0x000f220000000800 */
[----:B------:R3:W-:Y:S04]  /*3de70*/  LDGSTS.E [R248+-0x30000], desc[UR60][R22.64], !P5 ;  /* 0xd000000016f87fae */ /* 0x0007e8000e92187c */
[----:B------:R3:W-:Y:S01]  /*3de80*/  STL.64 [R1+0x1098], R22 ;  /* 0x0010981601007387 */ /* 0x0007e20000100a00 */
[----:B------:R-:W-:Y:S01]  /*3de90*/  ISETP.GE.U32.AND P5, PT, R10, 0x7ffffece, PT ;  /* 0x7ffffece0a00780c */ /* 0x000fe20003fa6070 */
[----:B------:R-:W-:-:S02]  /*3dea0*/  VIADD R10, R19, 0xffffff4c ;  /* 0xffffff4c130a7836 */ /* 0x000fc40000000000 */
[----:B------:R2:W-:Y:S04]  /*3deb0*/  STL.64 [R1+0x10a0], R24 ;  /* 0x0010a01801007387 */ /* 0x0005e80000100a00 */
[----:B------:R2:W-:Y:S01]  /*3dec0*/  LDGSTS.E [R248+-0x2fffc], desc[UR60][R24.64], !P4 ;  /* 0xd000400018f87fae */ /* 0x0005e2000e12187c */
[----:B------:R-:W4:Y:S08]  /*3ded0*/  LDC R18, c[0x0][0x230] ;  /* 0x00008c00ff127b82 */ /* 0x000f300000000800 */
[----:B------:R-:W4:Y:S01]  /*3dee0*/  LDC R19, c[0x0][0x230] ;  /* 0x00008c00ff137b82 */ /* 0x000f220000000800 */
[----:B---3--:R-:W-:Y:S01]  /*3def0*/  IMAD.WIDE R22, R36, 0x4, R156 ;  /* 0x0000000424167825 */ /* 0x008fe200078e029c */
[----:B------:R-:W-:-:S03]  /*3df00*/  ISETP.GE.U32.AND P4, PT, R10, 0x7ffffecd, PT ;  /* 0x7ffffecd0a00780c */ /* 0x000fc60003f86070 */
[----:B------:R-:W-:Y:S02]  /*3df10*/  VIADD R10, R21, 0xffffff2f ;  /* 0xffffff2f150a7836 */ /* 0x000fe40000000000 */
[----:B------:R-:W-:Y:S01]  /*3df20*/  VIADD R11, R13, 0xffffff2e ;  /* 0xffffff2e0d0b7836 */ /* 0x000fe20000000000 */
[----:B------:R3:W-:Y:S04]  /*3df30*/  STL.64 [R1+0x10a8], R22 ;  /* 0x0010a81601007387 */ /* 0x0007e80000100a00 */
[----:B------:R3:W-:Y:S01]  /*3df40*/  LDGSTS.E [R248+-0x2fff8], desc[UR60][R22.64], !P3 ;  /* 0xd000800016f87fae */ /* 0x0007e2000d92187c */
[----:B------:R-:W-:Y:S01]  /*3df50*/  ISETP.GE.U32.AND P3, PT, R10, 0x7ffffeb0, PT ;  /* 0x7ffffeb00a00780c */ /* 0x000fe20003f66070 */
[----:B------:R-:W-:-:S04]  /*3df60*/  IMAD.WIDE R20, R36, 0x4, R128 ;  /* 0x0000000424147825 */ /* 0x000fc800078e0280 */
[----:B------:R-:W-:Y:S02]  /*3df70*/  VIADD R10, R15, 0xffffff2d ;  /* 0xffffff2d0f0a7836 */ /* 0x000fe40000000000 */
[C---:B--2---:R-:W-:Y:S01]  /*3df80*/  IMAD.WIDE R24, R36.reuse, 0x4, R152 ;  /* 0x0000000424187825 */ /* 0x044fe200078e0298 */
[----:B------:R-:W2:Y:S03]  /*3df90*/  LDC R13, c[0x0][0x230] ;  /* 0x00008c00ff0d7b82 */ /* 0x000ea60000000800 */
[----:B---3--:R-:W-:-:S05]  /*3dfa0*/  IMAD.WIDE R22, R36, 0x4, R134 ;  /* 0x0000000424167825 */ /* 0x008fca00078e0286 */
[----:B------:R3:W-:Y:S04]  /*3dfb0*/  LDGSTS.E [R248+-0x2fff4], desc[UR60][R22.64], !P2 ;  /* 0xd000c00016f87fae */ /* 0x0007e8000d12187c */
[----:B------:R3:W-:Y:S01]  /*3dfc0*/  STL.64 [R1+0x10b0], R22 ;  /* 0x0010b01601007387 */ /* 0x0007e20000100a00 */
[----:B------:R-:W-:-:S03]  /*3dfd0*/  ISETP.GE.U32.AND P2, PT, R11, 0x7ffffeaf, PT ;  /* 0x7ffffeaf0b00780c */ /* 0x000fc60003f46070 */
[----:B------:R4:W-:Y:S04]  /*3dfe0*/  STL.64 [R1+0x1198], R20 ;  /* 0x0011981401007387 */ /* 0x0009e80000100a00 */
[----:B------:R4:W-:Y:S01]  /*3dff0*/  LDGSTS.E [R248+-0x2c000], desc[UR60][R20.64], !P0 ;  /* 0xd400000014f87fae */ /* 0x0009e2000c12187c */
[----:B------:R-:W-:-:S03]  /*3e000*/  ISETP.GE.U32.AND P0, PT, R10, 0x7ffffeae, PT ;  /* 0x7ffffeae0a00780c */ /* 0x000fc60003f06070 */
[----:B------:R2:W-:Y:S04]  /*3e010*/  STL.64 [R1+0x11a0], R24 ;  /* 0x0011a01801007387 */ /* 0x0005e80000100a00 */
[----:B------:R2:W-:Y:S01]  /*3e020*/  LDGSTS.E [R248+-0x2bffc], desc[UR60][R24.64], !P6 ;  /* 0xd400400018f87fae */ /* 0x0005e2000f12187c */
[----:B------:R-:W-:Y:S02]  /*3e030*/  VIADD R10, R14, 0xffffff0f ;  /* 0xffffff0f0e0a7836 */ /* 0x000fe40000000000 */
[----:B---3--:R-:W-:-:S04]  /*3e040*/  IMAD.WIDE R22, R36, 0x4, R132 ;  /* 0x0000000424167825 */ /* 0x008fc800078e0284 */
[----:B------:R-:W-:-:S04]  /*3e050*/  IMAD.WIDE R14, R36, 0x4, R136 ;  /* 0x00000004240e7825 */ /* 0x000fc800078e0288 */
[----:B-1----:R-:W-:Y:S01]  /*3e060*/  VIADD R11, R12, 0xffffff2c ;  /* 0xffffff2c0c0b7836 */ /* 0x002fe20000000000 */
[----:B----4-:R-:W1:Y:S08]  /*3e070*/  LDC R20, c[0x0][0x230] ;  /* 0x00008c00ff147b82 */ /* 0x010e700000000800 */
[----:B------:R-:W3:Y:S01]  /*3e080*/  LDC R21, c[0x0][0x230] ;  /* 0x00008c00ff157b82 */ /* 0x000ee20000000800 */
[----:B------:R4:W-:Y:S04]  /*3e090*/  STL.64 [R1+0x11a8], R22 ;  /* 0x0011a81601007387 */ /* 0x0009e80000100a00 */
[----:B------:R4:W-:Y:S01]  /*3e0a0*/  LDGSTS.E [R248+-0x2bff8], desc[UR60][R22.64], !P5 ;  /* 0xd400800016f87fae */ /* 0x0009e2000e92187c */
[----:B--2---:R-:W-:Y:S01]  /*3e0b0*/  IMAD.WIDE R24, R36, 0x4, R154 ;  /* 0x0000000424187825 */ /* 0x004fe200078e029a */
[----:B------:R-:W-:-:S02]  /*3e0c0*/  ISETP.GE.U32.AND P5, PT, R10, 0x7ffffe90, PT ;  /* 0x7ffffe900a00780c */ /* 0x000fc40003fa6070 */
[----:B------:R-:W-:Y:S02]  /*3e0d0*/  IADD3 R10, R17, -0xf2, RZ ;  /* 0xffffff0e110a7810 */ /* 0x000fe40007ffe0ff */
[----:B------:R-:W-:Y:S01]  /*3e0e0*/  ISETP.GE.U32.AND P6, PT, R11, 0x7ffffead, PT ;  /* 0x7ffffead0b00780c */ /* 0x000fe20003fc6070 */
[----:B------:R-:W-:Y:S04]  /*3e0f0*/  STL.64 [R1+0x11b0], R24 ;  /* 0x0011b01801007387 */ /* 0x000fe80000100a00 */
[----:B------:R-:W-:Y:S01]  /*3e100*/  LDGSTS.E [R248+-0x2bff4], desc[UR60][R24.64], !P4 ;  /* 0xd400c00018f87fae */ /* 0x000fe2000e12187c */
[----:B----4-:R-:W-:Y:S01]  /*3e110*/  IMAD.WIDE R22, R36, 0x4, R234 ;  /* 0x0000000424167825 */ /* 0x010fe200078e02ea */
[----:B------:R-:W-:-:S03]  /*3e120*/  ISETP.GE.U32.AND P4, PT, R10, 0x7ffffe8f, PT ;  /* 0x7ffffe8f0a00780c */ /* 0x000fc60003f86070 */
[----:B------:R-:W-:-:S04]  /*3e130*/  IMAD.WIDE R34, R36, 0x4, R168 ;  /* 0x0000000424227825 */ /* 0x000fc800078e02a8 */
[----:B------:R-:W-:-:S04]  /*3e140*/  IMAD.WIDE R32, R36, 0x4, R140 ;  /* 0x0000000424207825 */ /* 0x000fc800078e028c */
[----:B------:R-:W-:Y:S01]  /*3e150*/  IMAD.WIDE R30, R36, 0x4, R142 ;  /* 0x00000004241e7825 */ /* 0x000fe200078e028e */
[----:B------:R2:W-:Y:S04]  /*3e160*/  STL.64 [R1+0x1298], R22 ;  /* 0x0012981601007387 */ /* 0x0005e80000100a00 */
[----:B------:R2:W-:Y:S04]  /*3e170*/  LDGSTS.E [R248+-0x28000], desc[UR60][R22.64], !P3 ;  /* 0xd800000016f87fae */ /* 0x0005e8000d92187c */
[----:B------:R4:W-:Y:S04]  /*3e180*/  STL.64 [R1+0x12a0], R14 ;  /* 0x0012a00e01007387 */ /* 0x0009e80000100a00 */
[----:B------:R4:W-:Y:S01]  /*3e190*/  LDGSTS.E [R248+-0x27ffc], desc[UR60][R14.64], !P2 ;  /* 0xd80040000ef87fae */ /* 0x0009e2000d12187c */
[----:B------:R-:W-:-:S02]  /*3e1a0*/  VIADD R10, R18, 0xffffff0c ;  /* 0xffffff0c120a7836 */ /* 0x000fc40000000000 */
[----:B------:R-:W-:Y:S01]  /*3e1b0*/  VIADD R11, R19, 0xffffff0d ;  /* 0xffffff0d130b7836 */ /* 0x000fe20000000000 */
[----:B------:R-:W3:Y:S08]  /*3e1c0*/  LDC R18, c[0x0][0x230] ;  /* 0x00008c00ff127b82 */ /* 0x000ef00000000800 */
[----:B------:R-:W3:Y:S01]  /*3e1d0*/  LDC R19, c[0x0][0x230] ;  /* 0x00008c00ff137b82 */ /* 0x000ee20000000800 */
[----:B------:R-:W-:-:S04]  /*3e1e0*/  IMAD.WIDE R28, R36, 0x4, R144 ;  /* 0x00000004241c7825 */ /* 0x000fc800078e0290 */
[----:B------:R-:W-:-:S03]  /*3e1f0*/  IMAD.WIDE R26, R36, 0x4, R146 ;  /* 0x00000004241a7825 */ /* 0x000fc600078e0292 */
[----:B--2---:R-:W2:Y:S08]  /*3e200*/  LDC R22, c[0x0][0x230] ;  /* 0x00008c00ff167b82 */ /* 0x004eb00000000800 */
[----:B----4-:R-:W4:Y:S08]  /*3e210*/  LDC R15, c[0x0][0x230] ;  /* 0x00008c00ff0f7b82 */ /* 0x010f300000000800 */
[----:B------:R-:W2:Y:S01]  /*3e220*/  LDC R14, c[0x0][0x230] ;  /* 0x00008c00ff0e7b82 */ /* 0x000ea20000000800 */
[----:B------:R-:W-:-:S02]  /*3e230*/  ISETP.GE.U32.AND P3, PT, R11, 0x7ffffe8e, PT ;  /* 0x7ffffe8e0b00780c */ /* 0x000fc40003f66070 */
[----:B------:R-:W-:Y:S01]  /*3e240*/  ISETP.GE.U32.AND P2, PT, R10, 0x7ffffe8d, PT ;  /* 0x7ffffe8d0a00780c */ /* 0x000fe20003f46070 */
[----:B------:R-:W-:Y:S02]  /*3e250*/  VIADD R11, R16, 0xffffff6b ;  /* 0xffffff6b100b7836 */ /* 0x000fe40000000000 */
[----:B------:R-:W-:Y:S01]  /*3e260*/  VIADD R10, R13, 0xffffff69 ;  /* 0xffffff690d0a7836 */ /* 0x000fe20000000000 */
[----:B------:R-:W-:Y:S04]  /*3e270*/  LDGSTS.E [R248+-0x27ff8], desc[UR60][R34.64], !P0 ;  /* 0xd800800022f87fae */ /* 0x000fe8000c12187c */
[----:B------:R-:W-:Y:S04]  /*3e280*/  LDGSTS.E [R248+-0x27ff4], desc[UR60][R32.64], !P6 ;  /* 0xd800c00020f87fae */ /* 0x000fe8000f12187c */
[----:B------:R-:W-:Y:S04]  /*3e290*/  LDGSTS.E [R248+-0x24000], desc[UR60][R30.64], !P5 ;  /* 0xdc0000001ef87fae */ /* 0x000fe8000e92187c */
[----:B------:R-:W-:Y:S01]  /*3e2a0*/  LDGSTS.E [R248+-0x23ffc], desc[UR60][R28.64], !P4 ;  /* 0xdc0040001cf87fae */ /* 0x000fe2000e12187c */
[----:B------:R-:W-:Y:S01]  /*3e2b0*/  ISETP.GE.U32.AND P5, PT, R11, 0x7ffffeec, PT ;  /* 0x7ffffeec0b00780c */ /* 0x000fe20003fa6070 */
[----:B-1----:R-:W-:-:S02]  /*3e2c0*/  VIADD R12, R20, 0xffffff6a ;  /* 0xffffff6a140c7836 */ /* 0x002fc40000000000 */
[----:B------:R-:W-:Y:S04]  /*3e2d0*/  STL.64 [R1+0x12a8], R34 ;  /* 0x0012a82201007387 */ /* 0x000fe80000100a00 */
[----:B------:R1:W-:Y:S01]  /*3e2e0*/  LDGSTS.E [R248+-0x23ff8], desc[UR60][R26.64], !P3 ;  /* 0xdc0080001af87fae */ /* 0x0003e2000d92187c */
[----:B------:R-:W-:Y:S01]  /*3e2f0*/  IMAD.WIDE R24, R36, 0x4, R148 ;  /* 0x0000000424187825 */ /* 0x000fe200078e0294 */
[----:B------:R-:W-:Y:S02]  /*3e300*/  ISETP.GE.U32.AND P3, PT, R10, 0x7ffffeea, PT ;  /* 0x7ffffeea0a00780c */ /* 0x000fe40003f66070 */
[----:B------:R-:W-:Y:S01]  /*3e310*/  STL.64 [R1+0x12b0], R32 ;  /* 0x0012b02001007387 */ /* 0x000fe20000100a00 */
[----:B------:R-:W1:Y:S03]  /*3e320*/  LDC R17, c[0x0][0x230] ;  /* 0x00008c00ff117b82 */ /* 0x000e660000000800 */
[----:B------:R-:W-:Y:S04]  /*3e330*/  STL.64 [R1+0x1398], R30 ;  /* 0x0013981e01007387 */ /* 0x000fe80000100a00 */
[----:B------:R-:W-:Y:S04]  /*3e340*/  STL.64 [R1+0x13a0], R28 ;  /* 0x0013a01c01007387 */ /* 0x000fe80000100a00 */
[----:B------:R1:W-:Y:S01]  /*3e350*/  STL.64 [R1+0x13a8], R26 ;  /* 0x0013a81a01007387 */ /* 0x0003e20000100a00 */
[----:B------:R-:W-:-:S03]  /*3e360*/  ISETP.GE.U32.AND P4, PT, R12, 0x7ffffeeb, PT ;  /* 0x7ffffeeb0c00780c */ /* 0x000fc60003f86070 */
[----:B------:R1:W-:Y:S01]  /*3e370*/  LDGSTS.E [R248+-0x23ff4], desc[UR60][R24.64], !P2 ;  /* 0xdc00c00018f87fae */ /* 0x0003e2000d12187c */
[----:B------:R-:W1:Y:S01]  /*3e380*/  LDC R13, c[0x0][0x230] ;  /* 0x00008c00ff0d7b82 */ /* 0x000e620000000800 */
[----:B----4-:R-:W-:Y:S02]  /*3e390*/  VIADD R10, R15, 0xffffff4b ;  /* 0xffffff4b0f0a7836 */ /* 0x010fe40000000000 */
[----:B------:R4:W-:Y:S01]  /*3e3a0*/  STL.64 [R1+0x13b0], R24 ;  /* 0x0013b01801007387 */ /* 0x0009e20000100a00 */
[----:B---3--:R-:W-:Y:S01]  /*3e3b0*/  IADD3 R12, R18, -0xb6, RZ ;  /* 0xffffff4a120c7810 */ /* 0x008fe20007ffe0ff */
[----:B--2---:R-:W-:-:S03]  /*3e3c0*/  VIADD R11, R14, 0xffffff68 ;  /* 0xffffff680e0b7836 */ /* 0x004fc60000000000 */
[----:B------:R-:W2:Y:S01]  /*3e3d0*/  LDC R14, c[0x0][0x230] ;  /* 0x00008c00ff0e7b82 */ /* 0x000ea20000000800 */
[----:B------:R-:W-:Y:S01]  /*3e3e0*/  ISETP.GE.U32.AND P0, PT, R10, 0x7ffffecc, PT ;  /* 0x7ffffecc0a00780c */ /* 0x000fe20003f06070 */
[----:B------:R-:W-:Y:S01]  /*3e3f0*/  VIADD R10, R19, 0xffffff49 ;  /* 0xffffff49130a7836 */ /* 0x000fe20000000000 */
[----:B------:R-:W-:Y:S01]  /*3e400*/  ISETP.GE.U32.AND P6, PT, R12, 0x7ffffecb, PT ;  /* 0x7ffffecb0c00780c */ /* 0x000fe20003fc6070 */
[----:B-1----:R-:W-:-:S04]  /*3e410*/  IMAD.WIDE R26, R36, 0x4, R160 ;  /* 0x00000004241a7825 */ /* 0x002fc800078e02a0 */
[----:B------:R-:W1:Y:S08]  /*3e420*/  LDC R12, c[0x0][0x230] ;  /* 0x00008c00ff0c7b82 */ /* 0x000e700000000800 */
[----:B------:R-:W3:Y:S08]  /*3e430*/  LDC R15, c[0x0][0x230] ;  /* 0x00008c00ff0f7b82 */ /* 0x000ef00000000800 */
[----:B------:R-:W3:Y:S01]  /*3e440*/  LDC R16, c[0x0][0x230] ;  /* 0x00008c00ff107b82 */ /* 0x000ee20000000800 */
[----:B----4-:R-:W-:Y:S01]  /*3e450*/  IMAD.WIDE R24, R36, 0x4, R150 ;  /* 0x0000000424187825 */ /* 0x010fe200078e0296 */
[----:B------:R-:W-:-:S06]  /*3e460*/  ISETP.GE.U32.AND P2, PT, R11, 0x7ffffee9, PT ;  /* 0x7ffffee90b00780c */ /* 0x000fcc0003f46070 */
[----:B------:R-:W4:Y:S08]  /*3e470*/  LDC R18, c[0x0][0x230] ;  /* 0x00008c00ff127b82 */ /* 0x000f300000000800 */
[----:B------:R-:W4:Y:S01]  /*3e480*/  LDC R19, c[0x0][0x230] ;  /* 0x00008c00ff137b82 */ /* 0x000f220000000800 */
[----:B------:R2:W-:Y:S01]  /*3e490*/  LDGSTS.E [R247+-0x30000], desc[UR60][R24.64], !P5 ;  /* 0xd000000018f77fae */ /* 0x0005e2000e92187c */
[----:B------:R-:W-:Y:S01]  /*3e4a0*/  ISETP.GE.U32.AND P5, PT, R10, 0x7ffffeca, PT ;  /* 0x7ffffeca0a00780c */ /* 0x000fe20003fa6070 */
[----:B------:R-:W-:-:S02]  /*3e4b0*/  VIADD R10, R21, 0xffffff48 ;  /* 0xffffff48150a7836 */ /* 0x000fc40000000000 */
[----:B------:R2:W-:Y:S04]  /*3e4c0*/  STL.64 [R1+0x1078], R24 ;  /* 0x0010781801007387 */ /* 0x0005e80000100a00 */
[----:B------:R-:W-:Y:S01]  /*3e4d0*/  LDGSTS.E [R247+-0x2fffc], desc[UR60][R26.64], !P4 ;  /* 0xd00040001af77fae */ /* 0x000fe2000e12187c */
[----:B------:R-:W-:Y:S01]  /*3e4e0*/  ISETP.GE.U32.AND P4, PT, R10, 0x7ffffec9, PT ;  /* 0x7ffffec90a00780c */ /* 0x000fe20003f86070 */
[----:B------:R-:W-:Y:S02]  /*3e4f0*/  VIADD R10, R22, 0xffffff2b ;  /* 0xffffff2b160a7836 */ /* 0x000fe40000000000 */
[----:B------:R-:W-:-:S04]  /*3e500*/  IMAD.WIDE R22, R36, 0x4, R164 ;  /* 0x0000000424167825 */ /* 0x000fc800078e02a4 */
[----:B--2---:R-:W-:-:S04]  /*3e510*/  IMAD.WIDE R24, R36, 0x4, R192 ;  /* 0x0000000424187825 */ /* 0x004fc800078e02c0 */
[----:B------:R-:W-:Y:S01]  /*3e520*/  IMAD.WIDE R20, R36, 0x4, R158 ;  /* 0x0000000424147825 */ /* 0x000fe200078e029e */
[----:B------:R-:W-:Y:S04]  /*3e530*/  STL.64 [R1+0x1080], R26 ;  /* 0x0010801a01007387 */ /* 0x000fe80000100a00 */
[----:B------:R-:W-:Y:S01]  /*3e540*/  LDGSTS.E [R247+-0x2fff8], desc[UR60][R24.64], !P3 ;  /* 0xd000800018f77fae */ /* 0x000fe2000d92187c */
[----:B------:R-:W-:Y:S01]  /*3e550*/  ISETP.GE.U32.AND P3, PT, R10, 0x7ffffeac, PT ;  /* 0x7ffffeac0a00780c */ /* 0x000fe20003f66070 */
[----:B------:R-:W-:Y:S02]  /*3e560*/  VIADD R10, R17, 0xffffff29 ;  /* 0xffffff29110a7836 */ /* 0x000fe40000000000 */
[----:B------:R-:W-:Y:S01]  /*3e570*/  STL.64 [R1+0x1088], R24 ;  /* 0x0010881801007387 */ /* 0x000fe20000100a00 */
[----:B------:R-:W2:Y:S03]  /*3e580*/  LDC R17, c[0x0][0x230] ;  /* 0x00008c00ff117b82 */ /* 0x000ea60000000800 */
[----:B------:R1:W-:Y:S04]  /*3e590*/  STL.64 [R1+0x1090], R22 ;  /* 0x0010901601007387 */ /* 0x0003e80000100a00 */
[----:B------:R1:W-:Y:S01]  /*3e5a0*/  LDGSTS.E [R247+-0x2fff4], desc[UR60][R22.64], !P2 ;  /* 0xd000c00016f77fae */ /* 0x0003e2000d12187c */
[----:B------:R-:W-:-:S03]  /*3e5b0*/  VIADD R11, R13, 0xffffff2a ;  /* 0xffffff2a0d0b7836 */ /* 0x000fc60000000000 */
[----:B------:R3:W-:Y:S04]  /*3e5c0*/  STL.64 [R1+0x1178], R20 ;  /* 0x0011781401007387 */ /* 0x0007e80000100a00 */
[----:B------:R3:W-:Y:S01]  /*3e5d0*/  LDGSTS.E [R247+-0x2c000], desc[UR60][R20.64], !P0 ;  /* 0xd400000014f77fae */ /* 0x0007e2000c12187c */
[----:B------:R-:W-:Y:S01]  /*3e5e0*/  ISETP.GE.U32.AND P0, PT, R10, 0x7ffffeaa, PT ;  /* 0x7ffffeaa0a00780c */ /* 0x000fe20003f06070 */
[----:B------:R-:W-:Y:S01]  /*3e5f0*/  VIADD R10, R14, 0xffffff0b ;  /* 0xffffff0b0e0a7836 */ /* 0x000fe20000000000 */
[----:B------:R-:W2:Y:S08]  /*3e600*/  LDC R13, c[0x0][0x230] ;  /* 0x00008c00ff0d7b82 */ /* 0x000eb00000000800 */
[----:B------:R-:W2:Y:S01]  /*3e610*/  LDC R14, c[0x0][0x230] ;  /* 0x00008c00ff0e7b82 */ /* 0x000ea20000000800 */
[----:B-1----:R-:W-:-:S04]  /*3e620*/  IMAD.WIDE R22, R36, 0x4, R182 ;  /* 0x0000000424167825 */ /* 0x002fc800078e02b6 */
[----:B---3--:R-:W-:Y:S01]  /*3e630*/  IMAD.WIDE R20, R36, 0x4, R162 ;  /* 0x0000000424147825 */ /* 0x008fe200078e02a2 */
[----:B------:R-:W-:-:S03]  /*3e640*/  ISETP.GE.U32.AND P2, PT, R11, 0x7ffffeab, PT ;  /* 0x7ffffeab0b00780c */ /* 0x000fc60003f46070 */
[----:B------:R-:W-:Y:S01]  /*3e650*/  VIADD R11, R12, 0xffffff28 ;  /* 0xffffff280c0b7836 */ /* 0x000fe20000000000 */
[----:B------:R1:W-:Y:S04]  /*3e660*/  LDGSTS.E [R247+-0x2bffc], desc[UR60][R22.64], !P6 ;  /* 0xd400400016f77fae */ /* 0x0003e8000f12187c */
[----:B------:R3:W-:Y:S01]  /*3e670*/  LDGSTS.E [R247+-0x2bff8], desc[UR60][R20.64], !P5 ;  /* 0xd400800014f77fae */ /* 0x0007e2000e92187c */
[----:B------:R-:W-:Y:S02]  /*3e680*/  ISETP.GE.U32.AND P5, PT, R10, 0x7ffffe8c, PT ;  /* 0x7ffffe8c0a00780c */ /* 0x000fe40003fa6070 */
[----:B------:R-:W-:Y:S02]  /*3e690*/  IADD3 R10, R15, -0xf6, RZ ;  /* 0xffffff0a0f0a7810 */ /* 0x000fe40007ffe0ff */
[----:B------:R-:W2:Y:S01]  /*3e6a0*/  LDC R15, c[0x0][0x230] ;  /* 0x00008c00ff0f7b82 */ /* 0x000ea20000000800 */
[----:B------:R1:W-:Y:S01]  /*3e6b0*/  STL.64 [R1+0x1180], R22 ;  /* 0x0011801601007387 */ /* 0x0003e20000100a00 */
[----:B------:R-:W-:Y:S01]  /*3e6c0*/  ISETP.GE.U32.AND P6, PT, R11, 0x7ffffea9, PT ;  /* 0x7ffffea90b00780c */ /* 0x000fe20003fc6070 */
[----:B------:R-:W-:-:S04]  /*3e6d0*/  IMAD.WIDE R24, R36, 0x4, R186 ;  /* 0x0000000424187825 */ /* 0x000fc800078e02ba */
[----:B----4-:R-:W-:Y:S01]  /*3e6e0*/  VIADD R11, R18, 0xffffff09 ;  /* 0xffffff09120b7836 */ /* 0x010fe20000000000 */
[----:B------:R3:W-:Y:S01]  /*3e6f0*/  STL.64 [R1+0x1188], R20 ;  /* 0x0011881401007387 */ /* 0x0007e20000100a00 */
[----:B------:R-:W4:Y:S01]  /*3e700*/  LDC R18, c[0x0][0x230] ;  /* 0x00008c00ff127b82 */ /* 0x000f220000000800 */
[----:B-1----:R-:W-:Y:S02]  /*3e710*/  IMAD.WIDE R22, R36, 0x4, R232 ;  /* 0x0000000424167825 */ /* 0x002fe400078e02e8 */
[----:B------:R1:W-:Y:S01]  /*3e720*/  LDGSTS.E [R247+-0x2bff4], desc[UR60][R24.64], !P4 ;  /* 0xd400c00018f77fae */ /* 0x0003e2000e12187c */
[----:B------:R-:W-:Y:S01]  /*3e730*/  ISETP.GE.U32.AND P4, PT, R10, 0x7ffffe8b, PT ;  /* 0x7ffffe8b0a00780c */ /* 0x000fe20003f86070 */
[----:B------:R-:W-:Y:S02]  /*3e740*/  IMAD.WIDE R32, R36, 0x4, R228 ;  /* 0x0000000424207825 */ /* 0x000fe400078e02e4 */
[----:B------:R-:W-:Y:S01]  /*3e750*/  LDGSTS.E [R247+-0x28000], desc[UR60][R22.64], !P3 ;  /* 0xd800000016f77fae */ /* 0x000fe2000d92187c */
[----:B------:R-:W-:-:S03]  /*3e760*/  ISETP.GE.U32.AND P3, PT, R11, 0x7ffffe8a, PT ;  /* 0x7ffffe8a0b00780c */ /* 0x000fc60003f66070 */
[----:B------:R1:W-:Y:S01]  /*3e770*/  STL.64 [R1+0x1190], R24 ;  /* 0x0011901801007387 */ /* 0x0003e20000100a00 */
[----:B---3--:R-:W-:-:S04]  /*3e780*/  IMAD.WIDE R20, R36, 0x4, R166 ;  /* 0x0000000424147825 */ /* 0x008fc800078e02a6 */
[----:B------:R-:W-:Y:S02]  /*3e790*/  VIADD R10, R16, 0xffffff08 ;  /* 0xffffff08100a7836 */ /* 0x000fe40000000000 */
[C---:B------:R-:W-:Y:S01]  /*3e7a0*/  IMAD.WIDE R30, R36.reuse, 0x4, R170 ;  /* 0x00000004241e7825 */ /* 0x040fe200078e02aa */
[----:B------:R-:W-:Y:S01]  /*3e7b0*/  STL.64 [R1+0x1278], R22 ;  /* 0x0012781601007387 */ /* 0x000fe20000100a00 */
[----:B------:R-:W3:Y:S02]  /*3e7c0*/  LDC R16, c[0x0][0x230] ;  /* 0x00008c00ff107b82 */ /* 0x000ee40000000800 */
[----:B------:R-:W-:Y:S01]  /*3e7d0*/  IMAD.WIDE R28, R36, 0x4, R172 ;  /* 0x00000004241c7825 */ /* 0x000fe200078e02ac */
[----:B------:R1:W-:Y:S04]  /*3e7e0*/  STL.64 [R1+0x1280], R20 ;  /* 0x0012801401007387 */ /* 0x0003e80000100a00 */
[----:B------:R1:W-:Y:S01]  /*3e7f0*/  LDGSTS.E [R247+-0x27ffc], desc[UR60][R20.64], !P2 ;  /* 0xd800400014f77fae */ /* 0x0003e2000d12187c */
[----:B--2---:R-:W-:-:S03]  /*3e800*/  VIADD R11, R17, 0xffffff67 ;  /* 0xffffff67110b7836 */ /* 0x004fc60000000000 */
[----:B------:R-:W-:Y:S04]  /*3e810*/  LDGSTS.E [R247+-0x27ff8], desc[UR60][R32.64], !P0 ;  /* 0xd800800020f77fae */ /* 0x000fe8000c12187c */
[----:B------:R-:W-:Y:S01]  /*3e820*/  LDGSTS.E [R247+-0x27ff4], desc[UR60][R30.64], !P6 ;  /* 0xd800c0001ef77fae */ /* 0x000fe2000f12187c */
[----:B------:R-:W-:-:S03]  /*3e830*/  IMAD.WIDE R26, R36, 0x4, R174 ;  /* 0x00000004241a7825 */ /* 0x000fc600078e02ae */
[----:B------:R-:W-:Y:S01]  /*3e840*/  LDGSTS.E [R247+-0x24000], desc[UR60][R28.64], !P5 ;  /* 0xdc0000001cf77fae */ /* 0x000fe2000e92187c */
[----:B------:R-:W-:Y:S01]  /*3e850*/  ISETP.GE.U32.AND P2, PT, R10, 0x7ffffe89, PT ;  /* 0x7ffffe890a00780c */ /* 0x000fe20003f46070 */
[----:B-1----:R-:W-:Y:S01]  /*3e860*/  IMAD.WIDE R24, R36, 0x4, R176 ;  /* 0x0000000424187825 */ /* 0x002fe200078e02b0 */
[----:B------:R-:W-:Y:S01]  /*3e870*/  ISETP.GE.U32.AND P5, PT, R11, 0x7ffffee8, PT ;  /* 0x7ffffee80b00780c */ /* 0x000fe20003fa6070 */
[----:B------:R-:W1:Y:S08]  /*3e880*/  LDC R21, c[0x0][0x230] ;  /* 0x00008c00ff157b82 */ /* 0x000e700000000800 */
[----:B------:R-:W2:Y:S01]  /*3e890*/  LDC R20, c[0x0][0x230] ;  /* 0x00008c00ff147b82 */ /* 0x000ea20000000800 */
[----:B------:R-:W-:-:S02]  /*3e8a0*/  VIADD R10, R13, 0xffffff65 ;  /* 0xffffff650d0a7836 */ /* 0x000fc40000000000 */
[----:B------:R-:W-:-:S05]  /*3e8b0*/  VIADD R11, R14, 0xffffff64 ;  /* 0xffffff640e0b7836 */ /* 0x000fca0000000000 */
[----:B------:R-:W2:Y:S01]  /*3e8c0*/  LDC R14, c[0x0][0x230] ;  /* 0x00008c00ff0e7b82 */ /* 0x000ea20000000800 */
[----:B------:R-:W-:Y:S01]  /*3e8d0*/  VIADD R12, R19, 0xffffff66 ;  /* 0xffffff66130c7836 */ /* 0x000fe20000000000 */
[----:B------:R-:W-:Y:S04]  /*3e8e0*/  LDGSTS.E [R247+-0x23ffc], desc[UR60][R26.64], !P4 ;  /* 0xdc0040001af77fae */ /* 0x000fe8000e12187c */
[----:B------:R-:W-:Y:S01]  /*3e8f0*/  LDGSTS.E [R247+-0x23ff8], desc[UR60][R24.64], !P3 ;  /* 0xdc00800018f77fae */ /* 0x000fe2000d92187c */
[----:B------:R-:W-:Y:S01]  /*3e900*/  ISETP.GE.U32.AND P3, PT, R10, 0x7ffffee6, PT ;  /* 0x7ffffee60a00780c */ /* 0x000fe20003f66070 */
[----:B------:R-:W-:Y:S01]  /*3e910*/  VIADD R10, R15, 0xffffff47 ;  /* 0xffffff470f0a7836 */ /* 0x000fe20000000000 */
[----:B------:R-:W2:Y:S01]  /*3e920*/  LDC R19, c[0x0][0x230] ;  /* 0x00008c00ff137b82 */ /* 0x000ea20000000800 */
[----:B------:R-:W-:Y:S01]  /*3e930*/  ISETP.GE.U32.AND P4, PT, R12, 0x7ffffee7, PT ;  /* 0x7ffffee70c00780c */ /* 0x000fe20003f86070 */
[----:B------:R-:W-:Y:S01]  /*3e940*/  IMAD.WIDE R22, R36, 0x4, R178 ;  /* 0x0000000424167825 */ /* 0x000fe200078e02b2 */
[----:B------:R-:W-:Y:S01]  /*3e950*/  STL.64 [R1+0x1288], R32 ;  /* 0x0012882001007387 */ /* 0x000fe20000100a00 */
[----:B------:R-:W-:-:S03]  /*3e960*/  ISETP.GE.U32.AND P0, PT, R10, 0x7ffffec8, PT ;  /* 0x7ffffec80a00780c */ /* 0x000fc60003f06070 */
[----:B------:R-:W-:Y:S01]  /*3e970*/  STL.64 [R1+0x1290], R30 ;  /* 0x0012901e01007387 */ /* 0x000fe20000100a00 */
[----:B------:R-:W-:-:S04]  /*3e980*/  IMAD.WIDE R248, R36, 0x4, R210 ;  /* 0x0000000424f87825 */ /* 0x000fc800078e02d2 */
[----:B----4-:R-:W-:Y:S01]  /*3e990*/  VIADD R10, R18, 0xffffff45 ;  /* 0xffffff45120a7836 */ /* 0x010fe20000000000 */
[----:B------:R-:W-:Y:S01]  /*3e9a0*/  STL.64 [R1+0x1378], R28 ;  /* 0x0013781c01007387 */ /* 0x000fe20000100a00 */
[----:B------:R-:W4:Y:S03]  /*3e9b0*/  LDC R18, c[0x0][0x230] ;  /* 0x00008c00ff127b82 */ /* 0x000f260000000800 */
[----:B------:R-:W-:Y:S04]  /*3e9c0*/  STL.64 [R1+0x1380], R26 ;  /* 0x0013801a01007387 */ /* 0x000fe80000100a00 */
[----:B------:R2:W-:Y:S04]  /*3e9d0*/  LDGSTS.E [R247+-0x23ff4], desc[UR60][R22.64], !P2 ;  /* 0xdc00c00016f77fae */ /* 0x0005e8000d12187c */
[----:B------:R-:W-:Y:S01]  /*3e9e0*/  STL.64 [R1+0x1388], R24 ;  /* 0x0013881801007387 */ /* 0x000fe20000100a00 */
[----:B------:R-:W-:-:S03]  /*3e9f0*/  ISETP.GE.U32.AND P2, PT, R11, 0x7ffffee5, PT ;  /* 0x7ffffee50b00780c */ /* 0x000fc60003f46070 */
[----:B------:R2:W-:Y:S01]  /*3ea00*/  STL.64 [R1+0x1390], R22 ;  /* 0x0013901601007387 */ /* 0x0005e20000100a00 */
[----:B------:R-:W-:Y:S01]  /*3ea10*/  IMAD.WIDE R250, R36, 0x4, R184 ;  /* 0x0000000424fa7825 */ /* 0x000fe200078e02b8 */
[----:B---3--:R-:W-:Y:S02]  /*3ea20*/  IADD3 R12, R16, -0xba, RZ ;  /* 0xffffff46100c7810 */ /* 0x008fe40007ffe0ff */
[----:B------:R-:W-:Y:S01]  /*3ea30*/  LDGSTS.E [R5+-0x30000], desc[UR60][R248.64], !P5 ;  /* 0xd0000000f8057fae */ /* 0x000fe2000e92187c */
[----:B------:R-:W-:Y:S01]  /*3ea40*/  ISETP.GE.U32.AND P5, PT, R10, 0x7ffffec6, PT ;  /* 0x7ffffec60a00780c */ /* 0x000fe20003fa6070 */
[----:B-1----:R-:W-:Y:S01]  /*3ea50*/  VIADD R10, R21, 0xffffff27 ;  /* 0xffffff27150a7836 */ /* 0x002fe20000000000 */
[----:B------:R-:W-:Y:S01]  /*3ea60*/  ISETP.GE.U32.AND P6, PT, R12, 0x7ffffec7, PT ;  /* 0x7ffffec70c00780c */ /* 0x000fe20003fc6070 */
[----:B------:R-:W-:Y:S01]  /*3ea70*/  LDGSTS.E [R5+-0x2fffc], desc[UR60][R250.64], !P4 ;  /* 0xd0004000fa057fae */ /* 0x000fe2000e12187c */
[----:B--2---:R-:W-:Y:S01]  /*3ea80*/  VIADD R11, R20, 0xffffff44 ;  /* 0xffffff44140b7836 */ /* 0x004fe20000000000 */
[----:B------:R-:W1:Y:S08]  /*3ea90*/  LDC R13, c[0x0][0x230] ;  /* 0x00008c00ff0d7b82 */ /* 0x000e700000000800 */
[----:B------:R-:W2:Y:S08]  /*3eaa0*/  LDC R17, c[0x0][0x230] ;  /* 0x00008c00ff117b82 */ /* 0x000eb00000000800 */
[----:B------:R-:W3:Y:S01]  /*3eab0*/  LDC R15, c[0x0][0x230] ;  /* 0x00008c00ff0f7b82 */ /* 0x000ee20000000800 */
[----:B------:R-:W-:-:S04]  /*3eac0*/  IMAD.WIDE R22, R36, 0x4, R180 ;  /* 0x0000000424167825 */ /* 0x000fc800078e02b4 */
[----:B------:R-:W-:-:S04]  /*3ead0*/  IMAD.WIDE R20, R36, 0x4, R188 ;  /* 0x0000000424147825 */ /* 0x000fc800078e02bc */
[----:B------:R-:W-:-:S04]  /*3eae0*/  IMAD.WIDE R30, R36, 0x4, R226 ;  /* 0x00000004241e7825 */ /* 0x000fc800078e02e2 */
[----:B------:R-:W-:-:S04]  /*3eaf0*/  IMAD.WIDE R28, R36, 0x4, R200 ;  /* 0x00000004241c7825 */ /* 0x000fc800078e02c8 */
[----:B------:R-:W-:Y:S01]  /*3eb00*/  IMAD.WIDE R26, R36, 0x4, R202 ;  /* 0x00000004241a7825 */ /* 0x000fe200078e02ca */
[----:B------:R4:W-:Y:S04]  /*3eb10*/  STL.64 [R1+0x1068], R22 ;  /* 0x0010681601007387 */ /* 0x0009e80000100a00 */
[----:B------:R4:W-:Y:S01]  /*3eb20*/  LDGSTS.E [R5+-0x2fff8], desc[UR60][R22.64], !P3 ;  /* 0xd000800016057fae */ /* 0x0009e2000d92187c */
[----:B------:R-:W-:Y:S01]  /*3eb30*/  ISETP.GE.U32.AND P3, PT, R10, 0x7ffffea8, PT ;  /* 0x7ffffea80a00780c */ /* 0x000fe20003f66070 */
[----:B------:R-:W-:Y:S01]  /*3eb40*/  VIADD R10, R14, 0xffffff25 ;  /* 0xffffff250e0a7836 */ /* 0x000fe20000000000 */
[----:B------:R-:W-:Y:S01]  /*3eb50*/  ISETP.GE.U32.AND P4, PT, R11, 0x7ffffec5, PT ;  /* 0x7ffffec50b00780c */ /* 0x000fe20003f86070 */
[C---:B------:R-:W-:Y:S01]  /*3eb60*/  IMAD.WIDE R24, R36.reuse, 0x4, R204 ;  /* 0x0000000424187825 */ /* 0x040fe200078e02cc */
[----:B------:R-:W3:Y:S08]  /*3eb70*/  LDC R16, c[0x0][0x230] ;  /* 0x00008c00ff107b82 */ /* 0x000ef00000000800 */
[----:B------:R-:W3:Y:S08]  /*3eb80*/  LDC R12, c[0x0][0x230] ;  /* 0x00008c00ff0c7b82 */ /* 0x000ef00000000800 */
[----:B------:R-:W3:Y:S01]  /*3eb90*/  LDC R14, c[0x0][0x230] ;  /* 0x00008c00ff0e7b82 */ /* 0x000ee20000000800 */
[----:B----4-:R-:W-:-:S05]  /*3eba0*/  IMAD.WIDE R22, R36, 0x4, R196 ;  /* 0x0000000424167825 */ /* 0x010fca00078e02c4 */
[----:B------:R4:W-:Y:S04]  /*3ebb0*/  STL.64 [R1+0x1070], R22 ;  /* 0x0010701601007387 */ /* 0x0009e80000100a00 */
[----:B------:R4:W-:Y:S04]  /*3ebc0*/  LDGSTS.E [R5+-0x2fff4], desc[UR60][R22.64], !P2 ;  /* 0xd000c00016057fae */ /* 0x0009e8000d12187c */
[----:B------:R1:W-:Y:S04]  /*3ebd0*/  STL.64 [R1+0x1158], R20 ;  /* 0x0011581401007387 */ /* 0x0003e80000100a00 */
[----:B------:R1:W-:Y:S01]  /*3ebe0*/  LDGSTS.E [R5+-0x2c000], desc[UR60][R20.64], !P0 ;  /* 0xd400000014057fae */ /* 0x0003e2000c12187c */
[----:B------:R-:W-:Y:S01]  /*3ebf0*/  ISETP.GE.U32.AND P0, PT, R10, 0x7ffffea6, PT ;  /* 0x7ffffea60a00780c */ /* 0x000fe20003f06070 */
[----:B------:R-:W-:-:S02]  /*3ec00*/  VIADD R10, R19, 0xffffff07 ;  /* 0xffffff07130a7836 */ /* 0x000fc40000000000 */
[----:B----4-:R-:W-:-:S04]  /*3ec10*/  IMAD.WIDE R22, R36, 0x4, R214 ;  /* 0x0000000424167825 */ /* 0x010fc800078e02d6 */
[----:B-1----:R-:W-:Y:S01]  /*3ec20*/  IMAD.WIDE R20, R36, 0x4, R194 ;  /* 0x0000000424147825 */ /* 0x002fe200078e02c2 */
[----:B------:R1:W-:Y:S04]  /*3ec30*/  LDGSTS.E [R5+-0x2bffc], desc[UR60][R22.64], !P6 ;  /* 0xd400400016057fae */ /* 0x0003e8000f12187c */
[----:B------:R1:W-:Y:S04]  /*3ec40*/  STL.64 [R1+0x1160], R22 ;  /* 0x0011601601007387 */ /* 0x0003e80000100a00 */
[----:B------:R4:W-:Y:S04]  /*3ec50*/  LDGSTS.E [R5+-0x2bff8], desc[UR60][R20.64], !P5 ;  /* 0xd400800014057fae */ /* 0x0009e8000e92187c */
[----:B------:R4:W-:Y:S01]  /*3ec60*/  STL.64 [R1+0x1168], R20 ;  /* 0x0011681401007387 */ /* 0x0009e20000100a00 */
[----:B------:R-:W-:Y:S01]  /*3ec70*/  ISETP.GE.U32.AND P5, PT, R10, 0x7ffffe88, PT ;  /* 0x7ffffe880a00780c */ /* 0x000fe20003fa6070 */
[----:B------:R-:W-:-:S02]  /*3ec80*/  VIADD R10, R18, 0xffffff05 ;  /* 0xffffff05120a7836 */ /* 0x000fc40000000000 */
[----:B------:R-:W-:-:S04]  /*3ec90*/  IMAD.WIDE R18, R36, 0x4, R230 ;  /* 0x0000000424127825 */ /* 0x000fc800078e02e6 */
[----:B-1----:R-:W-:-:S04]  /*3eca0*/  IMAD.WIDE R22, R36, 0x4, R190 ;  /* 0x0000000424167825 */ /* 0x002fc800078e02be */
[C---:B----4-:R-:W-:Y:S01]  /*3ecb0*/  IMAD.WIDE R20, R36.reuse, 0x4, R198 ;  /* 0x0000000424147825 */ /* 0x050fe200078e02c6 */
[----:B------:R1:W-:Y:S04]  /*3ecc0*/  STL.64 [R1+0x1170], R22 ;  /* 0x0011701601007387 */ /* 0x0003e80000100a00 */
[----:B------:R1:W-:Y:S04]  /*3ecd0*/  LDGSTS.E [R5+-0x2bff4], desc[UR60][R22.64], !P4 ;  /* 0xd400c00016057fae */ /* 0x0003e8000e12187c */
[----:B------:R4:W-:Y:S04]  /*3ece0*/  STL.64 [R1+0x1258], R20 ;  /* 0x0012581401007387 */ /* 0x0009e80000100a00 */
[----:B------:R4:W-:Y:S04]  /*3ecf0*/  LDGSTS.E [R5+-0x28000], desc[UR60][R20.64], !P3 ;  /* 0xd800000014057fae */ /* 0x0009e8000d92187c */
[----:B------:R3:W-:Y:S04]  /*3ed00*/  STL.64 [R1+0x1260], R18 ;  /* 0x0012601201007387 */ /* 0x0007e80000100a00 */
[----:B------:R3:W-:Y:S04]  /*3ed10*/  STL.64 [R1+0x1268], R30 ;  /* 0x0012681e01007387 */ /* 0x0007e80000100a00 */
[----:B------:R-:W-:Y:S04]  /*3ed20*/  STL.64 [R1+0x1270], R28 ;  /* 0x0012701c01007387 */ /* 0x000fe80000100a00 */
[----:B------:R-:W-:Y:S04]  /*3ed30*/  STL.64 [R1+0x1358], R26 ;  /* 0x0013581a01007387 */ /* 0x000fe80000100a00 */
[----:B------:R3:W-:Y:S01]  /*3ed40*/  STL.64 [R1+0x1360], R24 ;  /* 0x0013601801007387 */ /* 0x0007e20000100a00 */
[----:B-1----:R-:W-:-:S04]  /*3ed50*/  IMAD.WIDE R22, R36, 0x4, R206 ;  /* 0x0000000424167825 */ /* 0x002fc800078e02ce */
[----:B----4-:R-:W-:Y:S01]  /*3ed60*/  IMAD.WIDE R20, R36, 0x4, R208 ;  /* 0x0000000424147825 */ /* 0x010fe200078e02d0 */
[----:B------:R1:W-:Y:S04]  /*3ed70*/  STL.64 [R1+0x1368], R22 ;  /* 0x0013681601007387 */ /* 0x0003e80000100a00 */
[----:B------:R4:W-:Y:S04]  /*3ed80*/  STL.64 [R1+0x1370], R20 ;  /* 0x0013701401007387 */ /* 0x0009e80000100a00 */
[----:B------:R-:W4:Y:S01]  /*3ed90*/  LDL.LU.64 R242, [R1] ;  /* 0x0000000001f27983 */ /* 0x000f220000300a00 */
[----:B------:R-:W-:-:S03]  /*3eda0*/  VIADD R11, R13, 0xffffff26 ;  /* 0xffffff260d0b7836 */ /* 0x000fc60000000000 */
[----:B------:R-:W4:Y:S01]  /*3edb0*/  LDL.LU.64 R40, [R1+0x8] ;  /* 0x0000080001287983 */ /* 0x000f220000300a00 */
[----:B------:R-:W-:Y:S01]  /*3edc0*/  ISETP.GE.U32.AND P3, PT, R10, 0x7ffffe86, PT ;  /* 0x7ffffe860a00780c */ /* 0x000fe20003f66070 */
[----:B------:R-:W1:Y:S01]  /*3edd0*/  LDC R13, c[0x0][0x230] ;  /* 0x00008c00ff0d7b82 */ /* 0x000e620000000800 */
[----:B------:R-:W-:-:S13]  /*3ede0*/  ISETP.GE.U32.AND P2, PT, R11, 0x7ffffea7, PT ;  /* 0x7ffffea70b00780c */ /* 0x000fda0003f46070 */
[----:B------:R3:W-:Y:S04]  /*3edf0*/  LDGSTS.E [R5+-0x27ffc], desc[UR60][R18.64], !P2 ;  /* 0xd800400012057fae */ /* 0x0007e8000d12187c */
[----:B------:R-:W-:Y:S01]  /*3ee00*/  LDGSTS.E [R5+-0x27ff8], desc[UR60][R30.64], !P0 ;  /* 0xd80080001e057fae */ /* 0x000fe2000c12187c */
[----:B--2---:R-:W-:Y:S02]  /*3ee10*/  VIADD R11, R17, 0xffffff24 ;  /* 0xffffff24110b7836 */ /* 0x004fe40000000000 */
[----:B---3--:R-:W-:Y:S01]  /*3ee20*/  VIADD R10, R16, 0xffffff04 ;  /* 0xffffff04100a7836 */ /* 0x008fe20000000000 */
[----:B------:R-:W2:Y:S08]  /*3ee30*/  LDC R17, c[0x0][0x230] ;  /* 0x00008c00ff117b82 */ /* 0x000eb00000000800 */
[----:B------:R-:W3:Y:S08]  /*3ee40*/  LDC R16, c[0x0][0x230] ;  /* 0x00008c00ff107b82 */ /* 0x000ef00000000800 */
[----:B------:R-:W2:Y:S08]  /*3ee50*/  LDC R18, c[0x0][0x230] ;  /* 0x00008c00ff127b82 */ /* 0x000eb00000000800 */
[----:B------:R-:W2:Y:S01]  /*3ee60*/  LDC R19, c[0x0][0x230] ;  /* 0x00008c00ff137b82 */ /* 0x000ea20000000800 */
[----:B------:R-:W4:Y:S04]  /*3ee70*/  LDL.LU.64 R30, [R1+0x10] ;  /* 0x00001000011e7983 */ /* 0x000f280000300a00 */
[----:B------:R-:W4:Y:S01]  /*3ee80*/  LDL.LU.64 R34, [R1+0x18] ;  /* 0x0000180001227983 */ /* 0x000f220000300a00 */
[----:B------:R-:W-:-:S02]  /*3ee90*/  ISETP.GE.U32.AND P6, PT, R11, 0x7ffffea5, PT ;  /* 0x7ffffea50b00780c */ /* 0x000fc40003fc6070 */
[----:B------:R-:W-:Y:S02]  /*3eea0*/  IADD3 R11, R15, -0xfa, RZ ;  /* 0xffffff060f0b7810 */ /* 0x000fe40007ffe0ff */
[----:B------:R-:W-:Y:S01]  /*3eeb0*/  ISETP.GE.U32.AND P2, PT, R10, 0x7ffffe85, PT ;  /* 0x7ffffe850a00780c */ /* 0x000fe20003f46070 */
[----:B------:R-:W2:Y:S01]  /*3eec0*/  LDC R15, c[0x0][0x230] ;  /* 0x00008c00ff0f7b82 */ /* 0x000ea20000000800 */
[----:B------:R-:W-:-:S07]  /*3eed0*/  ISETP.GE.U32.AND P4, PT, R11, 0x7ffffe87, PT ;  /* 0x7ffffe870b00780c */ /* 0x000fce0003f86070 */
[----:B------:R-:W-:Y:S04]  /*3eee0*/  LDGSTS.E [R5+-0x27ff4], desc[UR60][R28.64], !P6 ;  /* 0xd800c0001c057fae */ /* 0x000fe8000f12187c */
[----:B------:R-:W-:Y:S04]  /*3eef0*/  LDGSTS.E [R5+-0x24000], desc[UR60][R26.64], !P5 ;  /* 0xdc0000001a057fae */ /* 0x000fe8000e92187c */
[----:B------:R1:W-:Y:S04]  /*3ef00*/  LDGSTS.E [R5+-0x23ffc], desc[UR60][R24.64], !P4 ;  /* 0xdc00400018057fae */ /* 0x0003e8000e12187c */
[----:B------:R3:W-:Y:S04]  /*3ef10*/  LDGSTS.E [R5+-0x23ff8], desc[UR60][R22.64], !P3 ;  /* 0xdc00800016057fae */ /* 0x0007e8000d92187c */
[----:B------:R2:W-:Y:S01]  /*3ef20*/  LDGSTS.E [R5+-0x23ff4], desc[UR60][R20.64], !P2 ;  /* 0xdc00c00014057fae */ /* 0x0005e2000d12187c */
[----:B-1----:R-:W-:-:S04]  /*3ef30*/  IMAD.WIDE R24, R36, 0x4, R222 ;  /* 0x0000000424187825 */ /* 0x002fc800078e02de */
[----:B---3--:R-:W-:Y:S01]  /*3ef40*/  IMAD.WIDE R22, R36, 0x4, R220 ;  /* 0x0000000424167825 */ /* 0x008fe200078e02dc */
[----:B------:R1:W-:Y:S04]  /*3ef50*/  STL.64 [R1+0x1118], R24 ;  /* 0x0011181801007387 */ /* 0x0003e80000100a00 */
[----:B------:R-:W3:Y:S04]  /*3ef60*/  LDL.LU.64 R28, [R1+0x30] ;  /* 0x00003000011c7983 */ /* 0x000ee80000300a00 */
[----:B------:R-:W-:Y:S04]  /*3ef70*/  STL.64 [R1+0x1120], R22 ;  /* 0x0011201601007387 */ /* 0x000fe80000100a00 */
[----:B------:R-:W3:Y:S01]  /*3ef80*/  LDL.LU.64 R66, [R1+0x38] ;  /* 0x0000380001427983 */ /* 0x000ee20000300a00 */
[----:B------:R-:W-:-:S02]  /*3ef90*/  VIADD R11, R12, 0xffffff62 ;  /* 0xffffff620c0b7836 */ /* 0x000fc40000000000 */
[----:B------:R-:W-:Y:S01]  /*3efa0*/  VIADD R10, R13, 0xffffff63 ;  /* 0xffffff630d0a7836 */ /* 0x000fe20000000000 */
[----:B------:R-:W1:Y:S08]  /*3efb0*/  LDC R12, c[0x0][0x230] ;  /* 0x00008c00ff0c7b82 */ /* 0x000e700000000800 */
[----:B------:R-:W1:Y:S01]  /*3efc0*/  LDC R13, c[0x0][0x230] ;  /* 0x00008c00ff0d7b82 */ /* 0x000e620000000800 */
[----:B------:R-:W-:Y:S01]  /*3efd0*/  ISETP.GE.U32.AND P3, PT, R11, 0x7ffffee3, PT ;  /* 0x7ffffee30b00780c */ /* 0x000fe20003f66070 */
[----:B------:R-:W-:Y:S01]  /*3efe0*/  VIADD R11, R16, 0xffffff43 ;  /* 0xffffff43100b7836 */ /* 0x000fe20000000000 */
[----:B------:R-:W-:Y:S01]  /*3eff0*/  ISETP.GE.U32.AND P2, PT, R10, 0x7ffffee4, PT ;  /* 0x7ffffee40a00780c */ /* 0x000fe20003f46070 */
[----:B--2---:R-:W-:-:S02]  /*3f000*/  VIADD R5, R14, 0xffffff61 ;  /* 0xffffff610e057836 */ /* 0x004fc40000000000 */
[----:B------:R-:W-:Y:S02]  /*3f010*/  VIADD R10, R15, 0xffffff60 ;  /* 0xffffff600f0a7836 */ /* 0x000fe40000000000 */
[----:B------:R-:W-:Y:S01]  /*3f020*/  IMAD.WIDE R230, R36, 0x4, R218 ;  /* 0x0000000424e67825 */ /* 0x000fe200078e02da */
[----:B------:R-:W-:Y:S01]  /*3f030*/  ISETP.GE.U32.AND P6, PT, R11, 0x7ffffec4, PT ;  /* 0x7ffffec40b00780c */ /* 0x000fe20003fc6070 */
[----:B------:R-:W2:Y:S08]  /*3f040*/  LDC R15, c[0x0][0x230] ;  /* 0x00008c00ff0f7b82 */ /* 0x000eb00000000800 */
[----:B------:R-:W2:Y:S01]  /*3f050*/  LDC R11, c[0x0][0x230] ;  /* 0x00008c00ff0b7b82 */ /* 0x000ea20000000800 */
[----:B------:R-:W-:-:S02]  /*3f060*/  ISETP.GE.U32.AND P4, PT, R5, 0x7ffffee2, PT ;  /* 0x7ffffee20500780c */ /* 0x000fc40003f86070 */
[----:B------:R-:W-:-:S05]  /*3f070*/  ISETP.GE.U32.AND P5, PT, R10, 0x7ffffee1, PT ;  /* 0x7ffffee10a00780c */ /* 0x000fca0003fa6070 */
[----:B------:R-:W2:Y:S01]  /*3f080*/  LDC R14, c[0x0][0x230] ;  /* 0x00008c00ff0e7b82 */ /* 0x000ea20000000800 */
[----:B------:R-:W-:Y:S01]  /*3f090*/  IADD3 R5, R17, -0xbe, RZ ;  /* 0xffffff4211057810 */ /* 0x000fe20007ffe0ff */
[----:B------:R-:W-:Y:S02]  /*3f0a0*/  VIADD R10, R18, 0xffffff41 ;  /* 0xffffff41120a7836 */ /* 0x000fe40000000000 */
[----:B------:R-:W-:Y:S01]  /*3f0b0*/  IMAD.WIDE R232, R36, 0x4, R212 ;  /* 0x0000000424e87825 */ /* 0x000fe200078e02d4 */
[----:B------:R-:W-:Y:S01]  /*3f0c0*/  LDGSTS.E [R246+-0x30000], desc[UR60][R230.64], !P2 ;  /* 0xd0000000e6f67fae */ /* 0x000fe2000d12187c */
[----:B------:R-:W-:Y:S02]  /*3f0d0*/  ISETP.GE.U32.AND P0, PT, R5, 0x7ffffec3, PT ;  /* 0x7ffffec30500780c */ /* 0x000fe40003f06070 */
[----:B------:R-:W-:Y:S01]  /*3f0e0*/  VIADD R5, R19, 0xffffff40 ;  /* 0xffffff4013057836 */ /* 0x000fe20000000000 */
[----:B------:R-:W-:Y:S01]  /*3f0f0*/  ISETP.GE.U32.AND P2, PT, R10, 0x7ffffec2, PT ;  /* 0x7ffffec20a00780c */ /* 0x000fe20003f46070 */
[----:B------:R-:W-:-:S04]  /*3f100*/  IMAD.WIDE R234, R36, 0x4, R224 ;  /* 0x0000000424ea7825 */ /* 0x000fc800078e02e0 */
[C---:B------:R-:W-:Y:S01]  /*3f110*/  IMAD.WIDE R238, R36.reuse, 0x4, R216 ;  /* 0x0000000424ee7825 */ /* 0x040fe200078e02d8 */
[----:B------:R-:W-:Y:S03]  /*3f120*/  LDGSTS.E [R246+-0x2fffc], desc[UR60][R232.64], !P3 ;  /* 0xd0004000e8f67fae */ /* 0x000fe6000d92187c */
[----:B----4-:R-:W-:Y:S01]  /*3f130*/  IMAD.WIDE R20, R36, 0x4, R242 ;  /* 0x0000000424147825 */ /* 0x010fe200078e02f2 */
[----:B------:R-:W-:Y:S01]  /*3f140*/  ISETP.GE.U32.AND P3, PT, R5, 0x7ffffec1, PT ;  /* 0x7ffffec10500780c */ /* 0x000fe20003f66070 */
[----:B------:R-:W-:Y:S04]  /*3f150*/  LDGSTS.E [R246+-0x2fff8], desc[UR60][R234.64], !P4 ;  /* 0xd0008000eaf67fae */ /* 0x000fe8000e12187c */
[----:B------:R4:W-:Y:S04]  /*3f160*/  STL.64 [R1+0x1128], R20 ;  /* 0x0011281401007387 */ /* 0x0009e80000100a00 */
[----:B------:R-:W3:Y:S04]  /*3f170*/  LDL.LU.64 R48, [R1+0x40] ;  /* 0x0000400001307983 */ /* 0x000ee80000300a00 */
[----:B------:R-:W3:Y:S04]  /*3f180*/  LDL.LU.64 R26, [R1+0x48] ;  /* 0x00004800011a7983 */ /* 0x000ee80000300a00 */
[----:B------:R-:W3:Y:S01]  /*3f190*/  LDL.LU.64 R242, [R1+0x50] ;  /* 0x0000500001f27983 */ /* 0x000ee20000300a00 */
[----:B-1----:R-:W-:-:S03]  /*3f1a0*/  VIADD R5, R13, 0xffffff22 ;  /* 0xffffff220d057836 */ /* 0x002fc60000000000 */
[----:B------:R-:W-:Y:S04]  /*3f1b0*/  LDGSTS.E [R246+-0x2fff4], desc[UR60][R238.64], !P5 ;  /* 0xd000c000eef67fae */ /* 0x000fe8000e92187c */
[----:B------:R-:W-:Y:S01]  /*3f1c0*/  LDGSTS.E [R246+-0x2c000], desc[UR60][R24.64], !P6 ;  /* 0xd400000018f67fae */ /* 0x000fe2000f12187c */
[----:B------:R-:W-:-:S03]  /*3f1d0*/  VIADD R10, R12, 0xffffff23 ;  /* 0xffffff230c0a7836 */ /* 0x000fc60000000000 */
[----:B------:R-:W-:Y:S01]  /*3f1e0*/  LDGSTS.E [R246+-0x2bffc], desc[UR60][R22.64], !P0 ;  /* 0xd400400016f67fae */ /* 0x000fe2000c12187c */
[----:B------:R-:W-:Y:S01]  /*3f1f0*/  ISETP.GE.U32.AND P5, PT, R5, 0x7ffffea3, PT ;  /* 0x7ffffea30500780c */ /* 0x000fe20003fa6070 */
[----:B--2---:R-:W-:Y:S02]  /*3f200*/  VIADD R5, R11, 0xffffff21 ;  /* 0xffffff210b057836 */ /* 0x004fe40000000000 */
[----:B------:R4:W-:Y:S01]  /*3f210*/  LDGSTS.E [R246+-0x2bff8], desc[UR60][R20.64], !P2 ;  /* 0xd400800014f67fae */ /* 0x0009e2000d12187c */
[----:B------:R-:W1:Y:S08]  /*3f220*/  LDC R16, c[0x0][0x230] ;  /* 0x00008c00ff107b82 */ /* 0x000e700000000800 */
[----:B------:R-:W2:Y:S01]  /*3f230*/  LDC R17, c[0x0][0x230] ;  /* 0x00008c00ff117b82 */ /* 0x000ea20000000800 */
[----:B------:R-:W3:Y:S01]  /*3f240*/  LDL.LU.64 R24, [R1+0x58] ;  /* 0x0000580001187983 */ /* 0x000ee20000300a00 */
[----:B------:R-:W-:-:S02]  /*3f250*/  ISETP.GE.U32.AND P4, PT, R10, 0x7ffffea4, PT ;  /* 0x7ffffea40a00780c */ /* 0x000fc40003f86070 */
[----:B------:R-:W-:-:S04]  /*3f260*/  ISETP.GE.U32.AND P6, PT, R5, 0x7ffffea2, PT ;  /* 0x7ffffea20500780c */ /* 0x000fc80003fc6070 */
[----:B------:R-:W3:Y:S01]  /*3f270*/  LDC R12, c[0x0][0x230] ;  /* 0x00008c00ff0c7b82 */ /* 0x000ee20000000800 */
[----:B----4-:R-:W-:-:S04]  /*3f280*/  IMAD.WIDE R20, R36, 0x4, R40 ;  /* 0x0000000424147825 */ /* 0x010fc800078e0228 */
[----:B------:R-:W-:Y:S02]  /*3f290*/  VIADD R10, R15, 0xffffff20 ;  /* 0xffffff200f0a7836 */ /* 0x000fe40000000000 */
[----:B------:R-:W-:Y:S01]  /*3f2a0*/  VIADD R5, R14, 0xffffff03 ;  /* 0xffffff030e057836 */ /* 0x000fe20000000000 */
[----:B------:R4:W-:Y:S01]  /*3f2b0*/  STL.64 [R1+0x1138], R20 ;  /* 0x0011381401007387 */ /* 0x0009e20000100a00 */
[----:B------:R-:W-:-:S04]  /*3f2c0*/  IMAD.WIDE R18, R36, 0x4, R30 ;  /* 0x0000000424127825 */ /* 0x000fc800078e021e */
[----:B------:R-:W-:Y:S01]  /*3f2d0*/  IMAD.WIDE R14, R36, 0x4, R34 ;  /* 0x00000004240e7825 */ /* 0x000fe200078e0222 */
[----:B------:R4:W-:Y:S04]  /*3f2e0*/  LDGSTS.E [R246+-0x2bff4], desc[UR60][R20.64], !P3 ;  /* 0xd400c00014f67fae */ /* 0x0009e8000d92187c */
[----:B------:R-:W4:Y:S04]  /*3f2f0*/  LDL.LU.64 R34, [R1+0xf58] ;  /* 0x000f580001227983 */ /* 0x000f280000300a00 */
[----:B------:R4:W-:Y:S04]  /*3f300*/  STL.64 [R1+0x1218], R18 ;  /* 0x0012181201007387 */ /* 0x0009e80000100a00 */
[----:B------:R4:W-:Y:S04]  /*3f310*/  STL.64 [R1+0x1220], R14 ;  /* 0x0012200e01007387 */ /* 0x0009e80000100a00 */
[----:B------:R-:W4:Y:S04]  /*3f320*/  LDL.LU.64 R44, [R1+0xf60] ;  /* 0x000f6000012c7983 */ /* 0x000f280000300a00 */
[----:B------:R-:W4:Y:S04]  /*3f330*/  LDL.LU.64 R40, [R1+0xf68] ;  /* 0x000f680001287983 */ /* 0x000f280000300a00 */
[----:B------:R-:W4:Y:S01]  /*3f340*/  LDL.LU.64 R30, [R1+0xf70] ;  /* 0x000f7000011e7983 */ /* 0x000f220000300a00 */
[----:B------:R-:W-:-:S02]  /*3f350*/  ISETP.GE.U32.AND P0, PT, R10, 0x7ffffea1, PT ;  /* 0x7ffffea10a00780c */ /* 0x000fc40003f06070 */
[----:B------:R-:W-:Y:S01]  /*3f360*/  ISETP.GE.U32.AND P2, PT, R5, 0x7ffffe84, PT ;  /* 0x7ffffe840500780c */ /* 0x000fe20003f46070 */
[----:B------:R4:W-:Y:S01]  /*3f370*/  LDGSTS.E [R246+-0x28000], desc[UR60][R18.64], !P4 ;  /* 0xd800000012f67fae */ /* 0x0009e2000e12187c */
[----:B-1----:R-:W-:Y:S01]  /*3f380*/  IADD3 R5, R16, -0xfe, RZ ;  /* 0xffffff0210057810 */ /* 0x002fe20007ffe0ff */
[----:B--2---:R-:W-:Y:S02]  /*3f390*/  VIADD R10, R17, 0xffffff01 ;  /* 0xffffff01110a7836 */ /* 0x004fe40000000000 */
[----:B------:R-:W2:Y:S04]  /*3f3a0*/  LDL.LU.64 R32, [R1+0xf78] ;  /* 0x000f780001207983 */ /* 0x000ea80000300a00 */
[----:B------:R1:W-:Y:S01]  /*3f3b0*/  LDGSTS.E [R246+-0x27ffc], desc[UR60][R14.64], !P5 ;  /* 0xd80040000ef67fae */ /* 0x0003e2000e92187c */
[----:B---3--:R-:W-:-:S02]  /*3f3c0*/  VIADD R11, R12, 0xffffff00 ;  /* 0xffffff000c0b7836 */ /* 0x008fc40000000000 */
[----:B----4-:R-:W-:-:S04]  /*3f3d0*/  IMAD.WIDE R20, R36, 0x4, R28 ;  /* 0x0000000424147825 */ /* 0x010fc800078e021c */
[----:B------:R-:W-:Y:S01]  /*3f3e0*/  IMAD.WIDE R18, R36, 0x4, R66 ;  /* 0x0000000424127825 */ /* 0x000fe200078e0242 */
[----:B------:R-:W3:Y:S04]  /*3f3f0*/  LDL.LU.64 R28, [R1+0xf80] ;  /* 0x000f8000011c7983 */ /* 0x000ee80000300a00 */
[----:B------:R-:W-:Y:S01]  /*3f400*/  STL.64 [R1+0x1228], R20 ;  /* 0x0012281401007387 */ /* 0x000fe20000100a00 */
[----:B------:R-:W-:Y:S02]  /*3f410*/  ISETP.GE.U32.AND P4, PT, R10, 0x7ffffe82, PT ;  /* 0x7ffffe820a00780c */ /* 0x000fe40003f86070 */
[----:B------:R-:W-:Y:S02]  /*3f420*/  ISETP.GE.U32.AND P5, PT, R11, 0x7ffffe81, PT ;  /* 0x7ffffe810b00780c */ /* 0x000fe40003fa6070 */
[----:B------:R-:W-:Y:S01]  /*3f430*/  ISETP.GE.U32.AND P3, PT, R5, 0x7ffffe83, PT ;  /* 0x7ffffe830500780c */ /* 0x000fe20003f66070 */
[----:B------:R-:W-:Y:S01]  /*3f440*/  IMAD.SHL.U32 R5, R37, 0x80, RZ ;  /* 0x0000008025057824 */ /* 0x000fe200078e00ff */
[----:B------:R-:W-:Y:S04]  /*3f450*/  LDGSTS.E [R246+-0x27ff8], desc[UR60][R20.64], !P6 ;  /* 0xd800800014f67fae */ /* 0x000fe8000f12187c */
[----:B------:R4:W-:Y:S01]  /*3f460*/  LDGSTS.E [R246+-0x27ff4], desc[UR60][R18.64], !P0 ;  /* 0xd800c00012f67fae */ /* 0x0009e2000c12187c */
[----:B------:R-:W-:-:S03]  /*3f470*/  IMAD.WIDE R16, R36, 0x4, R48 ;  /* 0x0000000424107825 */ /* 0x000fc600078e0230 */
[----:B------:R-:W4:Y:S04]  /*3f480*/  LDL.LU.64 R48, [R1+0xf88] ;  /* 0x000f880001307983 */ /* 0x000f280000300a00 */
[----:B------:R4:W-:Y:S01]  /*3f490*/  STL.64 [R1+0x1238], R18 ;  /* 0x0012381201007387 */ /* 0x0009e20000100a00 */
[----:B------:R-:W-:-:S03]  /*3f4a0*/  IMAD.WIDE R12, R36, 0x4, R242 ;  /* 0x00000004240c7825 */ /* 0x000fc600078e02f2 */
[----:B------:R4:W-:Y:S04]  /*3f4b0*/  STL.64 [R1+0x1318], R16 ;  /* 0x0013181001007387 */ /* 0x0009e80000100a00 */
[----:B------:R-:W4:Y:S01]  /*3f4c0*/  LDL.LU.64 R242, [R1+0xf90] ;  /* 0x000f900001f27983 */ /* 0x000f220000300a00 */
[----:B-1----:R-:W-:-:S03]  /*3f4d0*/  IMAD.WIDE R14, R36, 0x4, R26 ;  /* 0x00000004240e7825 */ /* 0x002fc600078e021a */
[----:B------:R1:W-:Y:S04]  /*3f4e0*/  LDGSTS.E [R246+-0x24000], desc[UR60][R16.64], !P2 ;  /* 0xdc00000010f67fae */ /* 0x0003e8000d12187c */
[----:B------:R1:W-:Y:S04]  /*3f4f0*/  STL.64 [R1+0x1320], R14 ;  /* 0x0013200e01007387 */ /* 0x0003e80000100a00 */
[----:B------:R1:W-:Y:S04]  /*3f500*/  STL.64 [R1+0x1328], R12 ;  /* 0x0013280c01007387 */ /* 0x0003e80000100a00 */
[----:B------:R-:W4:Y:S01]  /*3f510*/  LDL.LU.64 R26, [R1+0xf98] ;  /* 0x000f9800011a7983 */ /* 0x000f220000300a00 */
[----:B------:R-:W-:-:S03]  /*3f520*/  IMAD.WIDE R10, R36, 0x4, R24 ;  /* 0x00000004240a7825 */ /* 0x000fc600078e0218 */
[----:B------:R1:W-:Y:S04]  /*3f530*/  LDGSTS.E [R246+-0x23ffc], desc[UR60][R14.64], !P3 ;  /* 0xdc0040000ef67fae */ /* 0x0003e8000d92187c */
[----:B------:R1:W-:Y:S04]  /*3f540*/  LDGSTS.E [R246+-0x23ff8], desc[UR60][R12.64], !P4 ;  /* 0xdc0080000cf67fae */ /* 0x0003e8000e12187c */
[----:B------:R1:W-:Y:S04]  /*3f550*/  STL.64 [R1+0x1338], R10 ;  /* 0x0013380a01007387 */ /* 0x0003e80000100a00 */
[----:B------:R-:W4:Y:S04]  /*3f560*/  LDL.LU.64 R24, [R1+0xfa0] ;  /* 0x000fa00001187983 */ /* 0x000f280000300a00 */
[----:B------:R-:W4:Y:S04]  /*3f570*/  LDL.LU.64 R36, [R1+0xfa8] ;  /* 0x000fa80001247983 */ /* 0x000f280000300a00 */
[----:B------:R-:W4:Y:S04]  /*3f580*/  LDL.LU.64 R66, [R1+0xfb0] ;  /* 0x000fb00001427983 */ /* 0x000f280000300a00 */
[----:B------:R-:W-:Y:S04]  /*3f590*/  STL [R1+0x400], RZ ;  /* 0x000400ff01007387 */ /* 0x000fe80000100800 */
[----:B------:R-:W-:Y:S04]  /*3f5a0*/  STL [R1+0x404], RZ ;  /* 0x000404ff01007387 */ /* 0x000fe80000100800 */
[----:B------:R1:W-:Y:S04]  /*3f5b0*/  LDGSTS.E [R246+-0x23ff4], desc[UR60][R10.64], !P5 ;  /* 0xdc00c0000af67fae */ /* 0x0003e8000e92187c */
[----:B------:R-:W0:Y:S01]  /*3f5c0*/  LDGDEPBAR ;  /* 0x00000000000079af */ /* 0x000e220000000000 */
[----:B------:R-:W-:-:S03]  /*3f5d0*/  IMAD.WIDE R138, R5, 0x4, R34 ;  /* 0x00000004058a7825 */ /* 0x000fc600078e0222 */
[----:B------:R-:W4:Y:S01]  /*3f5e0*/  LDL.LU.64 R34, [R1+0xfb8] ;  /* 0x000fb80001227983 */ /* 0x000f220000300a00 */
[----:B------:R-:W-:-:S04]  /*3f5f0*/  IMAD.WIDE R136, R5, 0x4, R44 ;  /* 0x0000000405887825 */ /* 0x000fc800078e022c */
[----:B------:R-:W-:-:S04]  /*3f600*/  IMAD.WIDE R134, R5, 0x4, R40 ;  /* 0x0000000405867825 */ /* 0x000fc800078e0228 */
[C---:B------:R-:W-:Y:S01]  /*3f610*/  IMAD.WIDE R132, R5.reuse, 0x4, R30 ;  /* 0x0000000405847825 */ /* 0x040fe200078e021e */
[----:B------:R-:W4:Y:S04]  /*3f620*/  LDL.LU.64 R40, [R1+0xfc0] ;  /* 0x000fc00001287983 */ /* 0x000f280000300a00 */
[----:B------:R-:W4:Y:S04]  /*3f630*/  LDL.LU.64 R30, [R1+0xfc8] ;  /* 0x000fc800011e7983 */ /* 0x000f280000300a00 */
[----:B------:R-:W-:Y:S01]  /*3f640*/  STL.64 [R1+0xf58], R138 ;  /* 0x000f588a01007387 */ /* 0x000fe20000100a00 */
[----:B--2---:R-:W-:-:S03]  /*3f650*/  IMAD.WIDE R130, R5, 0x4, R32 ;  /* 0x0000000405827825 */ /* 0x004fc600078e0220 */
[----:B------:R-:W2:Y:S04]  /*3f660*/  LDL.LU.64 R32, [R1+0xfd0] ;  /* 0x000fd00001207983 */ /* 0x000ea80000300a00 */
[----:B------:R-:W-:Y:S01]  /*3f670*/  STL.64 [R1+0xf60], R136 ;  /* 0x000f608801007387 */ /* 0x000fe20000100a00 */
[----:B---3--:R-:W-:-:S03]  /*3f680*/  IMAD.WIDE R128, R5, 0x4, R28 ;  /* 0x0000000405807825 */ /* 0x008fc600078e021c */
[----:B------:R-:W3:Y:S04]  /*3f690*/  LDL.LU.64 R28, [R1+0xfd8] ;  /* 0x000fd800011c7983 */ /* 0x000ee80000300a00 */
[----:B------:R-:W-:Y:S01]  /*3f6a0*/  STL.64 [R1+0xf68], R134 ;  /* 0x000f688601007387 */ /* 0x000fe20000100a00 */
[----:B----4-:R-:W-:-:S03]  /*3f6b0*/  IMAD.WIDE R126, R5, 0x4, R48 ;  /* 0x00000004057e7825 */ /* 0x010fc600078e0230 */
[----:B------:R-:W4:Y:S04]  /*3f6c0*/  LDL.LU.64 R48, [R1+0xfe0] ;  /* 0x000fe00001307983 */ /* 0x000f280000300a00 */
[----:B------:R-:W-:Y:S01]  /*3f6d0*/  STL.64 [R1+0x13f0], R132 ;  /* 0x0013f08401007387 */ /* 0x000fe20000100a00 */
[----:B------:R-:W-:-:S03]  /*3f6e0*/  IMAD.WIDE R124, R5, 0x4, R242 ;  /* 0x00000004057c7825 */ /* 0x000fc600078e02f2 */
[----:B------:R-:W4:Y:S04]  /*3f6f0*/  LDL.LU.64 R242, [R1+0xfe8] ;  /* 0x000fe80001f27983 */ /* 0x000f280000300a00 */
[----:B------:R-:W-:Y:S01]  /*3f700*/  STL.64 [R1+0xf78], R130 ;  /* 0x000f788201007387 */ /* 0x000fe20000100a00 */
[----:B------:R-:W-:-:S03]  /*3f710*/  IMAD.WIDE R122, R5, 0x4, R26 ;  /* 0x00000004057a7825 */ /* 0x000fc600078e021a */
[----:B------:R-:W4:Y:S04]  /*3f720*/  LDL.LU.64 R26, [R1+0xff0] ;  /* 0x000ff000011a7983 */ /* 0x000f280000300a00 */
[----:B------:R-:W-:Y:S01]  /*3f730*/  STL.64 [R1+0xf80], R128 ;  /* 0x000f808001007387 */ /* 0x000fe20000100a00 */
[----:B------:R-:W-:-:S04]  /*3f740*/  IMAD.WIDE R120, R5, 0x4, R24 ;  /* 0x0000000405787825 */ /* 0x000fc800078e0218 */
[C---:B------:R-:W-:Y:S01]  /*3f750*/  IMAD.WIDE R118, R5.reuse, 0x4, R36 ;  /* 0x0000000405767825 */ /* 0x040fe200078e0224 */
[----:B------:R-:W4:Y:S04]  /*3f760*/  LDL.LU.64 R24, [R1+0xff8] ;  /* 0x000ff80001187983 */ /* 0x000f280000300a00 */
[----:B------:R-:W-:Y:S04]  /*3f770*/  STL.64 [R1+0xf88], R126 ;  /* 0x000f887e01007387 */ /* 0x000fe80000100a00 */
        /* <DEDUP_REMOVED lines=13> */
[----:B------:R-:W-:Y:S04]  /*3f850*/  STL.64 [R1+0x1518], R116 ;  /* 0x0015187401007387 */ /* 0x000fe80000100a00 */
[----:B------:R-:W-:Y:S01]  /*3f860*/  STL.64 [R1+0x1540], R114 ;  /* 0x0015407201007387 */ /* 0x000fe20000100a00 */
[----:B---3--:R-:W-:-:S03]  /*3f870*/  IMAD.WIDE R106, R5, 0x4, R28 ;  /* 0x00000004056a7825 */ /* 0x008fc600078e021c */
[----:B------:R-:W3:Y:S04]  /*3f880*/  LDL.LU.64 R28, [R1+0x1028] ;  /* 0x00102800011c7983 */ /* 0x000ee80000300a00 */
[----:B------:R-:W-:Y:S01]  /*3f890*/  STL.64 [R1+0x1570], R112 ;  /* 0x0015707001007387 */ /* 0x000fe20000100a00 */
[----:B--2---:R-:W-:-:S04]  /*3f8a0*/  IMAD.WIDE R108, R5, 0x4, R32 ;  /* 0x00000004056c7825 */ /* 0x004fc800078e0220 */
[C---:B----4-:R-:W-:Y:S02]  /*3f8b0*/  IMAD.WIDE R104, R5.reuse, 0x4, R48 ;  /* 0x0000000405687825 */ /* 0x050fe400078e0230 */
[----:B------:R-:W2:Y:S04]  /*3f8c0*/  LDL.LU.64 R48, [R1+0x1030] ;  /* 0x0010300001307983 */ /* 0x000ea80000300a00 */
[----:B------:R-:W-:Y:S01]  /*3f8d0*/  STL.64 [R1+0x15a0], R110 ;  /* 0x0015a06e01007387 */ /* 0x000fe20000100a00 */
[----:B------:R-:W-:-:S03]  /*3f8e0*/  IMAD.WIDE R102, R5, 0x4, R242 ;  /* 0x0000000405667825 */ /* 0x000fc600078e02f2 */
[----:B------:R-:W4:Y:S04]  /*3f8f0*/  LDL.LU.64 R44, [R1+0x1038] ;  /* 0x00103800012c7983 */ /* 0x000f280000300a00 */
        /* <DEDUP_REMOVED lines=11> */
[----:B------:R-:W4:Y:S04]  /*3f9b0*/  LDL.LU.64 R32, [R1+0x810] ;  /* 0x0008100001207983 */ /* 0x000f280000300a00 */
[----:B------:R-:W-:Y:S01]  /*3f9c0*/  STL.64 [R1+0x1698], R100 ;  /* 0x0016986401007387 */ /* 0x000fe20000100a00 */
[----:B------:R-:W-:-:S03]  /*3f9d0*/  IMAD.WIDE R92, R5, 0x4, R34 ;  /* 0x00000004055c7825 */ /* 0x000fc600078e0222 */
[----:B------:R-:W4:Y:S01]  /*3f9e0*/  LDL.LU.64 R34, [R1+0x7d0] ;  /* 0x0007d00001227983 */ /* 0x000f220000300a00 */
[----:B------:R-:W-:-:S03]  /*3f9f0*/  IMAD.WIDE R94, R5, 0x4, R66 ;  /* 0x00000004055e7825 */ /* 0x000fc600078e0242 */
[----:B------:R-:W-:Y:S01]  /*3fa00*/  STL.64 [R1+0x16b8], R98 ;  /* 0x0016b86201007387 */ /* 0x000fe20000100a00 */
[----:B------:R-:W-:-:S03]  /*3fa10*/  IMAD.WIDE R90, R5, 0x4, R40 ;  /* 0x00000004055a7825 */ /* 0x000fc600078e0228 */
[----:B------:R-:W4:Y:S04]  /*3fa20*/  LDL.LU.64 R40, [R1+0x790] ;  /* 0x0007900001287983 */ /* 0x000f280000300a00 */
[----:B------:R-:W-:Y:S01]  /*3fa30*/  STL.64 [R1+0x16f0], R96 ;  /* 0x0016f06001007387 */ /* 0x000fe20000100a00 */
[----:B------:R-:W-:-:S03]  /*3fa40*/  IMAD.WIDE R88, R5, 0x4, R30 ;  /* 0x0000000405587825 */ /* 0x000fc600078e021e */
[----:B------:R-:W4:Y:S04]  /*3fa50*/  LDL.LU.64 R66, [R1+0x750] ;  /* 0x0007500001427983 */ /* 0x000f280000300a00 */
[----:B------:R-:W4:Y:S04]  /*3fa60*/  LDL.LU.64 R30, [R1+0x710] ;  /* 0x00071000011e7983 */ /* 0x000f280000300a00 */
[----:B------:R-:W-:Y:S01]  /*3fa70*/  STL.64 [R1+0x1728], R94 ;  /* 0x0017285e01007387 */ /* 0x000fe20000100a00 */
[----:B---3--:R-:W-:-:S03]  /*3fa80*/  IMAD.WIDE R86, R5, 0x4, R28 ;  /* 0x0000000405567825 */ /* 0x008fc600078e021c */
[----:B------:R-:W3:Y:S04]  /*3fa90*/  LDL.LU.64 R28, [R1+0x6d0] ;  /* 0x0006d000011c7983 */ /* 0x000ee80000300a00 */
[----:B------:R-:W-:Y:S01]  /*3faa0*/  STL.64 [R1+0x1760], R92 ;  /* 0x0017605c01007387 */ /* 0x000fe20000100a00 */
[----:B--2---:R-:W-:-:S03]  /*3fab0*/  IMAD.WIDE R84, R5, 0x4, R48 ;  /* 0x0000000405547825 */ /* 0x004fc600078e0230 */
[----:B------:R-:W2:Y:S04]  /*3fac0*/  LDL.LU.64 R48, [R1+0x690] ;  /* 0x0006900001307983 */ /* 0x000ea80000300a00 */
[----:B------:R-:W-:Y:S04]  /*3fad0*/  STL.64 [R1+0x1798], R90 ;  /* 0x0017985a01007387 */ /* 0x000fe80000100a00 */
[----:B------:R-:W-:Y:S01]  /*3fae0*/  STL.64 [R1+0x17b8], R88 ;  /* 0x0017b85801007387 */ /* 0x000fe20000100a00 */
[----:B----4-:R-:W-:-:S03]  /*3faf0*/  IMAD.WIDE R80, R5, 0x4, R242 ;  /* 0x0000000405507825 */ /* 0x010fc600078e02f2 */
[----:B------:R-:W4:Y:S01]  /*3fb00*/  LDL.LU.64 R242, [R1+0x650] ;  /* 0x0006500001f27983 */ /* 0x000f220000300a00 */
[----:B------:R-:W-:-:S03]  /*3fb10*/  IMAD.WIDE R82, R5, 0x4, R44 ;  /* 0x0000000405527825 */ /* 0x000fc600078e022c */
        /* <DEDUP_REMOVED lines=11> */
[----:B------:R-:W-:-:S03]  /*3fbd0*/  IMAD.WIDE R70, R5, 0x4, R34 ;  /* 0x0000000405467825 */ /* 0x000fc600078e0222 */
[----:B------:R-:W4:Y:S01]  /*3fbe0*/  LDL.LU.64 R34, [R1+0x550] ;  /* 0x0005500001227983 */ /* 0x000f220000300a00 */
[----:B------:R-:W-:-:S03]  /*3fbf0*/  IMAD.WIDE R72, R5, 0x4, R32 ;  /* 0x0000000405487825 */ /* 0x000fc600078e0220 */
[----:B------:R-:W-:Y:S01]  /*3fc00*/  STL.64 [R1+0x1ad8], R76 ;  /* 0x001ad84c01007387 */ /* 0x000fe20000100a00 */
[----:B------:R-:W-:-:S03]  /*3fc10*/  IMAD.WIDE R68, R5, 0x4, R40 ;  /* 0x0000000405447825 */ /* 0x000fc600078e0228 */
[----:B------:R-:W4:Y:S04]  /*3fc20*/  LDL.LU.64 R40, [R1+0x510] ;  /* 0x0005100001287983 */ /* 0x000f280000300a00 */
[----:B------:R-:W-:Y:S04]  /*3fc30*/  STL.64 [R1+0x1af0], R74 ;  /* 0x001af04a01007387 */ /* 0x000fe80000100a00 */
[----:B------:R-:W-:Y:S01]  /*3fc40*/  STL.64 [R1+0x1b98], R72 ;  /* 0x001b984801007387 */ /* 0x000fe20000100a00 */
[----:B------:R-:W-:-:S04]  /*3fc50*/  IMAD.WIDE R64, R5, 0x4, R30 ;  /* 0x0000000405407825 */ /* 0x000fc800078e021e */
[C---:B------:R-:W-:Y:S01]  /*3fc60*/  IMAD.WIDE R66, R5.reuse, 0x4, R66 ;  /* 0x0000000405427825 */ /* 0x040fe200078e0242 */
[----:B------:R-:W4:Y:S04]  /*3fc70*/  LDL.LU.64 R30, [R1+0x4d0] ;  /* 0x0004d000011e7983 */ /* 0x000f280000300a00 */
[----:B------:R-:W-:Y:S04]  /*3fc80*/  STL.64 [R1+0x1bc8], R70 ;  /* 0x001bc84601007387 */ /* 0x000fe80000100a00 */
[----:B------:R-:W4:Y:S04]  /*3fc90*/  LDL.LU.64 R240, [R1+0x490] ;  /* 0x0004900001f07983 */ /* 0x000f280000300a00 */
[----:B------:R-:W-:Y:S04]  /*3fca0*/  STL.64 [R1+0x1bd8], R68 ;  /* 0x001bd84401007387 */ /* 0x000fe80000100a00 */
[----:B------:R-:W4:Y:S01]  /*3fcb0*/  LDL.LU.64 R32, [R1+0x450] ;  /* 0x0004500001207983 */ /* 0x000f220000300a00 */
[----:B---3--:R-:W-:-:S04]  /*3fcc0*/  IMAD.WIDE R62, R5, 0x4, R28 ;  /* 0x00000004053e7825 */ /* 0x008fc800078e021c */
[C---:B--2---:R-:W-:Y:S02]  /*3fcd0*/  IMAD.WIDE R60, R5.reuse, 0x4, R48 ;  /* 0x00000004053c7825 */ /* 0x044fe400078e0230 */
[----:B------:R-:W2:Y:S04]  /*3fce0*/  LDL.LU.64 R48, [R1+0x410] ;  /* 0x0004100001307983 */ /* 0x000ea80000300a00 */
[----:B------:R-:W-:Y:S01]  /*3fcf0*/  STL.64 [R1+0x1c80], R66 ;  /* 0x001c804201007387 */ /* 0x000fe20000100a00 */
[----:B----4-:R-:W-:-:S03]  /*3fd00*/  IMAD.WIDE R58, R5, 0x4, R242 ;  /* 0x00000004053a7825 */ /* 0x010fc600078e02f2 */
[----:B------:R-:W3:Y:S04]  /*3fd10*/  LDL.LU.64 R242, [R1+0x3c8] ;  /* 0x0003c80001f27983 */ /* 0x000ee80000300a00 */
[----:B------:R-:W-:Y:S04]  /*3fd20*/  STL.64 [R1+0x1c88], R64 ;  /* 0x001c884001007387 */ /* 0x000fe80000100a00 */
[----:B------:R-:W4:Y:S04]  /*3fd30*/  LDL.LU.64 R46, [R1+0x388] ;  /* 0x00038800012e7983 */ /* 0x000f280000300a00 */
[----:B------:R-:W-:Y:S04]  /*3fd40*/  STL.64 [R1+0x1cb0], R62 ;  /* 0x001cb03e01007387 */ /* 0x000fe80000100a00 */
[----:B------:R-:W4:Y:S04]  /*3fd50*/  LDL.LU.64 R28, [R1+0x348] ;  /* 0x00034800011c7983 */ /* 0x000f280000300a00 */
[----:B------:R-:W4:Y:S01]  /*3fd60*/  LDL.LU.64 R42, [R1+0x308] ;  /* 0x00030800012a7983 */ /* 0x000f220000300a00 */
[----:B------:R-:W-:-:S03]  /*3fd70*/  IMAD.WIDE R56, R5, 0x4, R26 ;  /* 0x0000000405387825 */ /* 0x000fc600078e021a */
[----:B------:R-:W-:Y:S04]  /*3fd80*/  STL.64 [R1+0x1d50], R60 ;  /* 0x001d503c01007387 */ /* 0x000fe80000100a00 */
[----:B------:R-:W4:Y:S04]  /*3fd90*/  LDL.LU.64 R26, [R1+0x2c8] ;  /* 0x0002c800011a7983 */ /* 0x000f280000300a00 */
[----:B------:R-:W4:Y:S04]  /*3fda0*/  LDL.LU.64 R38, [R1+0x288] ;  /* 0x0002880001267983 */ /* 0x000f280000300a00 */
[----:B------:R-:W-:Y:S01]  /*3fdb0*/  STL.64 [R1+0x1d58], R58 ;  /* 0x001d583a01007387 */ /* 0x000fe20000100a00 */
[----:B------:R-:W-:-:S04]  /*3fdc0*/  IMAD.WIDE R54, R5, 0x4, R24 ;  /* 0x0000000405367825 */ /* 0x000fc800078e0218 */
[C---:B------:R-:W-:Y:S02]  /*3fdd0*/  IMAD.WIDE R44, R5.reuse, 0x4, R36 ;  /* 0x00000004052c7825 */ /* 0x040fe400078e0224 */
[----:B------:R-:W4:Y:S02]  /*3fde0*/  LDL.LU.64 R36, [R1+0x248] ;  /* 0x0002480001247983 */ /* 0x000f240000300a00 */
[C---:B------:R-:W-:Y:S02]  /*3fdf0*/  IMAD.WIDE R24, R5.reuse, 0x4, R34 ;  /* 0x0000000405187825 */ /* 0x040fe400078e0222 */
[----:B------:R-:W4:Y:S04]  /*3fe00*/  LDL.LU.64 R34, [R1+0x208] ;  /* 0x0002080001227983 */ /* 0x000f280000300a00 */
[----:B------:R-:W-:Y:S04]  /*3fe10*/  STL.64 [R1+0x1d60], R56 ;  /* 0x001d603801007387 */ /* 0x000fe80000100a00 */
[----:B------:R-:W4:Y:S04]  /*3fe20*/  LDL.LU.64 R154, [R1+0x1c8] ;  /* 0x0001c800019a7983 */ /* 0x000f280000300a00 */
[----:B------:R-:W4:Y:S01]  /*3fe30*/  LDL.LU.64 R236, [R1+0x188] ;  /* 0x0001880001ec7983 */ /* 0x000f220000300a00 */
[----:B------:R-:W-:-:S03]  /*3fe40*/  IMAD.WIDE R40, R5, 0x4, R40 ;  /* 0x0000000405287825 */ /* 0x000fc600078e0228 */
[----:B------:R-:W-:Y:S04]  /*3fe50*/  STL.64 [R1+0x1d68], R54 ;  /* 0x001d683601007387 */ /* 0x000fe80000100a00 */
[----:B------:R-:W1:Y:S04]  /*3fe60*/  LDL.LU.64 R152, [R1+0x148] ;  /* 0x0001480001987983 */ /* 0x000e680000300a00 */
[----:B------:R-:W-:Y:S01]  /*3fe70*/  STL.64 [R1+0x1d70], R44 ;  /* 0x001d702c01007387 */ /* 0x000fe20000100a00 */
[----:B------:R-:W-:-:S03]  /*3fe80*/  IMAD.WIDE R30, R5, 0x4, R30 ;  /* 0x00000004051e7825 */ /* 0x000fc600078e021e */
[----:B------:R-:W4:Y:S04]  /*3fe90*/  LDL.LU.64 R156, [R1+0x108] ;  /* 0x00010800019c7983 */ /* 0x000f280000300a00 */
[----:B------:R1:W-:Y:S04]  /*3fea0*/  STL.64 [R1+0x1d78], R24 ;  /* 0x001d781801007387 */ /* 0x0003e80000100a00 */
[----:B------:R1:W-:Y:S01]  /*3feb0*/  STL.64 [R1+0x1ea8], R40 ;  /* 0x001ea82801007387 */ /* 0x0003e20000100a00 */
[----:B------:R-:W-:-:S03]  /*3fec0*/  IMAD.WIDE R52, R5, 0x4, R240 ;  /* 0x0000000405347825 */ /* 0x000fc600078e02f0 */
[----:B------:R1:W-:Y:S04]  /*3fed0*/  STL.64 [R1+0x1ea0], R30 ;  /* 0x001ea01e01007387 */ /* 0x0003e80000100a00 */
[----:B------:R-:W4:Y:S01]  /*3fee0*/  LDL.LU.64 R240, [R1+0xc8] ;  /* 0x0000c80001f07983 */ /* 0x000f220000300a00 */
[----:B--2---:R-:W-:-:S04]  /*3fef0*/  IMAD.WIDE R50, R5, 0x4, R48 ;  /* 0x0000000405327825 */ /* 0x004fc800078e0230 */
[C---:B---3--:R-:W-:Y:S02]  /*3ff00*/  IMAD.WIDE R48, R5.reuse, 0x4, R242 ;  /* 0x0000000405307825 */ /* 0x048fe400078e02f2 */
[----:B------:R-:W2:Y:S02]  /*3ff10*/  LDL.LU.64 R242, [R1+0x88] ;  /* 0x0000880001f27983 */ /* 0x000ea40000300a00 */
[----:B----4-:R-:W-:Y:S02]  /*3ff20*/  IMAD.WIDE R18, R5, 0x4, R236 ;  /* 0x0000000405127825 */ /* 0x010fe400078e02ec */
[----:B------:R-:W3:Y:S02]  /*3ff30*/  S2R R237, SR_TID.X ;  /* 0x0000000000ed7919 */ /* 0x000ee40000002100 */
[C---:B---3--:R-:W-:Y:S01]  /*3ff40*/  IMAD.SHL.U32 R23, R237.reuse, 0x4, RZ ;  /* 0x00000004ed177824 */ /* 0x048fe200078e00ff */
[----:B------:R-:W-:-:S04]  /*3ff50*/  LOP3.LUT R237, R237, 0x60, RZ, 0xc0, !PT ;  /* 0x00000060eded7812 */ /* 0x000fc800078ec0ff */
[----:B------:R-:W-:-:S05]  /*3ff60*/  LOP3.LUT R23, R23, 0x7c, RZ, 0xc0, !PT ;  /* 0x0000007c17177812 */ /* 0x000fca00078ec0ff */
[----:B------:R-:W-:-:S04]  /*3ff70*/  IMAD R23, R237, 0x400, R23 ;  /* 0x00000400ed177824 */ /* 0x000fc800078e0217 */
[----:B------:R-:W-:-:S05]  /*3ff80*/  IMAD.IADD R23, R252, 0x1, R23 ;  /* 0x00000001fc177824 */ /* 0x000fca00078e0217 */
[----:B------:R-:W-:Y:S04]  /*3ff90*/  LDGSTS.E [R23+0x40000], desc[UR60][R138.64], P1 ;  /* 0x400000008a177fae */ /* 0x000fe8000892187c */
[----:B------:R3:W-:Y:S04]  /*3ffa0*/  LDGSTS.E [R23+0x40400], desc[UR60][R136.64], P1 ;  /* 0x4040000088177fae */ /* 0x0007e8000892187c */
        /* <DEDUP_REMOVED lines=14> */
[----:B------:R-:W-:Y:S04]  /*40090*/  LDGSTS.E [R23+0x44000], desc[UR60][R106.64], P1 ;  /* 0x440000006a177fae */ /* 0x000fe8000892187c */
[----:B------:R4:W-:Y:S04]  /*400a0*/  LDGSTS.E [R23+0x44400], desc[UR60][R104.64], P1 ;  /* 0x4440000068177fae */ /* 0x0009e8000892187c */
[----:B------:R4:W-:Y:S04]  /*400b0*/  LDGSTS.E [R23+0x44800], desc[UR60][R102.64], P1 ;  /* 0x4480000066177fae */ /* 0x0009e8000892187c */
[----:B------:R4:W-:Y:S04]  /*400c0*/  LDGSTS.E [R23+0x44c00], desc[UR60][R100.64], P1 ;  /* 0x44c0000064177fae */ /* 0x0009e8000892187c */
[----:B------:R4:W-:Y:S04]  /*400d0*/  LDGSTS.E [R23+0x45000], desc[UR60][R98.64], P1 ;  /* 0x4500000062177fae */ /* 0x0009e8000892187c */
[----:B------:R4:W-:Y:S04]  /*400e0*/  LDGSTS.E [R23+0x45400], desc[UR60][R96.64], P1 ;  /* 0x4540000060177fae */ /* 0x0009e8000892187c */
[----:B------:R4:W-:Y:S04]  /*400f0*/  LDGSTS.E [R23+0x45800], desc[UR60][R94.64], P1 ;  /* 0x458000005e177fae */ /* 0x0009e8000892187c */
[----:B------:R4:W-:Y:S01]  /*40100*/  LDGSTS.E [R23+0x45c00], desc[UR60][R92.64], P1 ;  /* 0x45c000005c177fae */ /* 0x0009e2000892187c */
[----:B------:R-:W-:-:S03]  /*40110*/  IMAD.WIDE R32, R5, 0x4, R32 ;  /* 0x0000000405207825 */ /* 0x000fc600078e0220 */
[----:B------:R4:W-:Y:S04]  /*40120*/  LDGSTS.E [R23+0x46000], desc[UR60][R90.64], P1 ;  /* 0x460000005a177fae */ /* 0x0009e8000892187c */
[----:B------:R4:W-:Y:S04]  /*40130*/  LDGSTS.E [R23+0x46400], desc[UR60][R88.64], P1 ;  /* 0x4640000058177fae */ /* 0x0009e8000892187c */
[----:B------:R4:W-:Y:S01]  /*40140*/  LDGSTS.E [R23+0x46800], desc[UR60][R86.64], P1 ;  /* 0x4680000056177fae */ /* 0x0009e2000892187c */
[----:B------:R-:W-:-:S03]  /*40150*/  IMAD.WIDE R46, R5, 0x4, R46 ;  /* 0x00000004052e7825 */ /* 0x000fc600078e022e */
[----:B------:R4:W-:Y:S04]  /*40160*/  LDGSTS.E [R23+0x46c00], desc[UR60][R84.64], P1 ;  /* 0x46c0000054177fae */ /* 0x0009e8000892187c */
[----:B------:R-:W-:Y:S01]  /*40170*/  STL.64 [R1+0x1e98], R52 ;  /* 0x001e983401007387 */ /* 0x000fe20000100a00 */
[----:B------:R-:W-:-:S03]  /*40180*/  IMAD.WIDE R28, R5, 0x4, R28 ;  /* 0x00000004051c7825 */ /* 0x000fc600078e021c */
[----:B------:R4:W-:Y:S04]  /*40190*/  LDGSTS.E [R23+0x47000], desc[UR60][R82.64], P1 ;  /* 0x4700000052177fae */ /* 0x0009e8000892187c */
[----:B------:R3:W-:Y:S01]  /*401a0*/  STL.64 [R1+0x1e90], R32 ;  /* 0x001e902001007387 */ /* 0x0007e20000100a00 */
[----:B------:R-:W-:-:S03]  /*401b0*/  IMAD.WIDE R42, R5, 0x4, R42 ;  /* 0x00000004052a7825 */ /* 0x000fc600078e022a */
[----:B------:R4:W-:Y:S04]  /*401c0*/  LDGSTS.E [R23+0x47400], desc[UR60][R80.64], P1 ;  /* 0x4740000050177fae */ /* 0x0009e8000892187c */
[----:B------:R-:W-:Y:S01]  /*401d0*/  STL.64 [R1+0x1e88], R50 ;  /* 0x001e883201007387 */ /* 0x000fe20000100a00 */
        /* <DEDUP_REMOVED lines=14> */
[----:B------:R4:W-:Y:S04]  /*402c0*/  STL.64 [R1+0x1e60], R26 ;  /* 0x001e601a01007387 */ /* 0x0009e80000100a00 */
[----:B------:R4:W-:Y:S04]  /*402d0*/  LDGSTS.E [R23+0x60c00], desc[UR60][R68.64], P1 ;  /* 0x60c0000044177fae */ /* 0x0009e8000892187c */
[----:B------:R-:W-:Y:S01]  /*402e0*/  STL.64 [R1+0x1e58], R38 ;  /* 0x001e582601007387 */ /* 0x000fe20000100a00 */
[----:B-1----:R-:W-:-:S03]  /*402f0*/  IMAD.WIDE R16, R5, 0x4, R152 ;  /* 0x0000000405107825 */ /* 0x002fc600078e0298 */
[----:B------:R1:W-:Y:S04]  /*40300*/  LDGSTS.E [R23+0x61000], desc[UR60][R66.64], P1 ;  /* 0x6100000042177fae */ /* 0x0003e8000892187c */
[----:B------:R1:W-:Y:S01]  /*40310*/  STL.64 [R1+0x1e50], R36 ;  /* 0x001e502401007387 */ /* 0x0003e20000100a00 */
[----:B------:R-:W-:-:S03]  /*40320*/  IMAD.WIDE R14, R5, 0x4, R156 ;  /* 0x00000004050e7825 */ /* 0x000fc600078e029c */
[----:B------:R-:W-:Y:S04]  /*40330*/  LDGSTS.E [R23+0x61400], desc[UR60][R64.64], P1 ;  /* 0x6140000040177fae */ /* 0x000fe8000892187c */
[----:B------:R1:W-:Y:S01]  /*40340*/  STL.64 [R1+0x1e48], R34 ;  /* 0x001e482201007387 */ /* 0x0003e20000100a00 */
[----:B------:R-:W-:-:S03]  /*40350*/  IMAD.WIDE R12, R5, 0x4, R240 ;  /* 0x00000004050c7825 */ /* 0x000fc600078e02f0 */
[----:B------:R1:W-:Y:S04]  /*40360*/  LDGSTS.E [R23+0x61800], desc[UR60][R62.64], P1 ;  /* 0x618000003e177fae */ /* 0x0003e8000892187c */
[----:B------:R1:W-:Y:S04]  /*40370*/  STL.64 [R1+0x1e40], R20 ;  /* 0x001e401401007387 */ /* 0x0003e80000100a00 */
[----:B------:R1:W-:Y:S04]  /*40380*/  LDGSTS.E [R23+0x61c00], desc[UR60][R60.64], P1 ;  /* 0x61c000003c177fae */ /* 0x0003e8000892187c */
[----:B------:R1:W-:Y:S04]  /*40390*/  STL.64 [R1+0x1e38], R18 ;  /* 0x001e381201007387 */ /* 0x0003e80000100a00 */
[----:B------:R1:W-:Y:S04]  /*403a0*/  LDGSTS.E [R23+0x62000], desc[UR60][R58.64], P1 ;  /* 0x620000003a177fae */ /* 0x0003e8000892187c */
[----:B------:R1:W-:Y:S04]  /*403b0*/  STL.64 [R1+0x1e30], R16 ;  /* 0x001e301001007387 */ /* 0x0003e80000100a00 */
[----:B------:R1:W-:Y:S04]  /*403c0*/  LDGSTS.E [R23+0x62400], desc[UR60][R56.64], P1 ;  /* 0x6240000038177fae */ /* 0x0003e8000892187c */
[----:B------:R1:W-:Y:S04]  /*403d0*/  STL.64 [R1+0x1e28], R14 ;  /* 0x001e280e01007387 */ /* 0x0003e80000100a00 */
[----:B------:R-:W-:Y:S04]  /*403e0*/  LDGSTS.E [R23+0x62800], desc[UR60][R54.64], P1 ;  /* 0x6280000036177fae */ /* 0x000fe8000892187c */
[----:B------:R1:W-:Y:S04]  /*403f0*/  STL.64 [R1+0x1e20], R12 ;  /* 0x001e200c01007387 */ /* 0x0003e80000100a00 */
[----:B------:R-:W-:Y:S04]  /*40400*/  LDGSTS.E [R23+0x62c00], desc[UR60][R44.64], P1 ;  /* 0x62c000002c177fae */ /* 0x000fe8000892187c */
[----:B------:R-:W-:Y:S04]  /*40410*/  LDGSTS.E [R23+0x63000], desc[UR60][R24.64], P1 ;  /* 0x6300000018177fae */ /* 0x000fe8000892187c */
[----:B------:R-:W-:Y:S04]  /*40420*/  LDGSTS.E [R23+0x63400], desc[UR60][R40.64], P1 ;  /* 0x6340000028177fae */ /* 0x000fe8000892187c */
[----:B------:R-:W-:Y:S04]  /*40430*/  LDGSTS.E [R23+0x63800], desc[UR60][R30.64], P1 ;  /* 0x638000001e177fae */ /* 0x000fe8000892187c */
[----:B------:R1:W-:Y:S04]  /*40440*/  LDGSTS.E [R23+0x63c00], desc[UR60][R52.64], P1 ;  /* 0x63c0000034177fae */ /* 0x0003e8000892187c */
[----:B------:R-:W-:Y:S04]  /*40450*/  LDGSTS.E [R23+0x64000], desc[UR60][R32.64], P1 ;  /* 0x6400000020177fae */ /* 0x000fe8000892187c */
[----:B------:R-:W-:Y:S04]  /*40460*/  LDGSTS.E [R23+0x64400], desc[UR60][R50.64], P1 ;  /* 0x6440000032177fae */ /* 0x000fe8000892187c */
[----:B------:R1:W-:Y:S04]  /*40470*/  LDGSTS.E [R23+0x64800], desc[UR60][R48.64], P1 ;  /* 0x6480000030177fae */ /* 0x0003e8000892187c */
[----:B------:R1:W-:Y:S04]  /*40480*/  LDGSTS.E [R23+0x64c00], desc[UR60][R46.64], P1 ;  /* 0x64c000002e177fae */ /* 0x0003e8000892187c */
[----:B------:R-:W-:Y:S04]  /*40490*/  LDGSTS.E [R23+0x65000], desc[UR60][R28.64], P1 ;  /* 0x650000001c177fae */ /* 0x000fe8000892187c */
[----:B------:R1:W-:Y:S04]  /*404a0*/  LDGSTS.E [R23+0x65400], desc[UR60][R42.64], P1 ;  /* 0x654000002a177fae */ /* 0x0003e8000892187c */
[----:B------:R-:W-:Y:S04]  /*404b0*/  LDGSTS.E [R23+0x65800], desc[UR60][R26.64], P1 ;  /* 0x658000001a177fae */ /* 0x000fe8000892187c */
[----:B------:R1:W-:Y:S04]  /*404c0*/  LDGSTS.E [R23+0x65c00], desc[UR60][R38.64], P1 ;  /* 0x65c0000026177fae */ /* 0x0003e8000892187c */
[----:B------:R1:W-:Y:S04]  /*404d0*/  LDGSTS.E [R23+0x66000], desc[UR60][R36.64], P1 ;  /* 0x6600000024177fae */ /* 0x0003e8000892187c */
[----:B------:R1:W-:Y:S04]  /*404e0*/  LDGSTS.E [R23+0x66400], desc[UR60][R34.64], P1 ;  /* 0x6640000022177fae */ /* 0x0003e8000892187c */
[----:B------:R-:W-:Y:S04]  /*404f0*/  LDGSTS.E [R23+0x66800], desc[UR60][R20.64], P1 ;  /* 0x6680000014177fae */ /* 0x000fe8000892187c */
[----:B------:R-:W-:Y:S04]  /*40500*/  LDGSTS.E [R23+0x66c00], desc[UR60][R18.64], P1 ;  /* 0x66c0000012177fae */ /* 0x000fe8000892187c */
[----:B------:R-:W-:Y:S04]  /*40510*/  LDGSTS.E [R23+0x67000], desc[UR60][R16.64], P1 ;  /* 0x6700000010177fae */ /* 0x000fe8000892187c */
[----:B------:R-:W-:Y:S04]  /*40520*/  LDGSTS.E [R23+0x67400], desc[UR60][R14.64], P1 ;  /* 0x674000000e177fae */ /* 0x000fe8000892187c */
[----:B------:R-:W-:Y:S01]  /*40530*/  LDGSTS.E [R23+0x67800], desc[UR60][R12.64], P1 ;  /* 0x678000000c177fae */ /* 0x000fe2000892187c */
[----:B--2---:R-:W-:-:S05]  /*40540*/  IMAD.WIDE R10, R5, 0x4, R242 ;  /* 0x00000004050a7825 */ /* 0x004fca00078e02f2 */
[----:B------:R2:W-:Y:S04]  /*40550*/  STL.64 [R1+0x1e18], R10 ;  /* 0x001e180a01007387 */ /* 0x0005e80000100a00 */
[----:B------:R-:W2:Y:S04]  /*40560*/  LDL.LU.64 R24, [R1+0xf50] ;  /* 0x000f500001187983 */ /* 0x000ea80000300a00 */
[----:B------:R-:W2:Y:S04]  /*40570*/  LDL.LU.64 R44, [R1+0xf18] ;  /* 0x000f1800012c7983 */ /* 0x000ea80000300a00 */
[----:B------:R-:W2:Y:S04]  /*40580*/  LDL.LU.64 R40, [R1+0xee0] ;  /* 0x000ee00001287983 */ /* 0x000ea80000300a00 */
[----:B------:R-:W2:Y:S04]  /*40590*/  LDL.LU.64 R30, [R1+0xea8] ;  /* 0x000ea800011e7983 */ /* 0x000ea80000300a00 */
[----:B---3--:R-:W3:Y:S04]  /*405a0*/  LDL.LU.64 R32, [R1+0xe70] ;  /* 0x000e700001207983 */ /* 0x008ee80000300a00 */
[----:B------:R-:W3:Y:S04]  /*405b0*/  LDL.LU.64 R242, [R1+0xe38] ;  /* 0x000e380001f27983 */ /* 0x000ee80000300a00 */
[----:B----4-:R-:W4:Y:S04]  /*405c0*/  LDL.LU.64 R28, [R1+0xe00] ;  /* 0x000e0000011c7983 */ /* 0x010f280000300a00 */
[----:B------:R-:W4:Y:S04]  /*405d0*/  LDL.LU.64 R26, [R1+0xdc8] ;  /* 0x000dc800011a7983 */ /* 0x000f280000300a00 */
[----:B------:R-:W4:Y:S04]  /*405e0*/  LDL.LU.64 R48, [R1+0xd90] ;  /* 0x000d900001307983 */ /* 0x000f280000300a00 */
[----:B-1----:R-:W4:Y:S04]  /*405f0*/  LDL.LU.64 R36, [R1+0xd58] ;  /* 0x000d580001247983 */ /* 0x002f280000300a00 */
[----:B------:R-:W4:Y:S04]  /*40600*/  LDL.LU.64 R34, [R1+0xd20] ;  /* 0x000d200001227983 */ /* 0x000f280000300a00 */
[----:B------:R-:W4:Y:S04]  /*40610*/  LDL.LU.64 R66, [R1+0xce8] ;  /* 0x000ce80001427983 */ /* 0x000f280000300a00 */
[----:B------:R1:W-:Y:S01]  /*40620*/  LDGSTS.E [R23+0x67c00], desc[UR60][R10.64], P1 ;  /* 0x67c000000a177fae */ /* 0x0003e2000892187c */
[----:B--2---:R-:W-:-:S03]  /*40630*/  IMAD.WIDE R136, R5, 0x4, R24 ;  /* 0x0000000405887825 */ /* 0x004fc600078e0218 */
[----:B------:R-:W2:Y:S01]  /*40640*/  LDL.LU.64 R24, [R1+0xcb0] ;  /* 0x000cb00001187983 */ /* 0x000ea20000300a00 */
[----:B------:R-:W-:-:S04]  /*40650*/  IMAD.WIDE R134, R5, 0x4, R44 ;  /* 0x0000000405867825 */ /* 0x000fc800078e022c */
[----:B------:R-:W-:-:S04]  /*40660*/  IMAD.WIDE R132, R5, 0x4, R40 ;  /* 0x0000000405847825 */ /* 0x000fc800078e0228 */
[C---:B------:R-:W-:Y:S01]  /*40670*/  IMAD.WIDE R130, R5.reuse, 0x4, R30 ;  /* 0x0000000405827825 */ /* 0x040fe200078e021e */
[----:B------:R-:W2:Y:S04]  /*40680*/  LDL.LU.64 R40, [R1+0xc78] ;  /* 0x000c780001287983 */ /* 0x000ea80000300a00 */
[----:B------:R-:W2:Y:S04]  /*40690*/  LDL.LU.64 R30, [R1+0xc40] ;  /* 0x000c4000011e7983 */ /* 0x000ea80000300a00 */
[----:B------:R-:W-:Y:S01]  /*406a0*/  STL.64 [R1+0x790], R136 ;  /* 0x0007908801007387 */ /* 0x000fe20000100a00 */
[----:B---3--:R-:W-:-:S04]  /*406b0*/  IMAD.WIDE R128, R5, 0x4, R32 ;  /* 0x0000000405807825 */ /* 0x008fc800078e0220 */
[C---:B------:R-:W-:Y:S01]  /*406c0*/  IMAD.WIDE R126, R5.reuse, 0x4, R242 ;  /* 0x00000004057e7825 */ /* 0x040fe200078e02f2 */
[----:B------:R-:W3:Y:S04]  /*406d0*/  LDL.LU.64 R32, [R1+0xc08] ;  /* 0x000c080001207983 */ /* 0x000ee80000300a00 */
[----:B------:R-:W-:Y:S04]  /*406e0*/  STL.64 [R1+0x7d0], R134 ;  /* 0x0007d08601007387 */ /* 0x000fe80000100a00 */
[----:B------:R-:W3:Y:S04]  /*406f0*/  LDL.LU.64 R242, [R1+0xbd0] ;  /* 0x000bd00001f27983 */ /* 0x000ee80000300a00 */
[----:B------:R-:W-:Y:S01]  /*40700*/  STL.64 [R1+0x810], R132 ;  /* 0x0008108401007387 */ /* 0x000fe20000100a00 */
[----:B----4-:R-:W-:-:S04]  /*40710*/  IMAD.WIDE R124, R5, 0x4, R28 ;  /* 0x00000004057c7825 */ /* 0x010fc800078e021c */
[C---:B------:R-:W-:Y:S01]  /*40720*/  IMAD.WIDE R122, R5.reuse, 0x4, R26 ;  /* 0x00000004057a7825 */ /* 0x040fe200078e021a */
[----:B------:R-:W4:Y:S04]  /*40730*/  LDL.LU.64 R28, [R1+0xb98] ;  /* 0x000b9800011c7983 */ /* 0x000f280000300a00 */
[----:B------:R-:W-:Y:S04]  /*40740*/  STL.64 [R1+0x8c0], R130 ;  /* 0x0008c08201007387 */ /* 0x000fe80000100a00 */
        /* <DEDUP_REMOVED lines=25> */
[----:B------:R1:W-:Y:S01]  /*408e0*/  LDGSTS.E [R0+0x42c80], desc[UR60][R114.64], P1 ;  /* 0x42c8000072007fae */ /* 0x0003e2000892187c */
[----:B--2---:R-:W-:-:S03]  /*408f0*/  IMAD.WIDE R112, R5, 0x4, R24 ;  /* 0x0000000405707825 */ /* 0x004fc600078e0218 */
[----:B------:R-:W2:Y:S04]  /*40900*/  LDL.LU.64 R24, [R1+0xa48] ;  /* 0x000a480001187983 */ /* 0x000ea80000300a00 */
[----:B------:R-:W-:Y:S01]  /*40910*/  STL.64 [R1+0xfe8], R118 ;  /* 0x000fe87601007387 */ /* 0x000fe20000100a00 */
[----:B------:R-:W-:-:S04]  /*40920*/  IMAD.WIDE R110, R5, 0x4, R40 ;  /* 0x00000004056e7825 */ /* 0x000fc800078e0228 */
[C---:B------:R-:W-:Y:S01]  /*40930*/  IMAD.WIDE R108, R5.reuse, 0x4, R30 ;  /* 0x00000004056c7825 */ /* 0x040fe200078e021e */
[----:B------:R-:W2:Y:S04]  /*40940*/  LDL.LU.64 R40, [R1+0xa10] ;  /* 0x000a100001287983 */ /* 0x000ea80000300a00 */
[----:B------:R-:W-:Y:S04]  /*40950*/  STL.64 [R1+0x1028], R116 ;  /* 0x0010287401007387 */ /* 0x000fe80000100a00 */
[----:B------:R-:W2:Y:S04]  /*40960*/  LDL.LU.64 R30, [R1+0x9d8] ;  /* 0x0009d800011e7983 */ /* 0x000ea80000300a00 */
[----:B------:R-:W-:Y:S04]  /*40970*/  STL.64 [R1+0x1470], R114 ;  /* 0x0014707201007387 */ /* 0x000fe80000100a00 */
[----:B------:R-:W-:Y:S01]  /*40980*/  STL.64 [R1+0x1490], R112 ;  /* 0x0014907001007387 */ /* 0x000fe20000100a00 */
[----:B---3--:R-:W-:-:S03]  /*40990*/  IMAD.WIDE R104, R5, 0x4, R242 ;  /* 0x0000000405687825 */ /* 0x008fc600078e02f2 */
[----:B------:R-:W3:Y:S01]  /*409a0*/  LDL.LU.64 R242, [R1+0x9a0] ;  /* 0x0009a00001f27983 */ /* 0x000ee20000300a00 */
[----:B------:R-:W-:-:S03]  /*409b0*/  IMAD.WIDE R106, R5, 0x4, R32 ;  /* 0x00000004056a7825 */ /* 0x000fc600078e0220 */
[----:B------:R-:W-:Y:S01]  /*409c0*/  STL.64 [R1+0x14b8], R110 ;  /* 0x0014b86e01007387 */ /* 0x000fe20000100a00 */
[----:B----4-:R-:W-:-:S03]  /*409d0*/  IMAD.WIDE R102, R5, 0x4, R28 ;  /* 0x0000000405667825 */ /* 0x010fc600078e021c */
        /* <DEDUP_REMOVED lines=37> */
[----:B------:R-:W2:Y:S04]  /*40c30*/  LDL.LU.64 R30, [R1+0x708] ;  /* 0x00070800011e7983 */ /* 0x000ea80000300a00 */
[----:B------:R-:W-:Y:S01]  /*40c40*/  STL.64 [R1+0x1658], R92 ;  /* 0x0016585c01007387 */ /* 0x000fe20000100a00 */
[----:B---3--:R-:W-:-:S03]  /*40c50*/  IMAD.WIDE R84, R5, 0x4, R242 ;  /* 0x0000000405547825 */ /* 0x008fc600078e02f2 */
[----:B------:R-:W3:Y:S04]  /*40c60*/  LDL.LU.64 R242, [R1+0x6c8] ;  /* 0x0006c80001f27983 */ /* 0x000ee80000300a00 */
[----:B------:R-:W-:Y:S01]  /*40c70*/  STL.64 [R1+0x1678], R90 ;  /* 0x0016785a01007387 */ /* 0x000fe20000100a00 */
[----:B----4-:R-:W-:-:S03]  /*40c80*/  IMAD.WIDE R82, R5, 0x4, R28 ;  /* 0x0000000405527825 */ /* 0x010fc600078e021c */
[----:B------:R4:W-:Y:S04]  /*40c90*/  LDGSTS.E [R0+0x45c80], desc[UR60][R90.64], P1 ;  /* 0x45c800005a007fae */ /* 0x0009e8000892187c */
        /* <DEDUP_REMOVED lines=17> */
[----:B------:R-:W-:Y:S04]  /*40db0*/  STL.64 [R1+0x17e8], R76 ;  /* 0x0017e84c01007387 */ /* 0x000fe80000100a00 */
        /* <DEDUP_REMOVED lines=17> */
[----:B------:R-:W-:Y:S04]  /*40ed0*/  STL.64 [R1+0x1840], R70 ;  /* 0x0018404601007387 */ /* 0x000fe80000100a00 */
[----:B------:R-:W2:Y:S04]  /*40ee0*/  LDL.LU.64 R30, [R1+0x4c8] ;  /* 0x0004c800011e7983 */ /* 0x000ea80000300a00 */
[----:B------:R-:W-:Y:S01]  /*40ef0*/  STL.64 [R1+0x1a38], R68 ;  /* 0x001a384401007387 */ /* 0x000fe20000100a00 */
[----:B---3--:R-:W-:-:S03]  /*40f00*/  IMAD.WIDE R60, R5, 0x4, R242 ;  /* 0x00000004053c7825 */ /* 0x008fc600078e02f2 */
[----:B------:R-:W3:Y:S01]  /*40f10*/  LDL.LU.64 R242, [R1+0x488] ;  /* 0x0004880001f27983 */ /* 0x000ee20000300a00 */
[----:B------:R-:W-:-:S03]  /*40f20*/  IMAD.WIDE R64, R5, 0x4, R32 ;  /* 0x0000000405407825 */ /* 0x000fc600078e0220 */
[----:B------:R-:W-:Y:S01]  /*40f30*/  STL.64 [R1+0x1ad0], R66 ;  /* 0x001ad04201007387 */ /* 0x000fe20000100a00 */
[----:B----4-:R-:W-:-:S04]  /*40f40*/  IMAD.WIDE R58, R5, 0x4, R28 ;  /* 0x00000004053a7825 */ /* 0x010fc800078e021c */
[C---:B------:R-:W-:Y:S01]  /*40f50*/  IMAD.WIDE R56, R5.reuse, 0x4, R26 ;  /* 0x0000000405387825 */ /* 0x040fe200078e021a */
[----:B------:R4:W-:Y:S04]  /*40f60*/  LDGSTS.E [R0+0x60880], desc[UR60][R68.64], P1 ;  /* 0x6088000044007fae */ /* 0x0009e8000892187c */
[----:B------:R-:W-:Y:S04]  /*40f70*/  STL.64 [R1+0x1ae8], R64 ;  /* 0x001ae84001007387 */ /* 0x000fe80000100a00 */
[----:B------:R-:W4:Y:S04]  /*40f80*/  LDL.LU.64 R32, [R1+0x448] ;  /* 0x0004480001207983 */ /* 0x000f280000300a00 */
[----:B------:R-:W4:Y:S04]  /*40f90*/  LDL.LU.64 R46, [R1+0x408] ;  /* 0x00040800012e7983 */ /* 0x000f280000300a00 */
[----:B------:R-:W-:Y:S04]  /*40fa0*/  STL.64 [R1+0x1b90], R62 ;  /* 0x001b903e01007387 */ /* 0x000fe80000100a00 */
[----:B------:R-:W4:Y:S04]  /*40fb0*/  LDL.LU.64 R42, [R1+0x3c0] ;  /* 0x0003c000012a7983 */ /* 0x000f280000300a00 */
[----:B------:R-:W4:Y:S04]  /*40fc0*/  LDL.LU.64 R38, [R1+0x380] ;  /* 0x0003800001267983 */ /* 0x000f280000300a00 */
[----:B------:R-:W-:Y:S01]  /*40fd0*/  STL.64 [R1+0x1bc0], R60 ;  /* 0x001bc03c01007387 */ /* 0x000fe20000100a00 */
[----:B------:R-:W-:-:S03]  /*40fe0*/  IMAD.WIDE R52, R5, 0x4, R36 ;  /* 0x0000000405347825 */ /* 0x000fc600078e0224 */
[----:B------:R-:W4:Y:S04]  /*40ff0*/  LDL.LU.64 R28, [R1+0x340] ;  /* 0x00034000011c7983 */ /* 0x000f280000300a00 */
[----:B------:R-:W4:Y:S01]  /*41000*/  LDL.LU.64 R36, [R1+0x300] ;  /* 0x0003000001247983 */ /* 0x000f220000300a00 */
[----:B------:R-:W-:-:S03]  /*41010*/  IMAD.WIDE R54, R5, 0x4, R48 ;  /* 0x0000000405367825 */ /* 0x000fc600078e0230 */
[----:B------:R-:W-:Y:S01]  /*41020*/  STL.64 [R1+0x1bd0], R58 ;  /* 0x001bd03a01007387 */ /* 0x000fe20000100a00 */
[----:B------:R-:W-:-:S03]  /*41030*/  IMAD.WIDE R48, R5, 0x4, R34 ;  /* 0x0000000405307825 */ /* 0x000fc600078e0222 */
[----:B------:R-:W4:Y:S04]  /*41040*/  LDL.LU.64 R26, [R1+0x2c0] ;  /* 0x0002c000011a7983 */ /* 0x000f280000300a00 */
[----:B------:R-:W4:Y:S04]  /*41050*/  LDL.LU.64 R34, [R1+0x280] ;  /* 0x0002800001227983 */ /* 0x000f280000300a00 */
[----:B------:R-:W-:Y:S04]  /*41060*/  STL.64 [R1+0x1c78], R56 ;  /* 0x001c783801007387 */ /* 0x000fe80000100a00 */
[----:B------:R-:W-:Y:S04]  /*41070*/  LDGSTS.E [R0+0x60c80], desc[UR60][R66.64], P1 ;  /* 0x60c8000042007fae */ /* 0x000fe8000892187c */
[----:B------:R1:W-:Y:S04]  /*41080*/  LDGSTS.E [R0+0x61080], desc[UR60][R64.64], P1 ;  /* 0x6108000040007fae */ /* 0x0003e8000892187c */
[----:B------:R-:W-:Y:S04]  /*41090*/  LDGSTS.E [R0+0x61480], desc[UR60][R62.64], P1 ;  /* 0x614800003e007fae */ /* 0x000fe8000892187c */
[----:B------:R1:W-:Y:S04]  /*410a0*/  LDGSTS.E [R0+0x61880], desc[UR60][R60.64], P1 ;  /* 0x618800003c007fae */ /* 0x0003e8000892187c */
[----:B------:R1:W-:Y:S04]  /*410b0*/  LDGSTS.E [R0+0x61c80], desc[UR60][R58.64], P1 ;  /* 0x61c800003a007fae */ /* 0x0003e8000892187c */
[----:B------:R1:W-:Y:S04]  /*410c0*/  LDGSTS.E [R0+0x62080], desc[UR60][R56.64], P1 ;  /* 0x6208000038007fae */ /* 0x0003e8000892187c */
[----:B------:R1:W-:Y:S04]  /*410d0*/  LDGSTS.E [R0+0x62480], desc[UR60][R54.64], P1 ;  /* 0x6248000036007fae */ /* 0x0003e8000892187c */
[----:B------:R1:W-:Y:S04]  /*410e0*/  LDGSTS.E [R0+0x62880], desc[UR60][R52.64], P1 ;  /* 0x6288000034007fae */ /* 0x0003e8000892187c */
[----:B------:R-:W-:Y:S01]  /*410f0*/  LDGSTS.E [R0+0x62c80], desc[UR60][R48.64], P1 ;  /* 0x62c8000030007fae */ /* 0x000fe2000892187c */
[----:B--2---:R-:W-:-:S03]  /*41100*/  IMAD.WIDE R44, R5, 0x4, R24 ;  /* 0x00000004052c7825 */ /* 0x004fc600078e0218 */
[----:B------:R-:W2:Y:S04]  /*41110*/  LDL.LU.64 R24, [R1+0x240] ;  /* 0x0002400001187983 */ /* 0x000ea80000300a00 */
[----:B------:R-:W1:Y:S04]  /*41120*/  LDL.LU.64 R154, [R1+0x200] ;  /* 0x00020000019a7983 */ /* 0x000e680000300a00 */
[----:B------:R-:W-:Y:S04]  /*41130*/  STL.64 [R1+0x1c90], R54 ;  /* 0x001c903601007387 */ /* 0x000fe80000100a00 */
[----:B------:R-:W2:Y:S04]  /*41140*/  LDL.LU.64 R152, [R1+0x1c0] ;  /* 0x0001c00001987983 */ /* 0x000ea80000300a00 */
[----:B------:R-:W2:Y:S04]  /*41150*/  LDL.LU.64 R156, [R1+0x180] ;  /* 0x00018000019c7983 */ /* 0x000ea80000300a00 */
[----:B------:R-:W-:Y:S04]  /*41160*/  STL.64 [R1+0x1c98], R52 ;  /* 0x001c983401007387 */ /* 0x000fe80000100a00 */
[----:B------:R-:W2:Y:S04]  /*41170*/  LDL.LU.64 R138, [R1+0x140] ;  /* 0x00014000018a7983 */ /* 0x000ea80000300a00 */
[----:B------:R-:W2:Y:S04]  /*41180*/  LDL.LU.64 R236, [R1+0x100] ;  /* 0x0001000001ec7983 */ /* 0x000ea80000300a00 */
[----:B------:R1:W-:Y:S01]  /*41190*/  STL.64 [R1+0x1ca0], R48 ;  /* 0x001ca03001007387 */ /* 0x0003e20000100a00 */
[----:B---3--:R-:W-:-:S03]  /*411a0*/  IMAD.WIDE R50, R5, 0x4, R242 ;  /* 0x0000000405327825 */ /* 0x008fc600078e02f2 */
[----:B------:R-:W3:Y:S04]  /*411b0*/  LDL.LU.64 R240, [R1+0xc0] ;  /* 0x0000c00001f07983 */ /* 0x000ee80000300a00 */
[----:B------:R-:W3:Y:S01]  /*411c0*/  LDL.LU.64 R242, [R1+0x80] ;  /* 0x0000800001f27983 */ /* 0x000ee20000300a00 */
[----:B------:R-:W-:-:S04]  /*411d0*/  IMAD.WIDE R40, R5, 0x4, R40 ;  /* 0x0000000405287825 */ /* 0x000fc800078e0228 */
[----:B------:R-:W-:-:S04]  /*411e0*/  IMAD.WIDE R30, R5, 0x4, R30 ;  /* 0x00000004051e7825 */ /* 0x000fc800078e021e */
[C---:B----4-:R-:W-:Y:S01]  /*411f0*/  IMAD.WIDE R32, R5.reuse, 0x4, R32 ;  /* 0x0000000405207825 */ /* 0x050fe200078e0220 */
[----:B------:R4:W-:Y:S03]  /*41200*/  STL.64 [R1+0x1ca8], R44 ;  /* 0x001ca82c01007387 */ /* 0x0009e60000100a00 */
[C---:B------:R-:W-:Y:S01]  /*41210*/  IMAD.WIDE R46, R5.reuse, 0x4, R46 ;  /* 0x00000004052e7825 */ /* 0x040fe200078e022e */
[----:B------:R4:W-:Y:S03]  /*41220*/  STL.64 [R1+0x1e10], R40 ;  /* 0x001e102801007387 */ /* 0x0009e60000100a00 */
[C---:B------:R-:W-:Y:S01]  /*41230*/  IMAD.WIDE R42, R5.reuse, 0x4, R42 ;  /* 0x00000004052a7825 */ /* 0x040fe200078e022a */
[----:B------:R4:W-:Y:S03]  /*41240*/  STL.64 [R1+0x1e08], R30 ;  /* 0x001e081e01007387 */ /* 0x0009e60000100a00 */
[C---:B------:R-:W-:Y:S01]  /*41250*/  IMAD.WIDE R38, R5.reuse, 0x4, R38 ;  /* 0x0000000405267825 */ /* 0x040fe200078e0226 */
[----:B------:R-:W-:Y:S03]  /*41260*/  STL.64 [R1+0x1e00], R50 ;  /* 0x001e003201007387 */ /* 0x000fe60000100a00 */
[C---:B------:R-:W-:Y:S01]  /*41270*/  IMAD.WIDE R28, R5.reuse, 0x4, R28 ;  /* 0x00000004051c7825 */ /* 0x040fe200078e021c */
[----:B------:R4:W-:Y:S03]  /*41280*/  STL.64 [R1+0x1df8], R32 ;  /* 0x001df82001007387 */ /* 0x0009e60000100a00 */
[C---:B------:R-:W-:Y:S01]  /*41290*/  IMAD.WIDE R36, R5.reuse, 0x4, R36 ;  /* 0x0000000405247825 */ /* 0x040fe200078e0224 */
[----:B------:R-:W-:Y:S03]  /*412a0*/  STL.64 [R1+0x1df0], R46 ;  /* 0x001df02e01007387 */ /* 0x000fe60000100a00 */
[C---:B------:R-:W-:Y:S01]  /*412b0*/  IMAD.WIDE R26, R5.reuse, 0x4, R26 ;  /* 0x00000004051a7825 */ /* 0x040fe200078e021a */
[----:B------:R-:W-:Y:S03]  /*412c0*/  STL.64 [R1+0x1de8], R42 ;  /* 0x001de82a01007387 */ /* 0x000fe60000100a00 */
[C---:B------:R-:W-:Y:S01]  /*412d0*/  IMAD.WIDE R34, R5.reuse, 0x4, R34 ;  /* 0x0000000405227825 */ /* 0x040fe200078e0222 */
[----:B------:R-:W-:Y:S04]  /*412e0*/  STL.64 [R1+0x1de0], R38 ;  /* 0x001de02601007387 */ /* 0x000fe80000100a00 */
[----:B------:R4:W-:Y:S04]  /*412f0*/  STL.64 [R1+0x1dd8], R28 ;  /* 0x001dd81c01007387 */ /* 0x0009e80000100a00 */
[----:B------:R-:W-:Y:S04]  /*41300*/  STL.64 [R1+0x1dd0], R36 ;  /* 0x001dd02401007387 */ /* 0x000fe80000100a00 */
[----:B------:R4:W-:Y:S04]  /*41310*/  STL.64 [R1+0x1dc8], R26 ;  /* 0x001dc81a01007387 */ /* 0x0009e80000100a00 */
[----:B------:R4:W-:Y:S04]  /*41320*/  STL.64 [R1+0x1dc0], R34 ;  /* 0x001dc02201007387 */ /* 0x0009e80000100a00 */
[----:B------:R-:W-:Y:S04]  /*41330*/  LDGSTS.E [R0+0x63080], desc[UR60][R44.64], P1 ;  /* 0x630800002c007fae */ /* 0x000fe8000892187c */
[----:B------:R-:W-:Y:S04]  /*41340*/  LDGSTS.E [R0+0x63480], desc[UR60][R40.64], P1 ;  /* 0x6348000028007fae */ /* 0x000fe8000892187c */
[----:B------:R-:W-:Y:S04]  /*41350*/  LDGSTS.E [R0+0x63880], desc[UR60][R30.64], P1 ;  /* 0x638800001e007fae */ /* 0x000fe8000892187c */
[----:B------:R4:W-:Y:S04]  /*41360*/  LDGSTS.E [R0+0x63c80], desc[UR60][R50.64], P1 ;  /* 0x63c8000032007fae */ /* 0x0009e8000892187c */
[----:B------:R-:W-:Y:S04]  /*41370*/  LDGSTS.E [R0+0x64080], desc[UR60][R32.64], P1 ;  /* 0x6408000020007fae */ /* 0x000fe8000892187c */
[----:B------:R-:W-:Y:S04]  /*41380*/  LDGSTS.E [R0+0x64480], desc[UR60][R46.64], P1 ;  /* 0x644800002e007fae */ /* 0x000fe8000892187c */
[----:B------:R-:W-:Y:S04]  /*41390*/  LDGSTS.E [R0+0x64880], desc[UR60][R42.64], P1 ;  /* 0x648800002a007fae */ /* 0x000fe8000892187c */
[----:B------:R4:W-:Y:S04]  /*413a0*/  LDGSTS.E [R0+0x64c80], desc[UR60][R38.64], P1 ;  /* 0x64c8000026007fae */ /* 0x0009e8000892187c */
[----:B------:R4:W-:Y:S04]  /*413b0*/  LDGSTS.E [R0+0x65080], desc[UR60][R28.64], P1 ;  /* 0x650800001c007fae */ /* 0x0009e8000892187c */
[----:B------:R-:W-:Y:S04]  /*413c0*/  LDGSTS.E [R0+0x65480], desc[UR60][R36.64], P1 ;  /* 0x6548000024007fae */ /* 0x000fe8000892187c */
[----:B------:R4:W-:Y:S04]  /*413d0*/  LDGSTS.E [R0+0x65880], desc[UR60][R26.64], P1 ;  /* 0x658800001a007fae */ /* 0x0009e8000892187c */
[----:B------:R4:W-:Y:S01]  /*413e0*/  LDGSTS.E [R0+0x65c80], desc[UR60][R34.64], P1 ;  /* 0x65c8000022007fae */ /* 0x0009e2000892187c */
[----:B--2---:R-:W-:-:S04]  /*413f0*/  IMAD.WIDE R24, R5, 0x4, R24 ;  /* 0x0000000405187825 */ /* 0x004fc800078e0218 */
[----:B-1----:R-:W-:-:S04]  /*41400*/  IMAD.WIDE R22, R5, 0x4, R154 ;  /* 0x0000000405167825 */ /* 0x002fc800078e029a */
[----:B------:R-:W-:-:S04]  /*41410*/  IMAD.WIDE R20, R5, 0x4, R152 ;  /* 0x0000000405147825 */ /* 0x000fc800078e0298 */
[----:B------:R-:W-:-:S04]  /*41420*/  IMAD.WIDE R18, R5, 0x4, R156 ;  /* 0x0000000405127825 */ /* 0x000fc800078e029c */
[C---:B------:R-:W-:Y:S01]  /*41430*/  IMAD.WIDE R16, R5.reuse, 0x4, R138 ;  /* 0x0000000405107825 */ /* 0x040fe200078e028a */
[----:B------:R1:W-:Y:S03]  /*41440*/  STL.64 [R1+0x1db8], R24 ;  /* 0x001db81801007387 */ /* 0x0003e60000100a00 */
[C---:B------:R-:W-:Y:S01]  /*41450*/  IMAD.WIDE R14, R5.reuse, 0x4, R236 ;  /* 0x00000004050e7825 */ /* 0x040fe200078e02ec */
[----:B------:R2:W-:Y:S03]  /*41460*/  STL.64 [R1+0x1db0], R22 ;  /* 0x001db01601007387 */ /* 0x0005e60000100a00 */
[C---:B---3--:R-:W-:Y:S01]  /*41470*/  IMAD.WIDE R12, R5.reuse, 0x4, R240 ;  /* 0x00000004050c7825 */ /* 0x048fe200078e02f0 */
[----:B------:R3:W-:Y:S03]  /*41480*/  STL.64 [R1+0x1da8], R20 ;  /* 0x001da81401007387 */ /* 0x0007e60000100a00 */
[C---:B------:R-:W-:Y:S01]  /*41490*/  IMAD.WIDE R10, R5.reuse, 0x4, R242 ;  /* 0x00000004050a7825 */ /* 0x040fe200078e02f2 */
[----:B------:R3:W-:Y:S04]  /*414a0*/  STL.64 [R1+0x1da0], R18 ;  /* 0x001da01201007387 */ /* 0x0007e80000100a00 */
[----:B------:R3:W-:Y:S04]  /*414b0*/  STL.64 [R1+0x1d98], R16 ;  /* 0x001d981001007387 */ /* 0x0007e80000100a00 */
[----:B------:R3:W-:Y:S04]  /*414c0*/  STL.64 [R1+0x1d90], R14 ;  /* 0x001d900e01007387 */ /* 0x0007e80000100a00 */
[----:B------:R3:W-:Y:S04]  /*414d0*/  STL.64 [R1+0x1d88], R12 ;  /* 0x001d880c01007387 */ /* 0x0007e80000100a00 */
[----:B------:R3:W-:Y:S04]  /*414e0*/  STL.64 [R1+0x1d80], R10 ;  /* 0x001d800a01007387 */ /* 0x0007e80000100a00 */
[----:B------:R-:W2:Y:S04]  /*414f0*/  LDL.LU.64 R48, [R1+0xf48] ;  /* 0x000f480001307983 */ /* 0x000ea80000300a00 */
[----:B----4-:R-:W4:Y:S04]  /*41500*/  LDL.LU.64 R44, [R1+0xf10] ;  /* 0x000f1000012c7983 */ /* 0x010f280000300a00 */
[----:B------:R-:W3:Y:S04]  /*41510*/  LDL.LU.64 R40, [R1+0xed8] ;  /* 0x000ed80001287983 */ /* 0x000ee80000300a00 */
[----:B------:R-:W3:Y:S04]  /*41520*/  LDL.LU.64 R30, [R1+0xea0] ;  /* 0x000ea000011e7983 */ /* 0x000ee80000300a00 */
[----:B------:R-:W3:Y:S04]  /*41530*/  LDL.LU.64 R32, [R1+0xe68] ;  /* 0x000e680001207983 */ /* 0x000ee80000300a00 */
[----:B------:R-:W3:Y:S04]  /*41540*/  LDL.LU.64 R242, [R1+0xe30] ;  /* 0x000e300001f27983 */ /* 0x000ee80000300a00 */
[----:B------:R-:W3:Y:S04]  /*41550*/  LDL.LU.64 R28, [R1+0xdf8] ;  /* 0x000df800011c7983 */ /* 0x000ee80000300a00 */
[----:B------:R-:W3:Y:S04]  /*41560*/  LDL.LU.64 R26, [R1+0xdc0] ;  /* 0x000dc000011a7983 */ /* 0x000ee80000300a00 */
[----:B------:R-:W3:Y:S04]  /*41570*/  LDL.LU.64 R36, [R1+0xd88] ;  /* 0x000d880001247983 */ /* 0x000ee80000300a00 */
[----:B------:R-:W3:Y:S04]  /*41580*/  LDL.LU.64 R34, [R1+0xd50] ;  /* 0x000d500001227983 */ /* 0x000ee80000300a00 */
        /* <DEDUP_REMOVED lines=8> */
[----:B-1----:R-:W3:Y:S04]  /*41610*/  LDL.LU.64 R24, [R1+0xd18] ;  /* 0x000d180001187983 */ /* 0x002ee80000300a00 */
[----:B------:R-:W3:Y:S01]  /*41620*/  LDL.LU.64 R66, [R1+0xce0] ;  /* 0x000ce00001427983 */ /* 0x000ee20000300a00 */
[----:B--2---:R-:W-:-:S04]  /*41630*/  IMAD.WIDE R136, R5, 0x4, R48 ;  /* 0x0000000405887825 */ /* 0x004fc800078e0230 */
[C---:B----4-:R-:W-:Y:S01]  /*41640*/  IMAD.WIDE R134, R5.reuse, 0x4, R44 ;  /* 0x0000000405867825 */ /* 0x050fe200078e022c */
[----:B------:R-:W2:Y:S03]  /*41650*/  LDL.LU.64 R48, [R1+0xca8] ;  /* 0x000ca80001307983 */ /* 0x000ea60000300a00 */
[C---:B---3--:R-:W-:Y:S02]  /*41660*/  IMAD.WIDE R132, R5.reuse, 0x4, R40 ;  /* 0x0000000405847825 */ /* 0x048fe400078e0228 */
[----:B------:R-:W3:Y:S02]  /*41670*/  LDL.LU.64 R40, [R1+0xc70] ;  /* 0x000c700001287983 */ /* 0x000ee40000300a00 */
        /* <DEDUP_REMOVED lines=25> */
[----:B------:R-:W-:Y:S04]  /*41810*/  LDGSTS.E [R2+0x40100], desc[UR60][R136.64], P1 ;  /* 0x4010000088027fae */ /* 0x000fe8000892187c */
[----:B------:R-:W4:Y:S04]  /*41820*/  LDL.LU.64 R66, [R1+0xa78] ;  /* 0x000a780001427983 */ /* 0x000f280000300a00 */
[----:B------:R-:W-:Y:S04]  /*41830*/  STL.64 [R1+0x880], R120 ;  /* 0x0008807801007387 */ /* 0x000fe80000100a00 */
        /* <DEDUP_REMOVED lines=11> */
[----:B--2---:R-:W-:-:S04]  /*418f0*/  IMAD.WIDE R112, R5, 0x4, R48 ;  /* 0x0000000405707825 */ /* 0x004fc800078e0230 */
[C---:B---3--:R-:W-:Y:S01]  /*41900*/  IMAD.WIDE R110, R5.reuse, 0x4, R40 ;  /* 0x00000004056e7825 */ /* 0x048fe200078e0228 */
[----:B------:R-:W2:Y:S04]  /*41910*/  LDL.LU.64 R48, [R1+0xa40] ;  /* 0x000a400001307983 */ /* 0x000ea80000300a00 */
[----:B------:R-:W-:Y:S04]  /*41920*/  STL.64 [R1+0x8b8], R118 ;  /* 0x0008b87601007387 */ /* 0x000fe80000100a00 */
[----:B------:R-:W3:Y:S04]  /*41930*/  LDL.LU.64 R40, [R1+0xa08] ;  /* 0x000a080001287983 */ /* 0x000ee80000300a00 */
[----:B------:R-:W-:Y:S01]  /*41940*/  STL.64 [R1+0x8f8], R116 ;  /* 0x0008f87401007387 */ /* 0x000fe20000100a00 */
[----:B----4-:R-:W-:-:S04]  /*41950*/  IMAD.WIDE R108, R5, 0x4, R30 ;  /* 0x00000004056c7825 */ /* 0x010fc800078e021e */
[C---:B------:R-:W-:Y:S01]  /*41960*/  IMAD.WIDE R106, R5.reuse, 0x4, R32 ;  /* 0x00000004056a7825 */ /* 0x040fe200078e0220 */
        /* <DEDUP_REMOVED lines=38> */
[----:B------:R-:W-:Y:S04]  /*41bd0*/  STL.64 [R1+0x1530], R96 ;  /* 0x0015306001007387 */ /* 0x000fe80000100a00 */
[----:B------:R-:W2:Y:S01]  /*41be0*/  LDL.LU.64 R66, [R1+0x780] ;  /* 0x0007800001427983 */ /* 0x000ea20000300a00 */
[----:B---3--:R-:W-:-:S03]  /*41bf0*/  IMAD.WIDE R88, R5, 0x4, R40 ;  /* 0x0000000405587825 */ /* 0x008fc600078e0228 */
[----:B------:R-:W-:Y:S01]  /*41c00*/  STL.64 [R1+0x1560], R94 ;  /* 0x0015605e01007387 */ /* 0x000fe20000100a00 */
[----:B----4-:R-:W-:-:S03]  /*41c10*/  IMAD.WIDE R86, R5, 0x4, R30 ;  /* 0x0000000405567825 */ /* 0x010fc600078e021e */
[----:B------:R-:W3:Y:S04]  /*41c20*/  LDL.LU.64 R40, [R1+0x740] ;  /* 0x0007400001287983 */ /* 0x000ee80000300a00 */
        /* <DEDUP_REMOVED lines=15> */
[----:B------:R-:W-:Y:S04]  /*41d20*/  STL.64 [R1+0x1670], R82 ;  /* 0x0016705201007387 */ /* 0x000fe80000100a00 */
[----:B------:R-:W4:Y:S01]  /*41d30*/  LDL.LU.64 R34, [R1+0x5c0] ;  /* 0x0005c00001227983 */ /* 0x000f220000300a00 */
[----:B------:R-:W-:-:S03]  /*41d40*/  IMAD.WIDE R76, R5, 0x4, R44 ;  /* 0x00000004054c7825 */ /* 0x000fc600078e022c */
[----:B------:R-:W-:Y:S01]  /*41d50*/  STL.64 [R1+0x16a8], R80 ;  /* 0x0016a85001007387 */ /* 0x000fe20000100a00 */
[----:B------:R-:W-:-:S03]  /*41d60*/  IMAD.WIDE R72, R5, 0x4, R24 ;  /* 0x0000000405487825 */ /* 0x000fc600078e0218 */
[----:B------:R-:W4:Y:S04]  /*41d70*/  LDL.LU.64 R24, [R1+0x580] ;  /* 0x0005800001187983 */ /* 0x000f280000300a00 */
[----:B------:R-:W-:Y:S01]  /*41d80*/  STL.64 [R1+0x16e0], R78 ;  /* 0x0016e04e01007387 */ /* 0x000fe20000100a00 */
[----:B------:R-:W-:-:S03]  /*41d90*/  IMAD.WIDE R70, R5, 0x4, R32 ;  /* 0x0000000405467825 */ /* 0x000fc600078e0220 */
        /* <DEDUP_REMOVED lines=14> */
[----:B------:R-:W-:Y:S04]  /*41e80*/  STL.64 [R1+0x1738], R74 ;  /* 0x0017384a01007387 */ /* 0x000fe80000100a00 */
[----:B------:R-:W2:Y:S04]  /*41e90*/  LDL.LU.64 R44, [R1+0x500] ;  /* 0x00050000012c7983 */ /* 0x000ea80000300a00 */
[----:B------:R-:W-:Y:S01]  /*41ea0*/  STL.64 [R1+0x1770], R72 ;  /* 0x0017704801007387 */ /* 0x000fe20000100a00 */
[----:B---3--:R-:W-:-:S03]  /*41eb0*/  IMAD.WIDE R64, R5, 0x4, R40 ;  /* 0x0000000405407825 */ /* 0x008fc600078e0228 */
[----:B------:R-:W-:Y:S04]  /*41ec0*/  STL.64 [R1+0x17a8], R70 ;  /* 0x0017a84601007387 */ /* 0x000fe80000100a00 */
[----:B------:R-:W3:Y:S04]  /*41ed0*/  LDL.LU.64 R40, [R1+0x4c0] ;  /* 0x0004c00001287983 */ /* 0x000ee80000300a00 */
[----:B------:R-:W-:Y:S01]  /*41ee0*/  STL.64 [R1+0x17e0], R68 ;  /* 0x0017e04401007387 */ /* 0x000fe20000100a00 */
[----:B----4-:R-:W-:-:S04]  /*41ef0*/  IMAD.WIDE R60, R5, 0x4, R242 ;  /* 0x00000004053c7825 */ /* 0x010fc800078e02f2 */
[C---:B------:R-:W-:Y:S01]  /*41f00*/  IMAD.WIDE R66, R5.reuse, 0x4, R66 ;  /* 0x0000000405427825 */ /* 0x040fe200078e0242 */
[----:B------:R-:W4:Y:S03]  /*41f10*/  LDL.LU.64 R242, [R1+0x480] ;  /* 0x0004800001f27983 */ /* 0x000f260000300a00 */
[----:B------:R-:W-:-:S04]  /*41f20*/  IMAD.WIDE R62, R5, 0x4, R30 ;  /* 0x00000004053e7825 */ /* 0x000fc800078e021e */
[----:B------:R-:W-:-:S04]  /*41f30*/  IMAD.WIDE R58, R5, 0x4, R28 ;  /* 0x00000004053a7825 */ /* 0x000fc800078e021c */
[C---:B------:R-:W-:Y:S01]  /*41f40*/  IMAD.WIDE R56, R5.reuse, 0x4, R26 ;  /* 0x0000000405387825 */ /* 0x040fe200078e021a */
[----:B------:R1:W-:Y:S04]  /*41f50*/  STL.64 [R1+0x1800], R66 ;  /* 0x0018004201007387 */ /* 0x0003e80000100a00 */
[----:B------:R-:W-:Y:S04]  /*41f60*/  STL.64 [R1+0x1820], R64 ;  /* 0x0018204001007387 */ /* 0x000fe80000100a00 */
[----:B------:R-:W3:Y:S04]  /*41f70*/  LDL.LU.64 R28, [R1+0x440] ;  /* 0x00044000011c7983 */ /* 0x000ee80000300a00 */
[----:B------:R-:W3:Y:S04]  /*41f80*/  LDL.LU.64 R46, [R1+0x3f8] ;  /* 0x0003f800012e7983 */ /* 0x000ee80000300a00 */
[----:B------:R-:W-:Y:S04]  /*41f90*/  STL.64 [R1+0x1838], R62 ;  /* 0x0018383e01007387 */ /* 0x000fe80000100a00 */
[----:B------:R-:W3:Y:S04]  /*41fa0*/  LDL.LU.64 R26, [R1+0x3b8] ;  /* 0x0003b800011a7983 */ /* 0x000ee80000300a00 */
[----:B------:R-:W3:Y:S01]  /*41fb0*/  LDL.LU.64 R42, [R1+0x378] ;  /* 0x00037800012a7983 */ /* 0x000ee20000300a00 */
[----:B------:R-:W-:-:S03]  /*41fc0*/  IMAD.WIDE R54, R5, 0x4, R36 ;  /* 0x0000000405367825 */ /* 0x000fc600078e0224 */
[----:B------:R-:W-:Y:S01]  /*41fd0*/  STL.64 [R1+0x1858], R60 ;  /* 0x0018583c01007387 */ /* 0x000fe20000100a00 */
[----:B------:R-:W-:-:S03]  /*41fe0*/  IMAD.WIDE R52, R5, 0x4, R34 ;  /* 0x0000000405347825 */ /* 0x000fc600078e0222 */
[----:B------:R-:W3:Y:S04]  /*41ff0*/  LDL.LU.64 R36, [R1+0x338] ;  /* 0x0003380001247983 */ /* 0x000ee80000300a00 */
[----:B------:R-:W3:Y:S04]  /*42000*/  LDL.LU.64 R34, [R1+0x2f8] ;  /* 0x0002f80001227983 */ /* 0x000ee80000300a00 */
[----:B------:R-:W-:Y:S04]  /*42010*/  STL.64 [R1+0x1ac8], R58 ;  /* 0x001ac83a01007387 */ /* 0x000fe80000100a00 */
[----:B------:R-:W3:Y:S04]  /*42020*/  LDL.LU.64 R32, [R1+0x2b8] ;  /* 0x0002b80001207983 */ /* 0x000ee80000300a00 */
[----:B------:R-:W3:Y:S01]  /*42030*/  LDL.LU.64 R30, [R1+0x278] ;  /* 0x00027800011e7983 */ /* 0x000ee20000300a00 */
[----:B------:R-:W-:-:S03]  /*42040*/  IMAD.WIDE R50, R5, 0x4, R24 ;  /* 0x0000000405327825 */ /* 0x000fc600078e0218 */
[----:B------:R-:W-:Y:S04]  /*42050*/  STL.64 [R1+0x1ae0], R56 ;  /* 0x001ae03801007387 */ /* 0x000fe80000100a00 */
[----:B------:R-:W3:Y:S04]  /*42060*/  LDL.LU.64 R24, [R1+0x238] ;  /* 0x0002380001187983 */ /* 0x000ee80000300a00 */
[----:B------:R-:W3:Y:S04]  /*42070*/  LDL.LU.64 R154, [R1+0x1f8] ;  /* 0x0001f800019a7983 */ /* 0x000ee80000300a00 */
        /* <DEDUP_REMOVED lines=18> */
[----:B----4-:R-:W-:-:S03]  /*421a0*/  IMAD.WIDE R38, R5, 0x4, R242 ;  /* 0x0000000405267825 */ /* 0x010fc600078e02f2 */
[----:B------:R-:W4:Y:S01]  /*421b0*/  LDL.LU.64 R242, [R1+0x78] ;  /* 0x0000780001f27983 */ /* 0x000f220000300a00 */
[----:B--2---:R-:W-:-:S04]  /*421c0*/  IMAD.WIDE R48, R5, 0x4, R48 ;  /* 0x0000000405307825 */ /* 0x004fc800078e0230 */
[----:B------:R-:W-:-:S04]  /*421d0*/  IMAD.WIDE R44, R5, 0x4, R44 ;  /* 0x00000004052c7825 */ /* 0x000fc800078e022c */
[----:B---3--:R-:W-:-:S04]  /*421e0*/  IMAD.WIDE R40, R5, 0x4, R40 ;  /* 0x0000000405287825 */ /* 0x008fc800078e0228 */
[----:B------:R-:W-:-:S04]  /*421f0*/  IMAD.WIDE R28, R5, 0x4, R28 ;  /* 0x00000004051c7825 */ /* 0x000fc800078e021c */
[C---:B------:R-:W-:Y:S01]  /*42200*/  IMAD.WIDE R46, R5.reuse, 0x4, R46 ;  /* 0x00000004052e7825 */ /* 0x040fe200078e022e */
[----:B------:R-:W-:Y:S04]  /*42210*/  STL.64 [R1+0x1bb8], R48 ;  /* 0x001bb83001007387 */ /* 0x000fe80000100a00 */
[----:B------:R-:W-:Y:S01]  /*42220*/  STL.64 [R1+0x1d48], R44 ;  /* 0x001d482c01007387 */ /* 0x000fe20000100a00 */
[----:B------:R-:W-:-:S03]  /*42230*/  IMAD.WIDE R26, R5, 0x4, R26 ;  /* 0x00000004051a7825 */ /* 0x000fc600078e021a */
[----:B------:R2:W-:Y:S01]  /*42240*/  STL.64 [R1+0x1d40], R40 ;  /* 0x001d402801007387 */ /* 0x0005e20000100a00 */
[----:B------:R-:W-:-:S03]  /*42250*/  IMAD.WIDE R42, R5, 0x4, R42 ;  /* 0x00000004052a7825 */ /* 0x000fc600078e022a */
[----:B------:R3:W-:Y:S01]  /*42260*/  STL.64 [R1+0x1d38], R38 ;  /* 0x001d382601007387 */ /* 0x0007e20000100a00 */
[----:B------:R-:W-:-:S03]  /*42270*/  IMAD.WIDE R36, R5, 0x4, R36 ;  /* 0x0000000405247825 */ /* 0x000fc600078e0224 */
[----:B------:R3:W-:Y:S01]  /*42280*/  STL.64 [R1+0x1d30], R28 ;  /* 0x001d301c01007387 */ /* 0x0007e20000100a00 */
[----:B------:R-:W-:-:S03]  /*42290*/  IMAD.WIDE R34, R5, 0x4, R34 ;  /* 0x0000000405227825 */ /* 0x000fc600078e0222 */
[----:B------:R-:W-:Y:S01]  /*422a0*/  STL.64 [R1+0x1d28], R46 ;  /* 0x001d282e01007387 */ /* 0x000fe20000100a00 */
[----:B------:R-:W-:-:S03]  /*422b0*/  IMAD.WIDE R32, R5, 0x4, R32 ;  /* 0x0000000405207825 */ /* 0x000fc600078e0220 */
[----:B------:R3:W-:Y:S01]  /*422c0*/  STL.64 [R1+0x1d20], R26 ;  /* 0x001d201a01007387 */ /* 0x0007e20000100a00 */
[----:B------:R-:W-:-:S03]  /*422d0*/  IMAD.WIDE R30, R5, 0x4, R30 ;  /* 0x00000004051e7825 */ /* 0x000fc600078e021e */
[----:B------:R-:W-:Y:S01]  /*422e0*/  STL.64 [R1+0x1d18], R42 ;  /* 0x001d182a01007387 */ /* 0x000fe20000100a00 */
[----:B------:R-:W-:-:S03]  /*422f0*/  IMAD.WIDE R24, R5, 0x4, R24 ;  /* 0x0000000405187825 */ /* 0x000fc600078e0218 */
[----:B------:R3:W-:Y:S01]  /*42300*/  STL.64 [R1+0x1d10], R36 ;  /* 0x001d102401007387 */ /* 0x0007e20000100a00 */
[----:B------:R-:W-:-:S03]  /*42310*/  IMAD.WIDE R22, R5, 0x4, R154 ;  /* 0x0000000405167825 */ /* 0x000fc600078e029a */
[----:B------:R3:W-:Y:S01]  /*42320*/  STL.64 [R1+0x1d08], R34 ;  /* 0x001d082201007387 */ /* 0x0007e20000100a00 */
[----:B------:R-:W-:-:S03]  /*42330*/  IMAD.WIDE R20, R5, 0x4, R152 ;  /* 0x0000000405147825 */ /* 0x000fc600078e0298 */
[----:B------:R-:W-:Y:S01]  /*42340*/  STL.64 [R1+0x1d00], R32 ;  /* 0x001d002001007387 */ /* 0x000fe20000100a00 */
[----:B------:R-:W-:-:S03]  /*42350*/  IMAD.WIDE R18, R5, 0x4, R156 ;  /* 0x0000000405127825 */ /* 0x000fc600078e029c */
[----:B------:R-:W-:Y:S01]  /*42360*/  STL.64 [R1+0x1cf8], R30 ;  /* 0x001cf81e01007387 */ /* 0x000fe20000100a00 */
[----:B------:R-:W-:-:S03]  /*42370*/  IMAD.WIDE R16, R5, 0x4, R138 ;  /* 0x0000000405107825 */ /* 0x000fc600078e028a */
[----:B------:R3:W-:Y:S01]  /*42380*/  STL.64 [R1+0x1cf0], R24 ;  /* 0x001cf01801007387 */ /* 0x0007e20000100a00 */
[----:B------:R-:W-:-:S03]  /*42390*/  IMAD.WIDE R14, R5, 0x4, R236 ;  /* 0x00000004050e7825 */ /* 0x000fc600078e02ec */
[----:B------:R3:W-:Y:S01]  /*423a0*/  STL.64 [R1+0x1ce8], R22 ;  /* 0x001ce81601007387 */ /* 0x0007e20000100a00 */
[----:B------:R-:W-:-:S03]  /*423b0*/  IMAD.WIDE R12, R5, 0x4, R240 ;  /* 0x00000004050c7825 */ /* 0x000fc600078e02f0 */
[----:B------:R3:W-:Y:S04]  /*423c0*/  STL.64 [R1+0x1ce0], R20 ;  /* 0x001ce01401007387 */ /* 0x0007e80000100a00 */
[----:B------:R3:W-:Y:S04]  /*423d0*/  STL.64 [R1+0x1cd8], R18 ;  /* 0x001cd81201007387 */ /* 0x0007e80000100a00 */
[----:B------:R3:W-:Y:S04]  /*423e0*/  STL.64 [R1+0x1cd0], R16 ;  /* 0x001cd01001007387 */ /* 0x0007e80000100a00 */
[----:B------:R3:W-:Y:S04]  /*423f0*/  STL.64 [R1+0x1cc8], R14 ;  /* 0x001cc80e01007387 */ /* 0x0007e80000100a00 */
[----:B------:R3:W-:Y:S04]  /*42400*/  STL.64 [R1+0x1cc0], R12 ;  /* 0x001cc00c01007387 */ /* 0x0007e80000100a00 */
[----:B------:R3:W-:Y:S04]  /*42410*/  LDGSTS.E [R2+0x63100], desc[UR60][R48.64], P1 ;  /* 0x6310000030027fae */ /* 0x0007e8000892187c */
[----:B------:R3:W-:Y:S04]  /*42420*/  LDGSTS.E [R2+0x63500], desc[UR60][R44.64], P1 ;  /* 0x635000002c027fae */ /* 0x0007e8000892187c */
[----:B------:R-:W-:Y:S04]  /*42430*/  LDGSTS.E [R2+0x63900], desc[UR60][R40.64], P1 ;  /* 0x6390000028027fae */ /* 0x000fe8000892187c */
[----:B------:R-:W-:Y:S04]  /*42440*/  LDGSTS.E [R2+0x63d00], desc[UR60][R38.64], P1 ;  /* 0x63d0000026027fae */ /* 0x000fe8000892187c */
[----:B------:R-:W-:Y:S04]  /*42450*/  LDGSTS.E [R2+0x64100], desc[UR60][R28.64], P1 ;  /* 0x641000001c027fae */ /* 0x000fe8000892187c */
[----:B------:R-:W-:Y:S04]  /*42460*/  LDGSTS.E [R2+0x64500], desc[UR60][R46.64], P1 ;  /* 0x645000002e027fae */ /* 0x000fe8000892187c */
[----:B------:R-:W-:Y:S04]  /*42470*/  LDGSTS.E [R2+0x64900], desc[UR60][R26.64], P1 ;  /* 0x649000001a027fae */ /* 0x000fe8000892187c */
[----:B------:R3:W-:Y:S04]  /*42480*/  LDGSTS.E [R2+0x64d00], desc[UR60][R42.64], P1 ;  /* 0x64d000002a027fae */ /* 0x0007e8000892187c */
[----:B------:R3:W-:Y:S04]  /*42490*/  LDGSTS.E [R2+0x65100], desc[UR60][R36.64], P1 ;  /* 0x6510000024027fae */ /* 0x0007e8000892187c */
[----:B------:R3:W-:Y:S04]  /*424a0*/  LDGSTS.E [R2+0x65500], desc[UR60][R34.64], P1 ;  /* 0x6550000022027fae */ /* 0x0007e8000892187c */
[----:B------:R-:W-:Y:S04]  /*424b0*/  LDGSTS.E [R2+0x65900], desc[UR60][R32.64], P1 ;  /* 0x6590000020027fae */ /* 0x000fe8000892187c */
        /* <DEDUP_REMOVED lines=8> */
[----:B----4-:R-:W-:-:S05]  /*42540*/  IMAD.WIDE R10, R5, 0x4, R242 ;  /* 0x00000004050a7825 */ /* 0x010fca00078e02f2 */
[----:B------:R4:W-:Y:S04]  /*42550*/  STL.64 [R1+0x1cb8], R10 ;  /* 0x001cb80a01007387 */ /* 0x0009e80000100a00 */
[----:B-1----:R-:W4:Y:S04]  /*42560*/  LDL.LU.64 R66, [R1+0xf40] ;  /* 0x000f400001427983 */ /* 0x002f280000300a00 */
[----:B------:R-:W4:Y:S04]  /*42570*/  LDL.LU.64 R242, [R1+0xf08] ;  /* 0x000f080001f27983 */ /* 0x000f280000300a00 */
[----:B--2---:R-:W2:Y:S04]  /*42580*/  LDL.LU.64 R40, [R1+0xed0] ;  /* 0x000ed00001287983 */ /* 0x004ea80000300a00 */
[----:B---3--:R-:W3:Y:S04]  /*42590*/  LDL.LU.64 R38, [R1+0xe98] ;  /* 0x000e980001267983 */ /* 0x008ee80000300a00 */
        /* <DEDUP_REMOVED lines=9> */
[----:B------:R1:W-:Y:S01]  /*42630*/  LDGSTS.E [R2+0x67d00], desc[UR60][R10.64], P1 ;  /* 0x67d000000a027fae */ /* 0x0003e2000892187c */
[----:B----4-:R-:W-:-:S04]  /*42640*/  IMAD.WIDE R224, R5, 0x4, R66 ;  /* 0x0000000405e07825 */ /* 0x010fc800078e0242 */
[C---:B--2---:R-:W-:Y:S01]  /*42650*/  IMAD.WIDE R132, R5.reuse, 0x4, R40 ;  /* 0x0000000405847825 */ /* 0x044fe200078e0228 */
[----:B------:R-:W2:Y:S04]  /*42660*/  LDL.LU.64 R66, [R1+0xc68] ;  /* 0x000c680001427983 */ /* 0x000ea80000300a00 */
[----:B------:R-:W4:Y:S01]  /*42670*/  LDL.LU.64 R40, [R1+0xc30] ;  /* 0x000c300001287983 */ /* 0x000f220000300a00 */
[----:B---3--:R-:W-:-:S04]  /*42680*/  IMAD.WIDE R130, R5, 0x4, R38 ;  /* 0x0000000405827825 */ /* 0x008fc800078e0226 */
[----:B------:R-:W-:-:S04]  /*42690*/  IMAD.WIDE R128, R5, 0x4, R44 ;  /* 0x0000000405807825 */ /* 0x000fc800078e022c */
[C---:B------:R-:W-:Y:S01]  /*426a0*/  IMAD.WIDE R126, R5.reuse, 0x4, R28 ;  /* 0x00000004057e7825 */ /* 0x040fe200078e021c */
[----:B------:R-:W3:Y:S04]  /*426b0*/  LDL.LU.64 R44, [R1+0xbf8] ;  /* 0x000bf800012c7983 */ /* 0x000ee80000300a00 */
[----:B------:R-:W3:Y:S04]  /*426c0*/  LDL.LU.64 R28, [R1+0xbc0] ;  /* 0x000bc000011c7983 */ /* 0x000ee80000300a00 */
[----:B------:R-:W-:Y:S01]  /*426d0*/  STL.64 [R1+0x640], R132 ;  /* 0x0006408401007387 */ /* 0x000fe20000100a00 */
[----:B------:R-:W-:-:S04]  /*426e0*/  IMAD.WIDE R124, R5, 0x4, R26 ;  /* 0x00000004057c7825 */ /* 0x000fc800078e021a */
[C---:B------:R-:W-:Y:S01]  /*426f0*/  IMAD.WIDE R122, R5.reuse, 0x4, R36 ;  /* 0x00000004057a7825 */ /* 0x040fe200078e0224 */
[----:B------:R-:W3:Y:S04]  /*42700*/  LDL.LU.64 R26, [R1+0xb88] ;  /* 0x000b8800011a7983 */ /* 0x000ee80000300a00 */
[----:B------:R-:W-:Y:S04]  /*42710*/  STL.64 [R1+0x648], R130 ;  /* 0x0006488201007387 */ /* 0x000fe80000100a00 */
        /* <DEDUP_REMOVED lines=27> */
[----:B------:R-:W-:Y:S04]  /*428d0*/  LDGSTS.E [R3+0x42580], desc[UR60][R118.64], P1 ;  /* 0x4258000076037fae */ /* 0x000fe8000892187c */
[----:B------:R1:W-:Y:S04]  /*428e0*/  LDGSTS.E [R3+0x42980], desc[UR60][R116.64], P1 ;  /* 0x4298000074037fae */ /* 0x0003e8000892187c */
[----:B------:R1:W-:Y:S04]  /*428f0*/  LDGSTS.E [R3+0x42d80], desc[UR60][R114.64], P1 ;  /* 0x42d8000072037fae */ /* 0x0003e8000892187c */
[----:B------:R1:W-:Y:S01]  /*42900*/  LDGSTS.E [R3+0x43180], desc[UR60][R112.64], P1 ;  /* 0x4318000070037fae */ /* 0x0003e2000892187c */
[----:B--2---:R-:W-:-:S04]  /*42910*/  IMAD.WIDE R110, R5, 0x4, R66 ;  /* 0x00000004056e7825 */ /* 0x004fc800078e0242 */
[C---:B----4-:R-:W-:Y:S01]  /*42920*/  IMAD.WIDE R108, R5.reuse, 0x4, R40 ;  /* 0x00000004056c7825 */ /* 0x050fe200078e0228 */
[----:B------:R-:W2:Y:S04]  /*42930*/  LDL.LU.64 R66, [R1+0xa00] ;  /* 0x000a000001427983 */ /* 0x000ea80000300a00 */
[----:B------:R-:W-:Y:S04]  /*42940*/  STL.64 [R1+0x7c0], R116 ;  /* 0x0007c07401007387 */ /* 0x000fe80000100a00 */
[----:B------:R-:W4:Y:S04]  /*42950*/  LDL.LU.64 R40, [R1+0x9c8] ;  /* 0x0009c80001287983 */ /* 0x000f280000300a00 */
[----:B------:R-:W-:Y:S04]  /*42960*/  STL.64 [R1+0x800], R114 ;  /* 0x0008007201007387 */ /* 0x000fe80000100a00 */
[----:B------:R-:W-:Y:S01]  /*42970*/  STL.64 [R1+0x840], R112 ;  /* 0x0008407001007387 */ /* 0x000fe20000100a00 */
[----:B---3--:R-:W-:-:S04]  /*42980*/  IMAD.WIDE R104, R5, 0x4, R28 ;  /* 0x0000000405687825 */ /* 0x008fc800078e021c */
[C---:B------:R-:W-:Y:S01]  /*42990*/  IMAD.WIDE R106, R5.reuse, 0x4, R44 ;  /* 0x00000004056a7825 */ /* 0x040fe200078e022c */
[----:B------:R-:W3:Y:S04]  /*429a0*/  LDL.LU.64 R28, [R1+0x990] ;  /* 0x00099000011c7983 */ /* 0x000ee80000300a00 */
[----:B------:R-:W-:Y:S01]  /*429b0*/  STL.64 [R1+0x878], R110 ;  /* 0x0008786e01007387 */ /* 0x000fe20000100a00 */
[----:B------:R-:W-:-:S03]  /*429c0*/  IMAD.WIDE R102, R5, 0x4, R26 ;  /* 0x0000000405667825 */ /* 0x000fc600078e021a */
        /* <DEDUP_REMOVED lines=8> */
[----:B------:R-:W-:-:S03]  /*42a50*/  IMAD.WIDE R96, R5, 0x4, R24 ;  /* 0x0000000405607825 */ /* 0x000fc600078e0218 */
        /* <DEDUP_REMOVED lines=10> */
[----:B------:R1:W-:Y:S04]  /*42b00*/  LDGSTS.E [R3+0x43580], desc[UR60][R110.64], P1 ;  /* 0x435800006e037fae */ /* 0x0003e8000892187c */
[----:B------:R-:W3:Y:S04]  /*42b10*/  LDL.LU.64 R48, [R1+0x7b8] ;  /* 0x0007b80001307983 */ /* 0x000ee80000300a00 */
        /* <DEDUP_REMOVED lines=13> */
[----:B------:R-:W-:Y:S01]  /*42bf0*/  STL.64 [R1+0x14a8], R94 ;  /* 0x0014a85e01007387 */ /* 0x000fe20000100a00 */
[----:B----4-:R-:W-:-:S03]  /*42c00*/  IMAD.WIDE R86, R5, 0x4, R40 ;  /* 0x0000000405567825 */ /* 0x010fc600078e0228 */
[----:B------:R-:W4:Y:S04]  /*42c10*/  LDL.LU.64 R32, [R1+0x738] ;  /* 0x0007380001207983 */ /* 0x000f280000300a00 */
[----:B------:R-:W4:Y:S04]  /*42c20*/  LDL.LU.64 R40, [R1+0x6f8] ;  /* 0x0006f80001287983 */ /* 0x000f280000300a00 */
[----:B------:R-:W-:Y:S01]  /*42c30*/  STL.64 [R1+0x14d0], R92 ;  /* 0x0014d05c01007387 */ /* 0x000fe20000100a00 */
[----:B---3--:R-:W-:-:S04]  /*42c40*/  IMAD.WIDE R84, R5, 0x4, R28 ;  /* 0x0000000405547825 */ /* 0x008fc800078e021c */
        /* <DEDUP_REMOVED lines=10> */
[----:B------:R-:W-:Y:S04]  /*42cf0*/  STL.64 [R1+0x1580], R84 ;  /* 0x0015805401007387 */ /* 0x000fe80000100a00 */
[----:B------:R-:W-:Y:S01]  /*42d00*/  STL.64 [R1+0x15b0], R82 ;  /* 0x0015b05201007387 */ /* 0x000fe20000100a00 */
[----:B------:R-:W-:-:S03]  /*42d10*/  IMAD.WIDE R74, R5, 0x4, R24 ;  /* 0x00000004054a7825 */ /* 0x000fc600078e0218 */
[----:B------:R-:W3:Y:S04]  /*42d20*/  LDL.LU.64 R24, [R1+0x5b8] ;  /* 0x0005b80001187983 */ /* 0x000ee80000300a00 */
[----:B------:R-:W-:Y:S01]  /*42d30*/  STL.64 [R1+0x15e0], R80 ;  /* 0x0015e05001007387 */ /* 0x000fe20000100a00 */
[----:B------:R-:W-:-:S04]  /*42d40*/  IMAD.WIDE R72, R5, 0x4, R30 ;  /* 0x0000000405487825 */ /* 0x000fc800078e021e */
[C---:B------:R-:W-:Y:S01]  /*42d50*/  IMAD.WIDE R76, R5.reuse, 0x4, R38 ;  /* 0x00000004054c7825 */ /* 0x040fe200078e0226 */
[----:B------:R-:W3:Y:S04]  /*42d60*/  LDL.LU.64 R30, [R1+0x578] ;  /* 0x00057800011e7983 */ /* 0x000ee80000300a00 */
[----:B------:R-:W-:Y:S01]  /*42d70*/  STL.64 [R1+0x1610], R78 ;  /* 0x0016104e01007387 */ /* 0x000fe20000100a00 */
[----:B------:R-:W-:-:S04]  /*42d80*/  IMAD.WIDE R70, R5, 0x4, R44 ;  /* 0x0000000405467825 */ /* 0x000fc800078e022c */
[C---:B------:R-:W-:Y:S01]  /*42d90*/  IMAD.WIDE R68, R5.reuse, 0x4, R48 ;  /* 0x0000000405447825 */ /* 0x040fe200078e0230 */
[----:B------:R-:W-:Y:S04]  /*42da0*/  STL.64 [R1+0x1630], R76 ;  /* 0x0016304c01007387 */ /* 0x000fe80000100a00 */
[----:B------:R-:W3:Y:S04]  /*42db0*/  LDL.LU.64 R48, [R1+0x538] ;  /* 0x0005380001307983 */ /* 0x000ee80000300a00 */
[----:B------:R-:W-:Y:S04]  /*42dc0*/  STL.64 [R1+0x1668], R74 ;  /* 0x0016684a01007387 */ /* 0x000fe80000100a00 */
[----:B------:R-:W3:Y:S04]  /*42dd0*/  LDL.LU.64 R44, [R1+0x4f8] ;  /* 0x0004f800012c7983 */ /* 0x000ee80000300a00 */
[----:B------:R-:W-:Y:S04]  /*42de0*/  STL.64 [R1+0x16a0], R72 ;  /* 0x0016a04801007387 */ /* 0x000fe80000100a00 */
[----:B------:R-:W-:Y:S04]  /*42df0*/  STL.64 [R1+0x16d8], R70 ;  /* 0x0016d84601007387 */ /* 0x000fe80000100a00 */
        /* <DEDUP_REMOVED lines=14> */
[----:B--2---:R-:W-:-:S04]  /*42ee0*/  IMAD.WIDE R66, R5, 0x4, R66 ;  /* 0x0000000405427825 */ /* 0x004fc800078e0242 */
[----:B----4-:R-:W-:-:S04]  /*42ef0*/  IMAD.WIDE R64, R5, 0x4, R32 ;  /* 0x0000000405407825 */ /* 0x010fc800078e0220 */
[C---:B------:R-:W-:Y:S01]  /*42f00*/  IMAD.WIDE R62, R5.reuse, 0x4, R40 ;  /* 0x00000004053e7825 */ /* 0x040fe200078e0228 */
[----:B------:R-:W-:Y:S04]  /*42f10*/  STL.64 [R1+0x1730], R66 ;  /* 0x0017304201007387 */ /* 0x000fe80000100a00 */
[----:B------:R-:W-:Y:S01]  /*42f20*/  STL.64 [R1+0x1768], R64 ;  /* 0x0017684001007387 */ /* 0x000fe20000100a00 */
[----:B---3--:R-:W-:-:S04]  /*42f30*/  IMAD.WIDE R60, R5, 0x4, R28 ;  /* 0x00000004053c7825 */ /* 0x008fc800078e021c */
[C---:B------:R-:W-:Y:S01]  /*42f40*/  IMAD.WIDE R58, R5.reuse, 0x4, R26 ;  /* 0x00000004053a7825 */ /* 0x040fe200078e021a */
[----:B------:R-:W2:Y:S04]  /*42f50*/  LDL.LU.64 R28, [R1+0x438] ;  /* 0x00043800011c7983 */ /* 0x000ea80000300a00 */
[----:B------:R-:W3:Y:S04]  /*42f60*/  LDL.LU.64 R26, [R1+0x3f0] ;  /* 0x0003f000011a7983 */ /* 0x000ee80000300a00 */
[----:B------:R-:W-:Y:S01]  /*42f70*/  STL.64 [R1+0x17a0], R62 ;  /* 0x0017a03e01007387 */ /* 0x000fe20000100a00 */
[----:B------:R-:W-:-:S03]  /*42f80*/  IMAD.WIDE R56, R5, 0x4, R36 ;  /* 0x0000000405387825 */ /* 0x000fc600078e0224 */
[----:B------:R4:W-:Y:S04]  /*42f90*/  LDGSTS.E [R3+0x60d80], desc[UR60][R66.64], P1 ;  /* 0x60d8000042037fae */ /* 0x0009e8000892187c */
[----:B------:R-:W4:Y:S04]  /*42fa0*/  LDL.LU.64 R36, [R1+0x3b0] ;  /* 0x0003b00001247983 */ /* 0x000f280000300a00 */
[----:B------:R1:W-:Y:S01]  /*42fb0*/  LDGSTS.E [R3+0x61180], desc[UR60][R64.64], P1 ;  /* 0x6118000040037fae */ /* 0x0003e2000892187c */
[----:B------:R-:W-:-:S03]  /*42fc0*/  IMAD.WIDE R54, R5, 0x4, R34 ;  /* 0x0000000405367825 */ /* 0x000fc600078e0222 */
[----:B------:R1:W-:Y:S04]  /*42fd0*/  LDGSTS.E [R3+0x61580], desc[UR60][R62.64], P1 ;  /* 0x615800003e037fae */ /* 0x0003e8000892187c */
[----:B------:R-:W4:Y:S04]  /*42fe0*/  LDL.LU.64 R34, [R1+0x370] ;  /* 0x0003700001227983 */ /* 0x000f280000300a00 */
[----:B------:R-:W-:Y:S01]  /*42ff0*/  STL.64 [R1+0x17d8], R60 ;  /* 0x0017d83c01007387 */ /* 0x000fe20000100a00 */
[----:B------:R-:W-:-:S03]  /*43000*/  IMAD.WIDE R52, R5, 0x4, R24 ;  /* 0x0000000405347825 */ /* 0x000fc600078e0218 */
[----:B------:R1:W-:Y:S04]  /*43010*/  LDGSTS.E [R3+0x61980], desc[UR60][R60.64], P1 ;  /* 0x619800003c037fae */ /* 0x0003e8000892187c */
[----:B------:R-:W4:Y:S04]  /*43020*/  LDL.LU.64 R24, [R1+0x330] ;  /* 0x0003300001187983 */ /* 0x000f280000300a00 */
        /* <DEDUP_REMOVED lines=16> */
[----:B------:R-:W1:Y:S01]  /*43130*/  LDL.LU.64 R240, [R1+0x70] ;  /* 0x0000700001f07983 */ /* 0x000e620000300a00 */
[----:B------:R-:W-:-:S04]  /*43140*/  IMAD.WIDE R48, R5, 0x4, R48 ;  /* 0x0000000405307825 */ /* 0x000fc800078e0230 */
[----:B------:R-:W-:-:S04]  /*43150*/  IMAD.WIDE R44, R5, 0x4, R44 ;  /* 0x00000004052c7825 */ /* 0x000fc800078e022c */
[----:B------:R-:W-:-:S04]  /*43160*/  IMAD.WIDE R42, R5, 0x4, R42 ;  /* 0x00000004052a7825 */ /* 0x000fc800078e022a */
[C---:B------:R-:W-:Y:S01]  /*43170*/  IMAD.WIDE R38, R5.reuse, 0x4, R38 ;  /* 0x0000000405267825 */ /* 0x040fe200078e0226 */
[----:B------:R1:W-:Y:S04]  /*43180*/  LDGSTS.E [R3+0x61d80], desc[UR60][R58.64], P1 ;  /* 0x61d800003a037fae */ /* 0x0003e8000892187c */
[----:B------:R-:W-:Y:S04]  /*43190*/  STL.64 [R1+0x18c0], R48 ;  /* 0x0018c03001007387 */ /* 0x000fe80000100a00 */
[----:B------:R1:W-:Y:S04]  /*431a0*/  STL.64 [R1+0x1c70], R44 ;  /* 0x001c702c01007387 */ /* 0x0003e80000100a00 */
[----:B------:R-:W-:Y:S04]  /*431b0*/  STL.64 [R1+0x1c68], R42 ;  /* 0x001c682a01007387 */ /* 0x000fe80000100a00 */
[----:B------:R-:W-:Y:S04]  /*431c0*/  STL.64 [R1+0x1c60], R38 ;  /* 0x001c602601007387 */ /* 0x000fe80000100a00 */
[----:B------:R1:W-:Y:S04]  /*431d0*/  LDGSTS.E [R3+0x62180], desc[UR60][R56.64], P1 ;  /* 0x6218000038037fae */ /* 0x0003e8000892187c */
[----:B------:R1:W-:Y:S04]  /*431e0*/  LDGSTS.E [R3+0x62580], desc[UR60][R54.64], P1 ;  /* 0x6258000036037fae */ /* 0x0003e8000892187c */
[----:B------:R1:W-:Y:S04]  /*431f0*/  LDGSTS.E [R3+0x62980], desc[UR60][R52.64], P1 ;  /* 0x6298000034037fae */ /* 0x0003e8000892187c */
[----:B------:R1:W-:Y:S04]  /*43200*/  LDGSTS.E [R3+0x62d80], desc[UR60][R50.64], P1 ;  /* 0x62d8000032037fae */ /* 0x0003e8000892187c */
[----:B------:R1:W-:Y:S04]  /*43210*/  LDGSTS.E [R3+0x63180], desc[UR60][R48.64], P1 ;  /* 0x6318000030037fae */ /* 0x0003e8000892187c */
[----:B------:R-:W-:Y:S04]  /*43220*/  LDGSTS.E [R3+0x63580], desc[UR60][R44.64], P1 ;  /* 0x635800002c037fae */ /* 0x000fe8000892187c */
[----:B------:R-:W-:Y:S04]  /*43230*/  LDGSTS.E [R3+0x63980], desc[UR60][R42.64], P1 ;  /* 0x639800002a037fae */ /* 0x000fe8000892187c */
[----:B------:R-:W-:Y:S01]  /*43240*/  LDGSTS.E [R3+0x63d80], desc[UR60][R38.64], P1 ;  /* 0x63d8000026037fae */ /* 0x000fe2000892187c */
[----:B--2---:R-:W-:-:S04]  /*43250*/  IMAD.WIDE R28, R5, 0x4, R28 ;  /* 0x00000004051c7825 */ /* 0x004fc800078e021c */
[----:B---3--:R-:W-:-:S04]  /*43260*/  IMAD.WIDE R26, R5, 0x4, R26 ;  /* 0x00000004051a7825 */ /* 0x008fc800078e021a */
[C---:B----4-:R-:W-:Y:S01]  /*43270*/  IMAD.WIDE R36, R5.reuse, 0x4, R36 ;  /* 0x0000000405247825 */ /* 0x050fe200078e0224 */
[----:B------:R2:W-:Y:S03]  /*43280*/  STL.64 [R1+0x1c58], R28 ;  /* 0x001c581c01007387 */ /* 0x0005e60000100a00 */
[C---:B------:R-:W-:Y:S01]  /*43290*/  IMAD.WIDE R34, R5.reuse, 0x4, R34 ;  /* 0x0000000405227825 */ /* 0x040fe200078e0222 */
[----:B------:R3:W-:Y:S03]  /*432a0*/  STL.64 [R1+0x1c50], R26 ;  /* 0x001c501a01007387 */ /* 0x0007e60000100a00 */
[----:B------:R-:W-:-:S04]  /*432b0*/  IMAD.WIDE R24, R5, 0x4, R24 ;  /* 0x0000000405187825 */ /* 0x000fc800078e0218 */
[----:B------:R-:W-:-:S04]  /*432c0*/  IMAD.WIDE R46, R5, 0x4, R46 ;  /* 0x00000004052e7825 */ /* 0x000fc800078e022e */
[C---:B------:R-:W-:Y:S01]  /*432d0*/  IMAD.WIDE R40, R5.reuse, 0x4, R40 ;  /* 0x0000000405287825 */ /* 0x040fe200078e0228 */
        /* <DEDUP_REMOVED lines=8> */
[----:B------:R-:W-:Y:S03]  /*43360*/  STL.64 [R1+0x1c28], R40 ;  /* 0x001c282801007387 */ /* 0x000fe60000100a00 */
[C---:B------:R-:W-:Y:S01]  /*43370*/  IMAD.WIDE R18, R5.reuse, 0x4, R134 ;  /* 0x0000000405127825 */ /* 0x040fe200078e0286 */
[----:B------:R4:W-:Y:S03]  /*43380*/  STL.64 [R1+0x1c20], R32 ;  /* 0x001c202001007387 */ /* 0x0009e60000100a00 */
[C---:B------:R-:W-:Y:S01]  /*43390*/  IMAD.WIDE R16, R5.reuse, 0x4, R156 ;  /* 0x0000000405107825 */ /* 0x040fe200078e029c */
[----:B------:R4:W-:Y:S03]  /*433a0*/  STL.64 [R1+0x1c18], R30 ;  /* 0x001c181e01007387 */ /* 0x0009e60000100a00 */
[C---:B------:R-:W-:Y:S01]  /*433b0*/  IMAD.WIDE R14, R5.reuse, 0x4, R138 ;  /* 0x00000004050e7825 */ /* 0x040fe200078e028a */
[----:B------:R4:W-:Y:S03]  /*433c0*/  STL.64 [R1+0x1c10], R22 ;  /* 0x001c101601007387 */ /* 0x0009e60000100a00 */
[C---:B------:R-:W-:Y:S01]  /*433d0*/  IMAD.WIDE R12, R5.reuse, 0x4, R236 ;  /* 0x00000004050c7825 */ /* 0x040fe200078e02ec */
[----:B------:R4:W-:Y:S03]  /*433e0*/  STL.64 [R1+0x1c08], R20 ;  /* 0x001c081401007387 */ /* 0x0009e60000100a00 */
[C---:B-1----:R-:W-:Y:S01]  /*433f0*/  IMAD.WIDE R10, R5.reuse, 0x4, R240 ;  /* 0x00000004050a7825 */ /* 0x042fe200078e02f0 */
[----:B------:R1:W-:Y:S04]  /*43400*/  STL.64 [R1+0x1c00], R18 ;  /* 0x001c001201007387 */ /* 0x0003e80000100a00 */
[----:B------:R1:W-:Y:S04]  /*43410*/  STL.64 [R1+0x1bf8], R16 ;  /* 0x001bf81001007387 */ /* 0x0003e80000100a00 */
[----:B------:R1:W-:Y:S04]  /*43420*/  STL.64 [R1+0x1bf0], R14 ;  /* 0x001bf00e01007387 */ /* 0x0003e80000100a00 */
[----:B------:R1:W-:Y:S04]  /*43430*/  STL.64 [R1+0x1be8], R12 ;  /* 0x001be80c01007387 */ /* 0x0003e80000100a00 */
[----:B------:R1:W-:Y:S04]  /*43440*/  STL.64 [R1+0x1be0], R10 ;  /* 0x001be00a01007387 */ /* 0x0003e80000100a00 */
[----:B------:R-:W4:Y:S04]  /*43450*/  LDL.LU.64 R44, [R1+0xf38] ;  /* 0x000f3800012c7983 */ /* 0x000f280000300a00 */
        /* <DEDUP_REMOVED lines=12> */
[----:B--2---:R-:W2:Y:S04]  /*43520*/  LDL.LU.64 R28, [R1+0xf00] ;  /* 0x000f0000011c7983 */ /* 0x004ea80000300a00 */
[----:B------:R-:W2:Y:S04]  /*43530*/  LDL.LU.64 R64, [R1+0xec8] ;  /* 0x000ec80001407983 */ /* 0x000ea80000300a00 */
[----:B---3--:R-:W3:Y:S04]  /*43540*/  LDL.LU.64 R26, [R1+0xe90] ;  /* 0x000e9000011a7983 */ /* 0x008ee80000300a00 */
[----:B------:R-:W3:Y:S04]  /*43550*/  LDL.LU.64 R42, [R1+0xe58] ;  /* 0x000e5800012a7983 */ /* 0x000ee80000300a00 */
[----:B----4-:R-:W4:Y:S04]  /*43560*/  LDL.LU.64 R36, [R1+0xe20] ;  /* 0x000e200001247983 */ /* 0x010f280000300a00 */
        /* <DEDUP_REMOVED lines=9> */
[----:B------:R1:W-:Y:S04]  /*43600*/  LDGSTS.E [R3+0x67180], desc[UR60][R16.64], P1 ;  /* 0x6718000010037fae */ /* 0x0003e8000892187c */
[----:B------:R1:W-:Y:S04]  /*43610*/  LDGSTS.E [R3+0x67580], desc[UR60][R14.64], P1 ;  /* 0x675800000e037fae */ /* 0x0003e8000892187c */
[----:B------:R1:W-:Y:S04]  /*43620*/  LDGSTS.E [R3+0x67980], desc[UR60][R12.64], P1 ;  /* 0x679800000c037fae */ /* 0x0003e8000892187c */
[----:B------:R1:W-:Y:S01]  /*43630*/  LDGSTS.E [R3+0x67d80], desc[UR60][R10.64], P1 ;  /* 0x67d800000a037fae */ /* 0x0003e2000892187c */
[----:B------:R-:W-:-:S03]  /*43640*/  IMAD.WIDE R190, R5, 0x4, R44 ;  /* 0x0000000405be7825 */ /* 0x000fc600078e022c */
[----:B------:R-:W4:Y:S04]  /*43650*/  LDL.LU.64 R44, [R1+0xbf0] ;  /* 0x000bf000012c7983 */ /* 0x000f280000300a00 */
[----:B------:R-:W-:Y:S01]  /*43660*/  LDGSTS.E [R4+0x40200], desc[UR60][R190.64], P1 ;  /* 0x40200000be047fae */ /* 0x000fe2000892187c */
[----:B--2---:R-:W-:-:S04]  /*43670*/  IMAD.WIDE R198, R5, 0x4, R28 ;  /* 0x0000000405c67825 */ /* 0x004fc800078e021c */
[C---:B---3--:R-:W-:Y:S01]  /*43680*/  IMAD.WIDE R214, R5.reuse, 0x4, R26 ;  /* 0x0000000405d67825 */ /* 0x048fe200078e021a */
[----:B------:R-:W2:Y:S04]  /*43690*/  LDL.LU.64 R28, [R1+0xbb8] ;  /* 0x000bb800011c7983 */ /* 0x000ea80000300a00 */
[----:B------:R-:W3:Y:S01]  /*436a0*/  LDL.LU.64 R26, [R1+0xb80] ;  /* 0x000b8000011a7983 */ /* 0x000ee20000300a00 */
[----:B----4-:R-:W-:-:S04]  /*436b0*/  IMAD.WIDE R240, R5, 0x4, R36 ;  /* 0x0000000405f07825 */ /* 0x010fc800078e0224 */
[C---:B------:R-:W-:Y:S01]  /*436c0*/  IMAD.WIDE R120, R5.reuse, 0x4, R34 ;  /* 0x0000000405787825 */ /* 0x040fe200078e0222 */
[----:B------:R-:W4:Y:S04]  /*436d0*/  LDL.LU.64 R36, [R1+0xb48] ;  /* 0x000b480001247983 */ /* 0x000f280000300a00 */
[----:B------:R-:W4:Y:S01]  /*436e0*/  LDL.LU.64 R34, [R1+0xb10] ;  /* 0x000b100001227983 */ /* 0x000f220000300a00 */
[----:B------:R-:W-:-:S04]  /*436f0*/  IMAD.WIDE R116, R5, 0x4, R24 ;  /* 0x0000000405747825 */ /* 0x000fc800078e0218 */
[C---:B------:R-:W-:Y:S01]  /*43700*/  IMAD.WIDE R122, R5.reuse, 0x4, R62 ;  /* 0x00000004057a7825 */ /* 0x040fe200078e023e */
[----:B------:R-:W4:Y:S03]  /*43710*/  LDL.LU.64 R24, [R1+0xad8] ;  /* 0x000ad80001187983 */ /* 0x000f260000300a00 */
[----:B------:R-:W-:-:S04]  /*43720*/  IMAD.WIDE R114, R5, 0x4, R48 ;  /* 0x0000000405727825 */ /* 0x000fc800078e0230 */
[----:B------:R-:W-:-:S04]  /*43730*/  IMAD.WIDE R118, R5, 0x4, R38 ;  /* 0x0000000405767825 */ /* 0x000fc800078e0226 */
[C---:B------:R-:W-:Y:S01]  /*43740*/  IMAD.WIDE R112, R5.reuse, 0x4, R32 ;  /* 0x0000000405707825 */ /* 0x040fe200078e0220 */
[----:B------:R-:W-:Y:S04]  /*43750*/  STL.64 [R1+0x610], R122 ;  /* 0x0006107a01007387 */ /* 0x000fe80000100a00 */
[----:B------:R-:W4:Y:S04]  /*43760*/  LDL.LU.64 R48, [R1+0xaa0] ;  /* 0x000aa00001307983 */ /* 0x000f280000300a00 */
[----:B------:R-:W-:Y:S04]  /*43770*/  STL.64 [R1+0x638], R120 ;  /* 0x0006387801007387 */ /* 0x000fe80000100a00 */
        /* <DEDUP_REMOVED lines=12> */
[----:B------:R-:W-:-:S04]  /*43840*/  IMAD.WIDE R206, R5, 0x4, R64 ;  /* 0x0000000405ce7825 */ /* 0x000fc800078e0240 */
[C---:B------:R-:W-:Y:S01]  /*43850*/  IMAD.WIDE R222, R5.reuse, 0x4, R42 ;  /* 0x0000000405de7825 */ /* 0x040fe200078e022a */
        /* <DEDUP_REMOVED lines=14> */
[----:B------:R-:W-:-:S05]  /*43940*/  IMAD.WIDE R104, R5, 0x4, R44 ;  /* 0x0000000405687825 */ /* 0x000fca00078e022c */
[----:B------:R-:W-:Y:S01]  /*43950*/  LDGSTS.E [R4+0x43e00], desc[UR60][R104.64], P1 ;  /* 0x43e0000068047fae */ /* 0x000fe2000892187c */
        /* <DEDUP_REMOVED lines=23> */
[----:B------:R-:W-:-:S03]  /*43ad0*/  IMAD.WIDE R90, R5, 0x4, R32 ;  /* 0x00000004055a7825 */ /* 0x000fc600078e0220 */
[----:B------:R-:W-:Y:S04]  /*43ae0*/  STL.64 [R1+0x920], R94 ;  /* 0x0009205e01007387 */ /* 0x000fe80000100a00 */
[----:B------:R-:W4:Y:S01]  /*43af0*/  LDL.LU.64 R32, [R1+0x770] ;  /* 0x0007700001207983 */ /* 0x000f220000300a00 */
[----:B------:R-:W-:-:S03]  /*43b00*/  IMAD.WIDE R86, R5, 0x4, R40 ;  /* 0x0000000405567825 */ /* 0x000fc600078e0228 */
[----:B------:R-:W-:Y:S01]  /*43b10*/  STL.64 [R1+0x958], R92 ;  /* 0x0009585c01007387 */ /* 0x000fe20000100a00 */
[----:B------:R-:W-:-:S03]  /*43b20*/  IMAD.WIDE R84, R5, 0x4, R30 ;  /* 0x0000000405547825 */ /* 0x000fc600078e021e */
[----:B------:R-:W4:Y:S04]  /*43b30*/  LDL.LU.64 R40, [R1+0x730] ;  /* 0x0007300001287983 */ /* 0x000f280000300a00 */
        /* <DEDUP_REMOVED lines=23> */
[----:B------:R-:W-:Y:S04]  /*43cb0*/  STL.64 [R1+0x14c8], R82 ;  /* 0x0014c85201007387 */ /* 0x000fe80000100a00 */
[----:B------:R-:W-:Y:S01]  /*43cc0*/  STL.64 [R1+0x14f0], R80 ;  /* 0x0014f05001007387 */ /* 0x000fe20000100a00 */
[----:B------:R-:W-:-:S03]  /*43cd0*/  IMAD.WIDE R72, R5, 0x4, R24 ;  /* 0x0000000405487825 */ /* 0x000fc600078e0218 */
[----:B------:R-:W4:Y:S04]  /*43ce0*/  LDL.LU.64 R24, [R1+0x5b0] ;  /* 0x0005b00001187983 */ /* 0x000f280000300a00 */
[----:B------:R-:W-:Y:S01]  /*43cf0*/  STL.64 [R1+0x1520], R78 ;  /* 0x0015204e01007387 */ /* 0x000fe20000100a00 */
[----:B------:R-:W-:-:S04]  /*43d00*/  IMAD.WIDE R70, R5, 0x4, R48 ;  /* 0x0000000405467825 */ /* 0x000fc800078e0230 */
[C---:B------:R-:W-:Y:S01]  /*43d10*/  IMAD.WIDE R74, R5.reuse, 0x4, R38 ;  /* 0x00000004054a7825 */ /* 0x040fe200078e0226 */
[----:B------:R-:W4:Y:S04]  /*43d20*/  LDL.LU.64 R48, [R1+0x570] ;  /* 0x0005700001307983 */ /* 0x000f280000300a00 */
[----:B------:R-:W-:Y:S01]  /*43d30*/  STL.64 [R1+0x1550], R76 ;  /* 0x0015504c01007387 */ /* 0x000fe20000100a00 */
[----:B------:R-:W-:-:S04]  /*43d40*/  IMAD.WIDE R68, R5, 0x4, R44 ;  /* 0x0000000405447825 */ /* 0x000fc800078e022c */
[C---:B------:R-:W-:Y:S01]  /*43d50*/  IMAD.WIDE R66, R5.reuse, 0x4, R66 ;  /* 0x0000000405427825 */ /* 0x040fe200078e0242 */
[----:B------:R-:W-:Y:S04]  /*43d60*/  STL.64 [R1+0x1578], R74 ;  /* 0x0015784a01007387 */ /* 0x000fe80000100a00 */
[----:B------:R-:W1:Y:S04]  /*43d70*/  LDL.LU.64 R46, [R1+0x530] ;  /* 0x00053000012e7983 */ /* 0x000e680000300a00 */
[----:B------:R-:W-:Y:S04]  /*43d80*/  STL.64 [R1+0x15a8], R72 ;  /* 0x0015a84801007387 */ /* 0x000fe80000100a00 */
[----:B------:R-:W4:Y:S01]  /*43d90*/  LDL.LU.64 R44, [R1+0x4f0] ;  /* 0x0004f000012c7983 */ /* 0x000f220000300a00 */
[----:B------:R-:W-:-:S03]  /*43da0*/  IMAD.WIDE R64, R5, 0x4, R32 ;  /* 0x0000000405407825 */ /* 0x000fc600078e0220 */
[----:B------:R-:W-:Y:S01]  /*43db0*/  STL.64 [R1+0x15d8], R70 ;  /* 0x0015d84601007387 */ /* 0x000fe20000100a00 */
[----:B------:R-:W-:-:S03]  /*43dc0*/  IMAD.WIDE R62, R5, 0x4, R40 ;  /* 0x00000004053e7825 */ /* 0x000fc600078e0228 */
[----:B------:R-:W-:Y:S04]  /*43dd0*/  STL.64 [R1+0x1600], R68 ;  /* 0x0016004401007387 */ /* 0x000fe80000100a00 */
[----:B------:R-:W4:Y:S04]  /*43de0*/  LDL.LU.64 R42, [R1+0x4b0] ;  /* 0x0004b000012a7983 */ /* 0x000f280000300a00 */
[----:B------:R-:W-:Y:S01]  /*43df0*/  STL.64 [R1+0x1640], R66 ;  /* 0x0016404201007387 */ /* 0x000fe20000100a00 */
[----:B------:R-:W-:-:S03]  /*43e00*/  IMAD.WIDE R60, R5, 0x4, R30 ;  /* 0x00000004053c7825 */ /* 0x000fc600078e021e */
[----:B------:R-:W4:Y:S04]  /*43e10*/  LDL.LU.64 R40, [R1+0x470] ;  /* 0x0004700001287983 */ /* 0x000f280000300a00 */
[----:B------:R-:W-:Y:S04]  /*43e20*/  STL.64 [R1+0x1680], R64 ;  /* 0x0016804001007387 */ /* 0x000fe80000100a00 */
[----:B------:R-:W-:Y:S04]  /*43e30*/  STL.64 [R1+0x16c0], R62 ;  /* 0x0016c03e01007387 */ /* 0x000fe80000100a00 */
[----:B------:R-:W4:Y:S04]  /*43e40*/  LDL.LU.64 R38, [R1+0x430] ;  /* 0x0004300001267983 */ /* 0x000f280000300a00 */
        /* <DEDUP_REMOVED lines=14> */
[----:B------:R2:W-:Y:S03]  /*43f30*/  LDGSTS.E [R4+0x61a00], desc[UR60][R58.64], P1 ;  /* 0x61a000003a047fae */ /* 0x0005e6000892187c */
[C---:B----4-:R-:W-:Y:S02]  /*43f40*/  IMAD.WIDE R54, R5.reuse, 0x4, R36 ;  /* 0x0000000405367825 */ /* 0x050fe400078e0224 */
[----:B------:R-:W3:Y:S04]  /*43f50*/  LDL.LU.64 R36, [R1+0x3e8] ;  /* 0x0003e80001247983 */ /* 0x000ee80000300a00 */
[----:B------:R-:W-:Y:S01]  /*43f60*/  STL.64 [R1+0x1700], R60 ;  /* 0x0017003c01007387 */ /* 0x000fe20000100a00 */
[----:B------:R-:W-:-:S04]  /*43f70*/  IMAD.WIDE R52, R5, 0x4, R34 ;  /* 0x0000000405347825 */ /* 0x000fc800078e0222 */
[C---:B------:R-:W-:Y:S01]  /*43f80*/  IMAD.WIDE R50, R5.reuse, 0x4, R24 ;  /* 0x0000000405327825 */ /* 0x040fe200078e0218 */
[----:B------:R-:W4:Y:S04]  /*43f90*/  LDL.LU.64 R34, [R1+0x3a8] ;  /* 0x0003a80001227983 */ /* 0x000f280000300a00 */
[----:B------:R-:W2:Y:S04]  /*43fa0*/  LDL.LU.64 R32, [R1+0x368] ;  /* 0x0003680001207983 */ /* 0x000ea80000300a00 */
[----:B------:R-:W-:Y:S04]  /*43fb0*/  STL.64 [R1+0x1740], R58 ;  /* 0x0017403a01007387 */ /* 0x000fe80000100a00 */
[----:B------:R-:W2:Y:S04]  /*43fc0*/  LDL.LU.64 R24, [R1+0x328] ;  /* 0x0003280001187983 */ /* 0x000ea80000300a00 */
[----:B------:R-:W2:Y:S04]  /*43fd0*/  LDL.LU.64 R30, [R1+0x2e8] ;  /* 0x0002e800011e7983 */ /* 0x000ea80000300a00 */
[----:B------:R-:W-:Y:S04]  /*43fe0*/  STL.64 [R1+0x1780], R56 ;  /* 0x0017803801007387 */ /* 0x000fe80000100a00 */
[----:B------:R-:W2:Y:S04]  /*43ff0*/  LDL.LU.64 R28, [R1+0x2a8] ;  /* 0x0002a800011c7983 */ /* 0x000ea80000300a00 */
[----:B------:R-:W2:Y:S04]  /*44000*/  LDL.LU.64 R26, [R1+0x268] ;  /* 0x00026800011a7983 */ /* 0x000ea80000300a00 */
[----:B------:R-:W-:Y:S04]  /*44010*/  STL.64 [R1+0x17c0], R54 ;  /* 0x0017c03601007387 */ /* 0x000fe80000100a00 */
[----:B------:R-:W2:Y:S04]  /*44020*/  LDL.LU.64 R128, [R1+0x228] ;  /* 0x0002280001807983 */ /* 0x000ea80000300a00 */
[----:B------:R-:W2:Y:S04]  /*44030*/  LDL.LU.64 R134, [R1+0x1e8] ;  /* 0x0001e80001867983 */ /* 0x000ea80000300a00 */
[----:B------:R-:W-:Y:S01]  /*44040*/  STL.64 [R1+0x1860], R52 ;  /* 0x0018603401007387 */ /* 0x000fe20000100a00 */
[----:B------:R-:W-:-:S03]  /*44050*/  IMAD.WIDE R48, R5, 0x4, R48 ;  /* 0x0000000405307825 */ /* 0x000fc600078e0230 */
[----:B------:R-:W2:Y:S04]  /*44060*/  LDL.LU.64 R156, [R1+0x1a8] ;  /* 0x0001a800019c7983 */ /* 0x000ea80000300a00 */
[----:B------:R-:W2:Y:S04]  /*44070*/  LDL.LU.64 R130, [R1+0x168] ;  /* 0x0001680001827983 */ /* 0x000ea80000300a00 */
[----:B------:R2:W-:Y:S04]  /*44080*/  STL.64 [R1+0x1880], R50 ;  /* 0x0018803201007387 */ /* 0x0005e80000100a00 */
[----:B------:R-:W2:Y:S04]  /*44090*/  LDL.LU.64 R138, [R1+0x128] ;  /* 0x00012800018a7983 */ /* 0x000ea80000300a00 */
[----:B------:R-:W2:Y:S04]  /*440a0*/  LDL.LU.64 R236, [R1+0xe8] ;  /* 0x0000e80001ec7983 */ /* 0x000ea80000300a00 */
[----:B------:R-:W-:Y:S04]  /*440b0*/  STL.64 [R1+0x18a0], R48 ;  /* 0x0018a03001007387 */ /* 0x000fe80000100a00 */
[----:B------:R-:W2:Y:S04]  /*440c0*/  LDL.LU.64 R124, [R1+0xa8] ;  /* 0x0000a800017c7983 */ /* 0x000ea80000300a00 */
[----:B------:R-:W2:Y:S01]  /*440d0*/  LDL.LU.64 R126, [R1+0x68] ;  /* 0x00006800017e7983 */ /* 0x000ea20000300a00 */
[----:B-1----:R-:W-:-:S04]  /*440e0*/  IMAD.WIDE R46, R5, 0x4, R46 ;  /* 0x00000004052e7825 */ /* 0x002fc800078e022e */
[----:B------:R-:W-:-:S04]  /*440f0*/  IMAD.WIDE R44, R5, 0x4, R44 ;  /* 0x00000004052c7825 */ /* 0x000fc800078e022c */
[----:B------:R-:W-:-:S04]  /*44100*/  IMAD.WIDE R42, R5, 0x4, R42 ;  /* 0x00000004052a7825 */ /* 0x000fc800078e022a */
[----:B------:R-:W-:-:S04]  /*44110*/  IMAD.WIDE R40, R5, 0x4, R40 ;  /* 0x0000000405287825 */ /* 0x000fc800078e0228 */
[C---:B------:R-:W-:Y:S01]  /*44120*/  IMAD.WIDE R38, R5.reuse, 0x4, R38 ;  /* 0x0000000405267825 */ /* 0x040fe200078e0226 */
[----:B------:R-:W-:Y:S04]  /*44130*/  STL.64 [R1+0x18a8], R46 ;  /* 0x0018a82e01007387 */ /* 0x000fe80000100a00 */
[----:B------:R-:W-:Y:S04]  /*44140*/  STL.64 [R1+0x1b88], R44 ;  /* 0x001b882c01007387 */ /* 0x000fe80000100a00 */
[----:B------:R-:W-:Y:S04]  /*44150*/  STL.64 [R1+0x1b80], R42 ;  /* 0x001b802a01007387 */ /* 0x000fe80000100a00 */
        /* <DEDUP_REMOVED lines=12> */
[----:B---3--:R-:W-:-:S04]  /*44220*/  IMAD.WIDE R36, R5, 0x4, R36 ;  /* 0x0000000405247825 */ /* 0x008fc800078e0224 */
[----:B----4-:R-:W-:-:S04]  /*44230*/  IMAD.WIDE R34, R5, 0x4, R34 ;  /* 0x0000000405227825 */ /* 0x010fc800078e0222 */
[----:B--2---:R-:W-:-:S04]  /*44240*/  IMAD.WIDE R32, R5, 0x4, R32 ;  /* 0x0000000405207825 */ /* 0x004fc800078e0220 */
[----:B------:R-:W-:-:S04]  /*44250*/  IMAD.WIDE R24, R5, 0x4, R24 ;  /* 0x0000000405187825 */ /* 0x000fc800078e0218 */
        /* <DEDUP_REMOVED lines=21> */
[----:B------:R1:W-:Y:S04]  /*443b0*/  STL.64 [R1+0x1b18], R16 ;  /* 0x001b181001007387 */ /* 0x0003e80000100a00 */
[----:B------:R1:W-:Y:S04]  /*443c0*/  STL.64 [R1+0x1b10], R14 ;  /* 0x001b100e01007387 */ /* 0x0003e80000100a00 */
[----:B------:R1:W-:Y:S04]  /*443d0*/  STL.64 [R1+0x1b08], R12 ;  /* 0x001b080c01007387 */ /* 0x0003e80000100a00 */
[----:B------:R1:W-:Y:S04]  /*443e0*/  STL.64 [R1+0x1b00], R10 ;  /* 0x001b000a01007387 */ /* 0x0003e80000100a00 */
[----:B------:R1:W-:Y:S04]  /*443f0*/  STL.64 [R1+0x1af8], R2 ;  /* 0x001af80201007387 */ /* 0x0003e80000100a00 */
[----:B------:R1:W-:Y:S04]  /*44400*/  LDGSTS.E [R4+0x64600], desc[UR60][R36.64], P1 ;  /* 0x6460000024047fae */ /* 0x0003e8000892187c */
[----:B------:R-:W4:Y:S04]  /*44410*/  LDL.LU.64 R50, [R1+0xf30] ;  /* 0x000f300001327983 */ /* 0x000f280000300a00 */
[----:B------:R1:W-:Y:S04]  /*44420*/  LDGSTS.E [R4+0x64a00], desc[UR60][R34.64], P1 ;  /* 0x64a0000022047fae */ /* 0x0003e8000892187c */
[----:B------:R1:W-:Y:S04]  /*44430*/  LDGSTS.E [R4+0x64e00], desc[UR60][R32.64], P1 ;  /* 0x64e0000020047fae */ /* 0x0003e8000892187c */
        /* <DEDUP_REMOVED lines=21> */
[----:B-1----:R-:W4:Y:S04]  /*44590*/  LDL.LU.64 R30, [R1+0xc20] ;  /* 0x000c2000011e7983 */ /* 0x002f280000300a00 */
[----:B------:R-:W4:Y:S04]  /*445a0*/  LDL.LU.64 R44, [R1+0xbe8] ;  /* 0x000be800012c7983 */ /* 0x000f280000300a00 */
[----:B------:R-:W4:Y:S04]  /*445b0*/  LDL.LU.64 R28, [R1+0xbb0] ;  /* 0x000bb000011c7983 */ /* 0x000f280000300a00 */
[----:B------:R-:W4:Y:S04]  /*445c0*/  LDL.LU.64 R26, [R1+0xb78] ;  /* 0x000b7800011a7983 */ /* 0x000f280000300a00 */
[----:B------:R1:W-:Y:S04]  /*445d0*/  LDGSTS.E [R4+0x67200], desc[UR60][R14.64], P1 ;  /* 0x672000000e047fae */ /* 0x0003e8000892187c */
[----:B------:R1:W-:Y:S04]  /*445e0*/  LDGSTS.E [R4+0x67600], desc[UR60][R12.64], P1 ;  /* 0x676000000c047fae */ /* 0x0003e8000892187c */
[----:B------:R1:W-:Y:S04]  /*445f0*/  LDGSTS.E [R4+0x67a00], desc[UR60][R10.64], P1 ;  /* 0x67a000000a047fae */ /* 0x0003e8000892187c */
[----:B------:R1:W-:Y:S01]  /*44600*/  LDGSTS.E [R4+0x67e00], desc[UR60][R2.64], P1 ;  /* 0x67e0000002047fae */ /* 0x0003e2000892187c */
[----:B--2---:R-:W-:-:S04]  /*44610*/  IMAD.WIDE R170, R5, 0x4, R36 ;  /* 0x0000000405aa7825 */ /* 0x004fc800078e0224 */
[C---:B---3--:R-:W-:Y:S01]  /*44620*/  IMAD.WIDE R182, R5.reuse, 0x4, R34 ;  /* 0x0000000405b67825 */ /* 0x048fe200078e0222 */
[----:B------:R-:W2:Y:S04]  /*44630*/  LDL.LU.64 R36, [R1+0xb40] ;  /* 0x000b400001247983 */ /* 0x000ea80000300a00 */
[----:B------:R-:W3:Y:S01]  /*44640*/  LDL.LU.64 R34, [R1+0xb08] ;  /* 0x000b080001227983 */ /* 0x000ee20000300a00 */
[----:B----4-:R-:W-:-:S03]  /*44650*/  IMAD.WIDE R196, R5, 0x4, R24 ;  /* 0x0000000405c47825 */ /* 0x010fc600078e0218 */
[----:B------:R-:W4:Y:S01]  /*44660*/  LDL.LU.64 R24, [R1+0xad0] ;  /* 0x000ad00001187983 */ /* 0x000f220000300a00 */
[----:B------:R-:W-:-:S03]  /*44670*/  IMAD.WIDE R220, R5, 0x4, R48 ;  /* 0x0000000405dc7825 */ /* 0x000fc600078e0230 */
[----:B------:R-:W4:Y:S01]  /*44680*/  LDL.LU.64 R48, [R1+0xa98] ;  /* 0x000a980001307983 */ /* 0x000f220000300a00 */
[----:B------:R-:W-:-:S04]  /*44690*/  IMAD.WIDE R114, R5, 0x4, R32 ;  /* 0x0000000405727825 */ /* 0x000fc800078e0220 */
[C---:B------:R-:W-:Y:S01]  /*446a0*/  IMAD.WIDE R110, R5.reuse, 0x4, R66 ;  /* 0x00000004056e7825 */ /* 0x040fe200078e0242 */
[----:B------:R-:W4:Y:S03]  /*446b0*/  LDL.LU.64 R32, [R1+0xa60] ;  /* 0x000a600001207983 */ /* 0x000f260000300a00 */
[C---:B------:R-:W-:Y:S01]  /*446c0*/  IMAD.WIDE R112, R5.reuse, 0x4, R38 ;  /* 0x0000000405707825 */ /* 0x040fe200078e0226 */
[----:B------:R-:W4:Y:S03]  /*446d0*/  LDL.LU.64 R66, [R1+0xa28] ;  /* 0x000a280001427983 */ /* 0x000f260000300a00 */
        /* <DEDUP_REMOVED lines=9> */
[----:B------:R-:W4:Y:S04]  /*44770*/  LDL.LU.64 R28, [R1+0x980] ;  /* 0x00098000011c7983 */ /* 0x000f280000300a00 */
[----:B------:R-:W-:Y:S01]  /*44780*/  STL.64 [R1+0x6b0], R108 ;  /* 0x0006b06c01007387 */ /* 0x000fe20000100a00 */
[----:B------:R-:W-:-:S03]  /*44790*/  IMAD.WIDE R100, R5, 0x4, R26 ;  /* 0x0000000405647825 */ /* 0x000fc600078e021a */
[----:B------:R-:W4:Y:S04]  /*447a0*/  LDL.LU.64 R26, [R1+0x948] ;  /* 0x00094800011a7983 */ /* 0x000f280000300a00 */
[----:B------:R-:W-:Y:S01]  /*447b0*/  STL.64 [R1+0x6d0], R106 ;  /* 0x0006d06a01007387 */ /* 0x000fe20000100a00 */
[----:B--2---:R-:W-:-:S04]  /*447c0*/  IMAD.WIDE R98, R5, 0x4, R36 ;  /* 0x0000000405627825 */ /* 0x004fc800078e0224 */
[C---:B---3--:R-:W-:Y:S01]  /*447d0*/  IMAD.WIDE R96, R5.reuse, 0x4, R34 ;  /* 0x0000000405607825 */ /* 0x048fe200078e0222 */
[----:B------:R-:W2:Y:S04]  /*447e0*/  LDL.LU.64 R36, [R1+0x910] ;  /* 0x0009100001247983 */ /* 0x000ea80000300a00 */
[----:B------:R-:W-:Y:S04]  /*447f0*/  STL.64 [R1+0x6f0], R104 ;  /* 0x0006f06801007387 */ /* 0x000fe80000100a00 */
[----:B------:R-:W3:Y:S04]  /*44800*/  LDL.LU.64 R34, [R1+0x8d8] ;  /* 0x0008d80001227983 */ /* 0x000ee80000300a00 */
[----:B------:R-:W-:Y:S01]  /*44810*/  STL.64 [R1+0x730], R102 ;  /* 0x0007306601007387 */ /* 0x000fe20000100a00 */
[----:B----4-:R-:W-:-:S03]  /*44820*/  IMAD.WIDE R94, R5, 0x4, R24 ;  /* 0x00000004055e7825 */ /* 0x010fc600078e0218 */
[----:B------:R-:W4:Y:S04]  /*44830*/  LDL.LU.64 R38, [R1+0x898] ;  /* 0x0008980001267983 */ /* 0x000f280000300a00 */
[----:B------:R-:W4:Y:S04]  /*44840*/  LDL.LU.64 R24, [R1+0x860] ;  /* 0x0008600001187983 */ /* 0x000f280000300a00 */
[----:B------:R-:W-:Y:S01]  /*44850*/  STL.64 [R1+0x770], R100 ;  /* 0x0007706401007387 */ /* 0x000fe20000100a00 */
[----:B------:R-:W-:-:S03]  /*44860*/  IMAD.WIDE R92, R5, 0x4, R48 ;  /* 0x00000004055c7825 */ /* 0x000fc600078e0230 */
        /* <DEDUP_REMOVED lines=8> */
[----:B------:R-:W4:Y:S01]  /*448f0*/  LDL.LU.64 R32, [R1+0x768] ;  /* 0x0007680001207983 */ /* 0x000f220000300a00 */
[----:B------:R-:W-:-:S03]  /*44900*/  IMAD.WIDE R86, R5, 0x4, R40 ;  /* 0x0000000405567825 */ /* 0x000fc600078e0228 */
        /* <DEDUP_REMOVED lines=12> */
[----:B--2---:R-:W-:-:S04]  /*449d0*/  IMAD.WIDE R78, R5, 0x4, R36 ;  /* 0x00000004054e7825 */ /* 0x004fc800078e0224 */
[C---:B---3--:R-:W-:Y:S01]  /*449e0*/  IMAD.WIDE R76, R5.reuse, 0x4, R34 ;  /* 0x00000004054c7825 */ /* 0x048fe200078e0222 */
[----:B------:R-:W2:Y:S04]  /*449f0*/  LDL.LU.64 R36, [R1+0x628] ;  /* 0x0006280001247983 */ /* 0x000ea80000300a00 */
[----:B------:R-:W-:Y:S04]  /*44a00*/  STL.64 [R1+0x950], R84 ;  /* 0x0009505401007387 */ /* 0x000fe80000100a00 */
[----:B------:R-:W3:Y:S04]  /*44a10*/  LDL.LU.64 R34, [R1+0x5e8] ;  /* 0x0005e80001227983 */ /* 0x000ee80000300a00 */
[----:B------:R-:W-:Y:S04]  /*44a20*/  STL.64 [R1+0x980], R82 ;  /* 0x0009805201007387 */ /* 0x000fe80000100a00 */
[----:B------:R-:W-:Y:S01]  /*44a30*/  STL.64 [R1+0x948], R80 ;  /* 0x0009485001007387 */ /* 0x000fe20000100a00 */
[----:B----4-:R-:W-:-:S03]  /*44a40*/  IMAD.WIDE R72, R5, 0x4, R24 ;  /* 0x0000000405487825 */ /* 0x010fc600078e0218 */
[----:B------:R-:W4:Y:S04]  /*44a50*/  LDL.LU.64 R24, [R1+0x5a8] ;  /* 0x0005a80001187983 */ /* 0x000f280000300a00 */
[----:B------:R-:W-:Y:S01]  /*44a60*/  STL.64 [R1+0x988], R78 ;  /* 0x0009884e01007387 */ /* 0x000fe20000100a00 */
[----:B------:R-:W-:-:S03]  /*44a70*/  IMAD.WIDE R70, R5, 0x4, R48 ;  /* 0x0000000405467825 */ /* 0x000fc600078e0230 */
[----:B------:R-:W4:Y:S01]  /*44a80*/  LDL.LU.64 R48, [R1+0x568] ;  /* 0x0005680001307983 */ /* 0x000f220000300a00 */
[----:B------:R-:W-:-:S03]  /*44a90*/  IMAD.WIDE R74, R5, 0x4, R38 ;  /* 0x00000004054a7825 */ /* 0x000fc600078e0226 */
[----:B------:R-:W-:Y:S01]  /*44aa0*/  STL.64 [R1+0x1508], R76 ;  /* 0x0015084c01007387 */ /* 0x000fe20000100a00 */
[----:B------:R-:W-:-:S04]  /*44ab0*/  IMAD.WIDE R188, R5, 0x4, R46 ;  /* 0x0000000405bc7825 */ /* 0x000fc800078e022e */
[C---:B------:R-:W-:Y:S01]  /*44ac0*/  IMAD.WIDE R68, R5.reuse, 0x4, R44 ;  /* 0x0000000405447825 */ /* 0x040fe200078e022c */
[----:B------:R-:W-:Y:S04]  /*44ad0*/  STL.64 [R1+0x1548], R74 ;  /* 0x0015484a01007387 */ /* 0x000fe80000100a00 */
[----:B------:R-:W4:Y:S01]  /*44ae0*/  LDL.LU.64 R46, [R1+0x528] ;  /* 0x00052800012e7983 */ /* 0x000f220000300a00 */
[----:B------:R-:W-:-:S03]  /*44af0*/  IMAD.WIDE R66, R5, 0x4, R66 ;  /* 0x0000000405427825 */ /* 0x000fc600078e0242 */
[----:B------:R-:W-:Y:S01]  /*44b00*/  STL.64 [R1+0x1588], R72 ;  /* 0x0015884801007387 */ /* 0x000fe20000100a00 */
[----:B------:R-:W-:-:S03]  /*44b10*/  IMAD.WIDE R204, R5, 0x4, R64 ;  /* 0x0000000405cc7825 */ /* 0x000fc600078e0240 */
[----:B------:R-:W4:Y:S01]  /*44b20*/  LDL.LU.64 R44, [R1+0x4e8] ;  /* 0x0004e800012c7983 */ /* 0x000f220000300a00 */
[----:B------:R-:W-:-:S04]  /*44b30*/  IMAD.WIDE R236, R5, 0x4, R62 ;  /* 0x0000000405ec7825 */ /* 0x000fc800078e023e */
[C---:B------:R-:W-:Y:S01]  /*44b40*/  IMAD.WIDE R64, R5.reuse, 0x4, R32 ;  /* 0x0000000405407825 */ /* 0x040fe200078e0220 */
[----:B------:R-:W-:Y:S03]  /*44b50*/  STL.64 [R1+0x15c8], R70 ;  /* 0x0015c84601007387 */ /* 0x000fe60000100a00 */
[----:B------:R-:W-:-:S04]  /*44b60*/  IMAD.WIDE R212, R5, 0x4, R42 ;  /* 0x0000000405d47825 */ /* 0x000fc800078e022a */
[C---:B------:R-:W-:Y:S01]  /*44b70*/  IMAD.WIDE R62, R5.reuse, 0x4, R40 ;  /* 0x00000004053e7825 */ /* 0x040fe200078e0228 */
[----:B------:R-:W-:Y:S04]  /*44b80*/  STL.64 [R1+0x1608], R68 ;  /* 0x0016084401007387 */ /* 0x000fe80000100a00 */
[----:B------:R-:W4:Y:S04]  /*44b90*/  LDL.LU.64 R42, [R1+0x4a8] ;  /* 0x0004a800012a7983 */ /* 0x000f280000300a00 */
[----:B------:R-:W-:Y:S01]  /*44ba0*/  STL.64 [R1+0x1648], R66 ;  /* 0x0016484201007387 */ /* 0x000fe20000100a00 */
[----:B------:R-:W-:-:S03]  /*44bb0*/  IMAD.WIDE R60, R5, 0x4, R30 ;  /* 0x00000004053c7825 */ /* 0x000fc600078e021e */
[----:B------:R-:W4:Y:S04]  /*44bc0*/  LDL.LU.64 R40, [R1+0x468] ;  /* 0x0004680001287983 */ /* 0x000f280000300a00 */
[----:B------:R-:W-:Y:S04]  /*44bd0*/  STL.64 [R1+0x1688], R64 ;  /* 0x0016884001007387 */ /* 0x000fe80000100a00 */
[----:B------:R-:W-:Y:S01]  /*44be0*/  STL.64 [R1+0x16c8], R62 ;  /* 0x0016c83e01007387 */ /* 0x000fe20000100a00 */
[----:B------:R-:W-:-:S03]  /*44bf0*/  IMAD.WIDE R58, R5, 0x4, R28 ;  /* 0x00000004053a7825 */ /* 0x000fc600078e021c */
[----:B------:R-:W4:Y:S01]  /*44c00*/  LDL.LU.64 R38, [R1+0x428] ;  /* 0x0004280001267983 */ /* 0x000f220000300a00 */
[----:B------:R-:W-:-:S04]  /*44c10*/  IMAD.WIDE R56, R5, 0x4, R26 ;  /* 0x0000000405387825 */ /* 0x000fc800078e021a */
[----:B------:R-:W-:-:S05]  /*44c20*/  IMAD.WIDE R164, R5, 0x4, R50 ;  /* 0x0000000405a47825 */ /* 0x000fca00078e0232 */
        /* <DEDUP_REMOVED lines=39> */
[----:B------:R-:W-:Y:S01]  /*44ea0*/  LDGSTS.E [R8+0x61e80], desc[UR60][R56.64], P1 ;  /* 0x61e8000038087fae */ /* 0x000fe2000892187c */
[----:B--2---:R-:W-:-:S04]  /*44eb0*/  IMAD.WIDE R54, R5, 0x4, R36 ;  /* 0x0000000405367825 */ /* 0x004fc800078e0224 */
[C---:B---3--:R-:W-:Y:S01]  /*44ec0*/  IMAD.WIDE R52, R5.reuse, 0x4, R34 ;  /* 0x0000000405347825 */ /* 0x048fe200078e0222 */
[----:B------:R-:W2:Y:S04]  /*44ed0*/  LDL.LU.64 R36, [R1+0x3e0] ;  /* 0x0003e00001247983 */ /* 0x000ea80000300a00 */
[----:B------:R-:W-:Y:S04]  /*44ee0*/  STL.64 [R1+0x1708], R60 ;  /* 0x0017083c01007387 */ /* 0x000fe80000100a00 */
[----:B------:R-:W3:Y:S04]  /*44ef0*/  LDL.LU.64 R34, [R1+0x3a0] ;  /* 0x0003a00001227983 */ /* 0x000ee80000300a00 */
[----:B------:R-:W3:Y:S04]  /*44f00*/  LDL.LU.64 R32, [R1+0x360] ;  /* 0x0003600001207983 */ /* 0x000ee80000300a00 */
[----:B------:R-:W-:Y:S04]  /*44f10*/  STL.64 [R1+0x1748], R58 ;  /* 0x0017483a01007387 */ /* 0x000fe80000100a00 */
[----:B------:R-:W3:Y:S04]  /*44f20*/  LDL.LU.64 R26, [R1+0x320] ;  /* 0x00032000011a7983 */ /* 0x000ee80000300a00 */
[----:B------:R-:W3:Y:S04]  /*44f30*/  LDL.LU.64 R30, [R1+0x2e0] ;  /* 0x0002e000011e7983 */ /* 0x000ee80000300a00 */
[----:B------:R-:W-:Y:S01]  /*44f40*/  STL.64 [R1+0x1788], R56 ;  /* 0x0017883801007387 */ /* 0x000fe20000100a00 */
[----:B----4-:R-:W-:-:S03]  /*44f50*/  IMAD.WIDE R50, R5, 0x4, R24 ;  /* 0x0000000405327825 */ /* 0x010fc600078e0218 */
[----:B------:R-:W4:Y:S04]  /*44f60*/  LDL.LU.64 R28, [R1+0x2a0] ;  /* 0x0002a000011c7983 */ /* 0x000f280000300a00 */
[----:B------:R-:W4:Y:S04]  /*44f70*/  LDL.LU.64 R24, [R1+0x260] ;  /* 0x0002600001187983 */ /* 0x000f280000300a00 */
[----:B------:R1:W-:Y:S04]  /*44f80*/  STL.64 [R1+0x17c8], R54 ;  /* 0x0017c83601007387 */ /* 0x0003e80000100a00 */
[----:B------:R-:W4:Y:S04]  /*44f90*/  LDL.LU.64 R130, [R1+0x220] ;  /* 0x0002200001827983 */ /* 0x000f280000300a00 */
[----:B------:R-:W4:Y:S04]  /*44fa0*/  LDL.LU.64 R120, [R1+0x1e0] ;  /* 0x0001e00001787983 */ /* 0x000f280000300a00 */
[----:B------:R-:W-:Y:S01]  /*44fb0*/  STL.64 [R1+0x1868], R52 ;  /* 0x0018683401007387 */ /* 0x000fe20000100a00 */
[----:B------:R-:W-:-:S03]  /*44fc0*/  IMAD.WIDE R48, R5, 0x4, R48 ;  /* 0x0000000405307825 */ /* 0x000fc600078e0230 */
[----:B------:R-:W4:Y:S04]  /*44fd0*/  LDL.LU.64 R118, [R1+0x1a0] ;  /* 0x0001a00001767983 */ /* 0x000f280000300a00 */
[----:B------:R-:W4:Y:S04]  /*44fe0*/  LDL.LU.64 R116, [R1+0x160] ;  /* 0x0001600001747983 */ /* 0x000f280000300a00 */
[----:B------:R-:W-:Y:S04]  /*44ff0*/  STL.64 [R1+0x1888], R50 ;  /* 0x0018883201007387 */ /* 0x000fe80000100a00 */
[----:B------:R-:W1:Y:S04]  /*45000*/  LDL.LU.64 R138, [R1+0x120] ;  /* 0x00012000018a7983 */ /* 0x000e680000300a00 */
[----:B------:R-:W4:Y:S04]  /*45010*/  LDL.LU.64 R124, [R1+0xe0] ;  /* 0x0000e000017c7983 */ /* 0x000f280000300a00 */
[----:B------:R-:W-:Y:S04]  /*45020*/  STL.64 [R1+0x18b0], R48 ;  /* 0x0018b03001007387 */ /* 0x000fe80000100a00 */
[----:B------:R-:W4:Y:S04]  /*45030*/  LDL.LU.64 R122, [R1+0xa0] ;  /* 0x0000a000017a7983 */ /* 0x000f280000300a00 */
[----:B------:R-:W4:Y:S01]  /*45040*/  LDL.LU.64 R126, [R1+0x60] ;  /* 0x00006000017e7983 */ /* 0x000f220000300a00 */
[----:B------:R-:W-:-:S04]  /*45050*/  IMAD.WIDE R46, R5, 0x4, R46 ;  /* 0x00000004052e7825 */ /* 0x000fc800078e022e */
[----:B------:R-:W-:-:S04]  /*45060*/  IMAD.WIDE R44, R5, 0x4, R44 ;  /* 0x00000004052c7825 */ /* 0x000fc800078e022c */
[----:B------:R-:W-:-:S04]  /*45070*/  IMAD.WIDE R42, R5, 0x4, R42 ;  /* 0x00000004052a7825 */ /* 0x000fc800078e022a */
[C---:B------:R-:W-:Y:S01]  /*45080*/  IMAD.WIDE R40, R5.reuse, 0x4, R40 ;  /* 0x0000000405287825 */ /* 0x040fe200078e0228 */
[----:B------:R-:W-:Y:S04]  /*45090*/  LDGSTS.E [R8+0x62280], desc[UR60][R54.64], P1 ;  /* 0x6228000036087fae */ /* 0x000fe8000892187c */
[----:B------:R-:W-:Y:S04]  /*450a0*/  STL.64 [R1+0x1938], R46 ;  /* 0x0019382e01007387 */ /* 0x000fe80000100a00 */
[----:B------:R-:W-:Y:S01]  /*450b0*/  STL.64 [R1+0x1a20], R44 ;  /* 0x001a202c01007387 */ /* 0x000fe20000100a00 */
[----:B------:R-:W-:-:S03]  /*450c0*/  IMAD.WIDE R38, R5, 0x4, R38 ;  /* 0x0000000405267825 */ /* 0x000fc600078e0226 */
[----:B------:R-:W-:Y:S04]  /*450d0*/  STL.64 [R1+0x1a28], R42 ;  /* 0x001a282a01007387 */ /* 0x000fe80000100a00 */
[----:B------:R-:W-:Y:S04]  /*450e0*/  STL.64 [R1+0x1a30], R40 ;  /* 0x001a302801007387 */ /* 0x000fe80000100a00 */
        /* <DEDUP_REMOVED lines=10> */
[----:B---3--:R-:W-:-:S04]  /*45190*/  IMAD.WIDE R34, R5, 0x4, R34 ;  /* 0x0000000405227825 */ /* 0x008fc800078e0222 */
[----:B------:R-:W-:-:S04]  /*451a0*/  IMAD.WIDE R32, R5, 0x4, R32 ;  /* 0x0000000405207825 */ /* 0x000fc800078e0220 */
[----:B------:R-:W-:-:S04]  /*451b0*/  IMAD.WIDE R26, R5, 0x4, R26 ;  /* 0x00000004051a7825 */ /* 0x000fc800078e021a */
[C---:B------:R-:W-:Y:S01]  /*451c0*/  IMAD.WIDE R30, R5.reuse, 0x4, R30 ;  /* 0x00000004051e7825 */ /* 0x040fe200078e021e */
[----:B------:R-:W-:Y:S04]  /*451d0*/  STL.64 [R1+0x1ab8], R36 ;  /* 0x001ab82401007387 */ /* 0x000fe80000100a00 */
[----:B------:R-:W-:Y:S01]  /*451e0*/  STL.64 [R1+0x1ab0], R34 ;  /* 0x001ab02201007387 */ /* 0x000fe20000100a00 */
[----:B----4-:R-:W-:-:S04]  /*451f0*/  IMAD.WIDE R28, R5, 0x4, R28 ;  /* 0x00000004051c7825 */ /* 0x010fc800078e021c */
[C---:B------:R-:W-:Y:S01]  /*45200*/  IMAD.WIDE R24, R5.reuse, 0x4, R24 ;  /* 0x0000000405187825 */ /* 0x040fe200078e0218 */
[----:B------:R-:W-:Y:S04]  /*45210*/  STL.64 [R1+0x1aa8], R32 ;  /* 0x001aa82001007387 */ /* 0x000fe80000100a00 */
[----:B------:R2:W-:Y:S01]  /*45220*/  STL.64 [R1+0x1aa0], R26 ;  /* 0x001aa01a01007387 */ /* 0x0005e20000100a00 */
[----:B------:R-:W-:-:S04]  /*45230*/  IMAD.WIDE R22, R5, 0x4, R130 ;  /* 0x0000000405167825 */ /* 0x000fc800078e0282 */
[C---:B------:R-:W-:Y:S01]  /*45240*/  IMAD.WIDE R20, R5.reuse, 0x4, R120 ;  /* 0x0000000405147825 */ /* 0x040fe200078e0278 */
[----:B------:R-:W-:Y:S04]  /*45250*/  STL.64 [R1+0x1a98], R30 ;  /* 0x001a981e01007387 */ /* 0x000fe80000100a00 */
[----:B------:R-:W-:Y:S01]  /*45260*/  STL.64 [R1+0x1a90], R28 ;  /* 0x001a901c01007387 */ /* 0x000fe20000100a00 */
[----:B------:R-:W-:-:S04]  /*45270*/  IMAD.WIDE R18, R5, 0x4, R118 ;  /* 0x0000000405127825 */ /* 0x000fc800078e0276 */
[C---:B------:R-:W-:Y:S01]  /*45280*/  IMAD.WIDE R16, R5.reuse, 0x4, R116 ;  /* 0x0000000405107825 */ /* 0x040fe200078e0274 */
[----:B------:R3:W-:Y:S03]  /*45290*/  STL.64 [R1+0x1a88], R24 ;  /* 0x001a881801007387 */ /* 0x0007e60000100a00 */
[C---:B-1----:R-:W-:Y:S01]  /*452a0*/  IMAD.WIDE R14, R5.reuse, 0x4, R138 ;  /* 0x00000004050e7825 */ /* 0x042fe200078e028a */
[----:B------:R1:W-:Y:S03]  /*452b0*/  STL.64 [R1+0x1a80], R22 ;  /* 0x001a801601007387 */ /* 0x0003e60000100a00 */
[C---:B------:R-:W-:Y:S01]  /*452c0*/  IMAD.WIDE R12, R5.reuse, 0x4, R124 ;  /* 0x00000004050c7825 */ /* 0x040fe200078e027c */
[----:B------:R-:W-:Y:S03]  /*452d0*/  STL.64 [R1+0x1a78], R20 ;  /* 0x001a781401007387 */ /* 0x000fe60000100a00 */
[C---:B------:R-:W-:Y:S01]  /*452e0*/  IMAD.WIDE R10, R5.reuse, 0x4, R122 ;  /* 0x00000004050a7825 */ /* 0x040fe200078e027a */
[----:B------:R4:W-:Y:S03]  /*452f0*/  STL.64 [R1+0x1a70], R18 ;  /* 0x001a701201007387 */ /* 0x0009e60000100a00 */
[C---:B------:R-:W-:Y:S01]  /*45300*/  IMAD.WIDE R2, R5.reuse, 0x4, R126 ;  /* 0x0000000405027825 */ /* 0x040fe200078e027e */
[----:B------:R4:W-:Y:S04]  /*45310*/  STL.64 [R1+0x1a68], R16 ;  /* 0x001a681001007387 */ /* 0x0009e80000100a00 */
[----:B------:R4:W-:Y:S04]  /*45320*/  STL.64 [R1+0x1a60], R14 ;  /* 0x001a600e01007387 */ /* 0x0009e80000100a00 */
[----:B------:R4:W-:Y:S04]  /*45330*/  STL.64 [R1+0x1a58], R12 ;  /* 0x001a580c01007387 */ /* 0x0009e80000100a00 */
[----:B------:R-:W-:Y:S04]  /*45340*/  LDGSTS.E [R8+0x64680], desc[UR60][R36.64], P1 ;  /* 0x6468000024087fae */ /* 0x000fe8000892187c */
[----:B------:R4:W-:Y:S04]  /*45350*/  STL.64 [R1+0x1a50], R10 ;  /* 0x001a500a01007387 */ /* 0x0009e80000100a00 */
[----:B------:R-:W-:Y:S04]  /*45360*/  LDGSTS.E [R8+0x64a80], desc[UR60][R34.64], P1 ;  /* 0x64a8000022087fae */ /* 0x000fe8000892187c */
[----:B------:R4:W-:Y:S04]  /*45370*/  STL.64 [R1+0x1a48], R2 ;  /* 0x001a480201007387 */ /* 0x0009e80000100a00 */
[----:B------:R-:W-:Y:S04]  /*45380*/  LDGSTS.E [R8+0x64e80], desc[UR60][R32.64], P1 ;  /* 0x64e8000020087fae */ /* 0x000fe8000892187c */
[----:B------:R-:W-:Y:S04]  /*45390*/  LDGSTS.E [R8+0x65280], desc[UR60][R26.64], P1 ;  /* 0x652800001a087fae */ /* 0x000fe8000892187c */
[----:B------:R-:W4:Y:S04]  /*453a0*/  LDL.LU.64 R54, [R1+0xf28] ;  /* 0x000f280001367983 */ /* 0x000f280000300a00 */
[----:B------:R-:W-:Y:S04]  /*453b0*/  LDGSTS.E [R8+0x65680], desc[UR60][R30.64], P1 ;  /* 0x656800001e087fae */ /* 0x000fe8000892187c */
[----:B------:R-:W-:Y:S04]  /*453c0*/  LDGSTS.E [R8+0x65a80], desc[UR60][R28.64], P1 ;  /* 0x65a800001c087fae */ /* 0x000fe8000892187c */
[----:B------:R-:W-:Y:S04]  /*453d0*/  LDGSTS.E [R8+0x65e80], desc[UR60][R24.64], P1 ;  /* 0x65e8000018087fae */ /* 0x000fe8000892187c */
[----:B------:R1:W-:Y:S04]  /*453e0*/  LDGSTS.E [R8+0x66280], desc[UR60][R22.64], P1 ;  /* 0x6628000016087fae */ /* 0x0003e8000892187c */
[----:B------:R-:W-:Y:S04]  /*453f0*/  LDGSTS.E [R8+0x66680], desc[UR60][R20.64], P1 ;  /* 0x6668000014087fae */ /* 0x000fe8000892187c */
[----:B------:R4:W-:Y:S04]  /*45400*/  LDGSTS.E [R8+0x66a80], desc[UR60][R18.64], P1 ;  /* 0x66a8000012087fae */ /* 0x0009e8000892187c */
[----:B------:R4:W-:Y:S04]  /*45410*/  LDGSTS.E [R8+0x66e80], desc[UR60][R16.64], P1 ;  /* 0x66e8000010087fae */ /* 0x0009e8000892187c */
[----:B------:R4:W-:Y:S04]  /*45420*/  LDGSTS.E [R8+0x67280], desc[UR60][R14.64], P1 ;  /* 0x672800000e087fae */ /* 0x0009e8000892187c */
[----:B--2---:R-:W1:Y:S04]  /*45430*/  LDL.LU.64 R26, [R1+0xef0] ;  /* 0x000ef000011a7983 */ /* 0x004e680000300a00 */
[----:B------:R-:W2:Y:S04]  /*45440*/  LDL.LU.64 R52, [R1+0xeb8] ;  /* 0x000eb80001347983 */ /* 0x000ea80000300a00 */
[----:B------:R-:W4:Y:S04]  /*45450*/  LDL.LU.64 R50, [R1+0xe80] ;  /* 0x000e800001327983 */ /* 0x000f280000300a00 */
[----:B------:R-:W2:Y:S04]  /*45460*/  LDL.LU.64 R34, [R1+0xe48] ;  /* 0x000e480001227983 */ /* 0x000ea80000300a00 */
[----:B------:R-:W4:Y:S04]  /*45470*/  LDL.LU.64 R78, [R1+0xe10] ;  /* 0x000e1000014e7983 */ /* 0x000f280000300a00 */
[----:B------:R-:W4:Y:S04]  /*45480*/  LDL.LU.64 R32, [R1+0xdd8] ;  /* 0x000dd80001207983 */ /* 0x000f280000300a00 */
[----:B------:R-:W4:Y:S04]  /*45490*/  LDL.LU.64 R46, [R1+0xda0] ;  /* 0x000da000012e7983 */ /* 0x000f280000300a00 */
        /* <DEDUP_REMOVED lines=14> */
[----:B------:R3:W-:Y:S01]  /*45580*/  LDGSTS.E [R8+0x67e80], desc[UR60][R2.64], P1 ;  /* 0x67e8000002087fae */ /* 0x0007e2000892187c */
[----:B-1----:R-:W-:-:S04]  /*45590*/  IMAD.WIDE R22, R5, 0x4, R26 ;  /* 0x0000000405167825 */ /* 0x002fc800078e021a */
[C---:B--2---:R-:W-:Y:S01]  /*455a0*/  IMAD.WIDE R162, R5.reuse, 0x4, R34 ;  /* 0x0000000405a27825 */ /* 0x044fe200078e0222 */
[----:B------:R-:W2:Y:S04]  /*455b0*/  LDL.LU.64 R26, [R1+0xac8] ;  /* 0x000ac800011a7983 */ /* 0x000ea80000300a00 */
[----:B------:R-:W2:Y:S01]  /*455c0*/  LDL.LU.64 R34, [R1+0xa90] ;  /* 0x000a900001227983 */ /* 0x000ea20000300a00 */
[----:B----4-:R-:W-:-:S04]  /*455d0*/  IMAD.WIDE R174, R5, 0x4, R32 ;  /* 0x0000000405ae7825 */ /* 0x010fc800078e0220 */
[C---:B---3--:R-:W-:Y:S01]  /*455e0*/  IMAD.WIDE R186, R5.reuse, 0x4, R24 ;  /* 0x0000000405ba7825 */ /* 0x048fe200078e0218 */
[----:B------:R-:W3:Y:S04]  /*455f0*/  LDL.LU.64 R32, [R1+0xa58] ;  /* 0x000a580001207983 */ /* 0x000ee80000300a00 */
[----:B------:R-:W4:Y:S01]  /*45600*/  LDL.LU.64 R24, [R1+0xa20] ;  /* 0x000a200001187983 */ /* 0x000f220000300a00 */
[----:B------:R-:W-:-:S03]  /*45610*/  IMAD.WIDE R202, R5, 0x4, R48 ;  /* 0x0000000405ca7825 */ /* 0x000fc600078e0230 */
[----:B------:R-:W3:Y:S01]  /*45620*/  LDL.LU.64 R48, [R1+0x9e8] ;  /* 0x0009e80001307983 */ /* 0x000ee20000300a00 */
[----:B------:R-:W-:-:S03]  /*45630*/  IMAD.WIDE R218, R5, 0x4, R66 ;  /* 0x0000000405da7825 */ /* 0x000fc600078e0242 */
[----:B------:R-:W3:Y:S01]  /*45640*/  LDL.LU.64 R66, [R1+0x9b0] ;  /* 0x0009b00001427983 */ /* 0x000ee20000300a00 */
[----:B------:R-:W-:-:S04]  /*45650*/  IMAD.WIDE R110, R5, 0x4, R38 ;  /* 0x00000004056e7825 */ /* 0x000fc800078e0226 */
[----:B------:R-:W-:-:S04]  /*45660*/  IMAD.WIDE R108, R5, 0x4, R40 ;  /* 0x00000004056c7825 */ /* 0x000fc800078e0228 */
[C---:B------:R-:W-:Y:S01]  /*45670*/  IMAD.WIDE R104, R5.reuse, 0x4, R30 ;  /* 0x0000000405687825 */ /* 0x040fe200078e021e */
[----:B------:R-:W3:Y:S03]  /*45680*/  LDL.LU.64 R40, [R1+0x978] ;  /* 0x0009780001287983 */ /* 0x000ee60000300a00 */
[C---:B------:R-:W-:Y:S01]  /*45690*/  IMAD.WIDE R106, R5.reuse, 0x4, R44 ;  /* 0x00000004056a7825 */ /* 0x040fe200078e022c */
        /* <DEDUP_REMOVED lines=8> */
[----:B------:R-:W3:Y:S01]  /*45720*/  LDL.LU.64 R38, [R1+0x890] ;  /* 0x0008900001267983 */ /* 0x000ee20000300a00 */
[----:B--2---:R-:W-:-:S04]  /*45730*/  IMAD.WIDE R98, R5, 0x4, R26 ;  /* 0x0000000405627825 */ /* 0x004fc800078e021a */
[C---:B------:R-:W-:Y:S01]  /*45740*/  IMAD.WIDE R96, R5.reuse, 0x4, R34 ;  /* 0x0000000405607825 */ /* 0x040fe200078e0222 */
[----:B------:R-:W2:Y:S04]  /*45750*/  LDL.LU.64 R26, [R1+0x858] ;  /* 0x00085800011a7983 */ /* 0x000ea80000300a00 */
[----:B------:R-:W-:Y:S04]  /*45760*/  STL.64 [R1+0x690], R104 ;  /* 0x0006906801007387 */ /* 0x000fe80000100a00 */
[----:B------:R-:W2:Y:S04]  /*45770*/  LDL.LU.64 R34, [R1+0x820] ;  /* 0x0008200001227983 */ /* 0x000ea80000300a00 */
[----:B------:R-:W-:Y:S04]  /*45780*/  STL.64 [R1+0x6a8], R102 ;  /* 0x0006a86601007387 */ /* 0x000fe80000100a00 */
[----:B------:R-:W2:Y:S04]  /*45790*/  LDL.LU.64 R44, [R1+0x7e0] ;  /* 0x0007e000012c7983 */ /* 0x000ea80000300a00 */
[----:B------:R-:W-:Y:S01]  /*457a0*/  STL.64 [R1+0x6e8], R100 ;  /* 0x0006e86401007387 */ /* 0x000fe20000100a00 */
[----:B----4-:R-:W-:-:S03]  /*457b0*/  IMAD.WIDE R92, R5, 0x4, R24 ;  /* 0x00000004055c7825 */ /* 0x010fc600078e0218 */
[----:B------:R-:W4:Y:S04]  /*457c0*/  LDL.LU.64 R24, [R1+0x7a0] ;  /* 0x0007a00001187983 */ /* 0x000f280000300a00 */
[----:B------:R-:W-:Y:S01]  /*457d0*/  STL.64 [R1+0x728], R98 ;  /* 0x0007286201007387 */ /* 0x000fe20000100a00 */
[----:B---3--:R-:W-:-:S04]  /*457e0*/  IMAD.WIDE R90, R5, 0x4, R48 ;  /* 0x00000004055a7825 */ /* 0x008fc800078e0230 */
[C---:B------:R-:W-:Y:S01]  /*457f0*/  IMAD.WIDE R94, R5.reuse, 0x4, R32 ;  /* 0x00000004055e7825 */ /* 0x040fe200078e0220 */
        /* <DEDUP_REMOVED lines=19> */
[----:B------:R-:W-:Y:S01]  /*45930*/  STL.64 [R1+0x8d8], R84 ;  /* 0x0008d85401007387 */ /* 0x000fe20000100a00 */
[----:B------:R-:W-:-:S04]  /*45940*/  IMAD.WIDE R78, R5, 0x4, R38 ;  /* 0x00000004054e7825 */ /* 0x000fc800078e0226 */
[----:B--2---:R-:W-:-:S04]  /*45950*/  IMAD.WIDE R76, R5, 0x4, R26 ;  /* 0x00000004054c7825 */ /* 0x004fc800078e021a */
[C---:B------:R-:W-:Y:S01]  /*45960*/  IMAD.WIDE R74, R5.reuse, 0x4, R34 ;  /* 0x00000004054a7825 */ /* 0x040fe200078e0222 */
[----:B------:R-:W2:Y:S04]  /*45970*/  LDL.LU.64 R26, [R1+0x5a0] ;  /* 0x0005a000011a7983 */ /* 0x000ea80000300a00 */
[----:B------:R-:W-:Y:S04]  /*45980*/  STL.64 [R1+0x908], R82 ;  /* 0x0009085201007387 */ /* 0x000fe80000100a00 */
[----:B------:R-:W2:Y:S04]  /*45990*/  LDL.LU.64 R34, [R1+0x560] ;  /* 0x0005600001227983 */ /* 0x000ea80000300a00 */
[----:B------:R-:W-:Y:S04]  /*459a0*/  STL.64 [R1+0x8d0], R80 ;  /* 0x0008d05001007387 */ /* 0x000fe80000100a00 */
[----:B------:R-:W-:Y:S01]  /*459b0*/  STL.64 [R1+0x890], R78 ;  /* 0x0008904e01007387 */ /* 0x000fe20000100a00 */
[----:B----4-:R-:W-:-:S03]  /*459c0*/  IMAD.WIDE R70, R5, 0x4, R24 ;  /* 0x0000000405467825 */ /* 0x010fc600078e0218 */
[----:B------:R-:W4:Y:S01]  /*459d0*/  LDL.LU.64 R24, [R1+0x520] ;  /* 0x0005200001187983 */ /* 0x000f220000300a00 */
[----:B------:R-:W-:-:S03]  /*459e0*/  IMAD.WIDE R72, R5, 0x4, R44 ;  /* 0x0000000405487825 */ /* 0x000fc600078e022c */
[----:B------:R-:W-:Y:S01]  /*459f0*/  STL.64 [R1+0x910], R76 ;  /* 0x0009104c01007387 */ /* 0x000fe20000100a00 */
[----:B---3--:R-:W-:-:S03]  /*45a00*/  IMAD.WIDE R68, R5, 0x4, R48 ;  /* 0x0000000405447825 */ /* 0x008fc600078e0230 */
[----:B------:R-:W3:Y:S04]  /*45a10*/  LDL.LU.64 R48, [R1+0x4e0] ;  /* 0x0004e00001307983 */ /* 0x000ee80000300a00 */
[----:B------:R-:W-:Y:S01]  /*45a20*/  STL.64 [R1+0x940], R74 ;  /* 0x0009404a01007387 */ /* 0x000fe20000100a00 */
[----:B------:R-:W-:-:S04]  /*45a30*/  IMAD.WIDE R180, R5, 0x4, R46 ;  /* 0x0000000405b47825 */ /* 0x000fc800078e022e */
[C---:B------:R-:W-:Y:S01]  /*45a40*/  IMAD.WIDE R66, R5.reuse, 0x4, R66 ;  /* 0x0000000405427825 */ /* 0x040fe200078e0242 */
[----:B------:R-:W-:Y:S04]  /*45a50*/  STL.64 [R1+0x978], R72 ;  /* 0x0009784801007387 */ /* 0x000fe80000100a00 */
[----:B------:R-:W3:Y:S01]  /*45a60*/  LDL.LU.64 R46, [R1+0x4a0] ;  /* 0x0004a000012e7983 */ /* 0x000ee20000300a00 */
[----:B------:R-:W-:-:S03]  /*45a70*/  IMAD.WIDE R194, R5, 0x4, R64 ;  /* 0x0000000405c27825 */ /* 0x000fc600078e0240 */
[----:B------:R-:W-:Y:S01]  /*45a80*/  STL.64 [R1+0x1650], R70 ;  /* 0x0016504601007387 */ /* 0x000fe20000100a00 */
[----:B------:R-:W-:-:S03]  /*45a90*/  IMAD.WIDE R64, R5, 0x4, R32 ;  /* 0x0000000405407825 */ /* 0x000fc600078e0220 */
[----:B------:R-:W3:Y:S04]  /*45aa0*/  LDL.LU.64 R44, [R1+0x460] ;  /* 0x00046000012c7983 */ /* 0x000ee80000300a00 */
[----:B------:R-:W-:Y:S01]  /*45ab0*/  STL.64 [R1+0x1690], R68 ;  /* 0x0016904401007387 */ /* 0x000fe20000100a00 */
[----:B------:R-:W-:-:S04]  /*45ac0*/  IMAD.WIDE R210, R5, 0x4, R42 ;  /* 0x0000000405d27825 */ /* 0x000fc800078e022a */
[C---:B------:R-:W-:Y:S01]  /*45ad0*/  IMAD.WIDE R228, R5.reuse, 0x4, R62 ;  /* 0x0000000405e47825 */ /* 0x040fe200078e023e */
[----:B------:R-:W-:Y:S03]  /*45ae0*/  STL.64 [R1+0x16d0], R66 ;  /* 0x0016d04201007387 */ /* 0x000fe60000100a00 */
[C---:B------:R-:W-:Y:S01]  /*45af0*/  IMAD.WIDE R62, R5.reuse, 0x4, R40 ;  /* 0x00000004053e7825 */ /* 0x040fe200078e0228 */
[----:B------:R-:W3:Y:S04]  /*45b00*/  LDL.LU.64 R42, [R1+0x420] ;  /* 0x00042000012a7983 */ /* 0x000ee80000300a00 */
[----:B------:R-:W3:Y:S04]  /*45b10*/  LDL.LU.64 R40, [R1+0x3d8] ;  /* 0x0003d80001287983 */ /* 0x000ee80000300a00 */
[----:B------:R-:W-:Y:S01]  /*45b20*/  STL.64 [R1+0x1710], R64 ;  /* 0x0017104001007387 */ /* 0x000fe20000100a00 */
[----:B------:R-:W-:-:S04]  /*45b30*/  IMAD.WIDE R60, R5, 0x4, R30 ;  /* 0x00000004053c7825 */ /* 0x000fc800078e021e */
[C---:B------:R-:W-:Y:S01]  /*45b40*/  IMAD.WIDE R56, R5.reuse, 0x4, R36 ;  /* 0x0000000405387825 */ /* 0x040fe200078e0224 */
[----:B------:R-:W3:Y:S04]  /*45b50*/  LDL.LU.64 R38, [R1+0x398] ;  /* 0x0003980001267983 */ /* 0x000ee80000300a00 */
[----:B------:R-:W3:Y:S04]  /*45b60*/  LDL.LU.64 R36, [R1+0x358] ;  /* 0x0003580001247983 */ /* 0x000ee80000300a00 */
[----:B------:R-:W-:Y:S01]  /*45b70*/  STL.64 [R1+0x1750], R62 ;  /* 0x0017503e01007387 */ /* 0x000fe20000100a00 */
[----:B------:R-:W-:-:S03]  /*45b80*/  IMAD.WIDE R58, R5, 0x4, R28 ;  /* 0x00000004053a7825 */ /* 0x000fc600078e021c */
[----:B------:R-:W3:Y:S01]  /*45b90*/  LDL.LU.64 R30, [R1+0x318] ;  /* 0x00031800011e7983 */ /* 0x000ee20000300a00 */
[----:B------:R-:W-:-:S03]  /*45ba0*/  IMAD.WIDE R154, R5, 0x4, R52 ;  /* 0x00000004059a7825 */ /* 0x000fc600078e0234 */
[----:B------:R-:W3:Y:S04]  /*45bb0*/  LDL.LU.64 R28, [R1+0x2d8] ;  /* 0x0002d800011c7983 */ /* 0x000ee80000300a00 */
        /* <DEDUP_REMOVED lines=45> */
[----:B--2---:R-:W-:-:S03]  /*45e90*/  IMAD.WIDE R52, R5, 0x4, R34 ;  /* 0x0000000405347825 */ /* 0x004fc600078e0222 */
[----:B------:R-:W2:Y:S04]  /*45ea0*/  LDL.LU.64 R34, [R1+0x298] ;  /* 0x0002980001227983 */ /* 0x000ea80000300a00 */
[----:B------:R-:W2:Y:S01]  /*45eb0*/  LDL.LU.64 R32, [R1+0x258] ;  /* 0x0002580001207983 */ /* 0x000ea20000300a00 */
[----:B------:R-:W-:-:S03]  /*45ec0*/  IMAD.WIDE R54, R5, 0x4, R26 ;  /* 0x0000000405367825 */ /* 0x000fc600078e021a */
[----:B------:R-:W-:Y:S01]  /*45ed0*/  STL.64 [R1+0x17d0], R58 ;  /* 0x0017d03a01007387 */ /* 0x000fe20000100a00 */
[----:B----4-:R-:W-:-:S03]  /*45ee0*/  IMAD.WIDE R50, R5, 0x4, R24 ;  /* 0x0000000405327825 */ /* 0x010fc600078e0218 */
        /* <DEDUP_REMOVED lines=10> */
[----:B------:R-:W4:Y:S01]  /*45f90*/  LDL.LU.64 R126, [R1+0x28] ;  /* 0x00002800017e7983 */ /* 0x000f220000300a00 */
[----:B---3--:R-:W-:-:S04]  /*45fa0*/  IMAD.WIDE R48, R5, 0x4, R48 ;  /* 0x0000000405307825 */ /* 0x008fc800078e0230 */
[----:B------:R-:W-:-:S04]  /*45fb0*/  IMAD.WIDE R46, R5, 0x4, R46 ;  /* 0x00000004052e7825 */ /* 0x000fc800078e022e */
[----:B------:R-:W-:-:S04]  /*45fc0*/  IMAD.WIDE R44, R5, 0x4, R44 ;  /* 0x00000004052c7825 */ /* 0x000fc800078e022c */
[C---:B------:R-:W-:Y:S01]  /*45fd0*/  IMAD.WIDE R42, R5.reuse, 0x4, R42 ;  /* 0x00000004052a7825 */ /* 0x040fe200078e022a */
[----:B------:R-:W-:Y:S03]  /*45fe0*/  STL.64 [R1+0x1980], R50 ;  /* 0x0019803201007387 */ /* 0x000fe60000100a00 */
[C---:B------:R-:W-:Y:S01]  /*45ff0*/  IMAD.WIDE R40, R5.reuse, 0x4, R40 ;  /* 0x0000000405287825 */ /* 0x040fe200078e0228 */
[----:B------:R-:W-:Y:S04]  /*46000*/  STL.64 [R1+0x1988], R48 ;  /* 0x0019883001007387 */ /* 0x000fe80000100a00 */
[----:B------:R-:W-:Y:S01]  /*46010*/  STL.64 [R1+0x1990], R46 ;  /* 0x0019902e01007387 */ /* 0x000fe20000100a00 */
[----:B------:R-:W-:-:S04]  /*46020*/  IMAD.WIDE R38, R5, 0x4, R38 ;  /* 0x0000000405267825 */ /* 0x000fc800078e0226 */
[C---:B------:R-:W-:Y:S01]  /*46030*/  IMAD.WIDE R36, R5.reuse, 0x4, R36 ;  /* 0x0000000405247825 */ /* 0x040fe200078e0224 */
[----:B------:R-:W-:Y:S04]  /*46040*/  STL.64 [R1+0x1998], R44 ;  /* 0x0019982c01007387 */ /* 0x000fe80000100a00 */
[----:B------:R-:W-:Y:S01]  /*46050*/  STL.64 [R1+0x19a0], R42 ;  /* 0x0019a02a01007387 */ /* 0x000fe20000100a00 */
[----:B------:R-:W-:-:S03]  /*46060*/  IMAD.WIDE R30, R5, 0x4, R30 ;  /* 0x00000004051e7825 */ /* 0x000fc600078e021e */
[----:B------:R-:W-:Y:S01]  /*46070*/  STL.64 [R1+0x19a8], R40 ;  /* 0x0019a82801007387 */ /* 0x000fe20000100a00 */
[----:B------:R-:W-:-:S03]  /*46080*/  IMAD.WIDE R28, R5, 0x4, R28 ;  /* 0x00000004051c7825 */ /* 0x000fc600078e021c */
[----:B------:R-:W-:Y:S04]  /*46090*/  STL.64 [R1+0x19b0], R38 ;  /* 0x0019b02601007387 */ /* 0x000fe80000100a00 */
[----:B------:R-:W-:Y:S04]  /*460a0*/  STL.64 [R1+0x19b8], R36 ;  /* 0x0019b82401007387 */ /* 0x000fe80000100a00 */
[----:B------:R1:W-:Y:S04]  /*460b0*/  STL.64 [R1+0x19c0], R30 ;  /* 0x0019c01e01007387 */ /* 0x0003e80000100a00 */
[----:B------:R-:W-:Y:S04]  /*460c0*/  LDGSTS.E [R244+0x62b00], desc[UR60][R54.64], P1 ;  /* 0x62b0000036f47fae */ /* 0x000fe8000892187c */
[----:B------:R3:W-:Y:S04]  /*460d0*/  STL.64 [R1+0x19c8], R28 ;  /* 0x0019c81c01007387 */ /* 0x0007e80000100a00 */
        /* <DEDUP_REMOVED lines=12> */
[----:B------:R-:W-:-:S04]  /*461a0*/  IMAD.WIDE R32, R5, 0x4, R32 ;  /* 0x0000000405207825 */ /* 0x000fc800078e0220 */
[----:B----4-:R-:W-:-:S04]  /*461b0*/  IMAD.WIDE R26, R5, 0x4, R26 ;  /* 0x00000004051a7825 */ /* 0x010fc800078e021a */
[----:B------:R-:W-:-:S04]  /*461c0*/  IMAD.WIDE R24, R5, 0x4, R24 ;  /* 0x0000000405187825 */ /* 0x000fc800078e0218 */
        /* <DEDUP_REMOVED lines=9> */
[----:B------:R-:W-:Y:S03]  /*46260*/  STL.64 [R1+0x1a08], R20 ;  /* 0x001a081401007387 */ /* 0x000fe60000100a00 */
[C---:B------:R-:W-:Y:S01]  /*46270*/  IMAD.WIDE R2, R5.reuse, 0x4, R126 ;  /* 0x0000000405027825 */ /* 0x040fe200078e027e */
[----:B------:R-:W-:Y:S04]  /*46280*/  STL.64 [R1+0x1a00], R16 ;  /* 0x001a001001007387 */ /* 0x000fe80000100a00 */
[----:B------:R-:W-:Y:S04]  /*46290*/  STL.64 [R1+0x19f8], R14 ;  /* 0x0019f80e01007387 */ /* 0x000fe80000100a00 */
[----:B------:R-:W-:Y:S04]  /*462a0*/  STL.64 [R1+0x19f0], R12 ;  /* 0x0019f00c01007387 */ /* 0x000fe80000100a00 */
[----:B------:R-:W-:Y:S04]  /*462b0*/  STL.64 [R1+0x19e8], R10 ;  /* 0x0019e80a01007387 */ /* 0x000fe80000100a00 */
[----:B------:R4:W-:Y:S04]  /*462c0*/  STL.64 [R1+0x19e0], R2 ;  /* 0x0019e00201007387 */ /* 0x0009e80000100a00 */
[----:B-1----:R-:W4:Y:S04]  /*462d0*/  LDL.LU.64 R30, [R1+0xf20] ;  /* 0x000f2000011e7983 */ /* 0x002f280000300a00 */
[----:B---3--:R-:W3:Y:S04]  /*462e0*/  LDL.LU.64 R28, [R1+0xee8] ;  /* 0x000ee800011c7983 */ /* 0x008ee80000300a00 */
[----:B------:R-:W3:Y:S04]  /*462f0*/  LDL.LU.64 R56, [R1+0xeb0] ;  /* 0x000eb00001387983 */ /* 0x000ee80000300a00 */
[----:B------:R-:W3:Y:S04]  /*46300*/  LDL.LU.64 R54, [R1+0xe78] ;  /* 0x000e780001367983 */ /* 0x000ee80000300a00 */
[----:B------:R-:W3:Y:S04]  /*46310*/  LDL.LU.64 R36, [R1+0xe40] ;  /* 0x000e400001247983 */ /* 0x000ee80000300a00 */
[----:B------:R-:W-:Y:S04]  /*46320*/  LDGSTS.E [R244+0x65b00], desc[UR60][R34.64], P1 ;  /* 0x65b0000022f47fae */ /* 0x000fe8000892187c */
        /* <DEDUP_REMOVED lines=9> */
[----:B--2---:R-:W2:Y:S04]  /*463c0*/  LDL.LU.64 R34, [R1+0xdd0] ;  /* 0x000dd00001227983 */ /* 0x004ea80000300a00 */
[----:B------:R-:W2:Y:S04]  /*463d0*/  LDL.LU.64 R50, [R1+0xd98] ;  /* 0x000d980001327983 */ /* 0x000ea80000300a00 */
[----:B------:R1:W-:Y:S04]  /*463e0*/  LDGSTS.E [R244+0x67f00], desc[UR60][R2.64], P1 ;  /* 0x67f0000002f47fae */ /* 0x0003e8000892187c */
        /* <DEDUP_REMOVED lines=12> */
[----:B-1----:R-:W-:-:S03]  /*464b0*/  IMAD.WIDE R2, R5, 0x4, R30 ;  /* 0x0000000405027825 */ /* 0x002fc600078e021e */
[----:B------:R-:W4:Y:S01]  /*464c0*/  LDL.LU.64 R30, [R1+0xac0] ;  /* 0x000ac000011e7983 */ /* 0x000f220000300a00 */
[----:B---3--:R-:W-:-:S03]  /*464d0*/  IMAD.WIDE R10, R5, 0x4, R28 ;  /* 0x00000004050a7825 */ /* 0x008fc600078e021c */
[----:B------:R-:W3:Y:S04]  /*464e0*/  LDL.LU.64 R32, [R1+0xa88] ;  /* 0x000a880001207983 */ /* 0x000ee80000300a00 */
[----:B------:R-:W3:Y:S01]  /*464f0*/  LDL.LU.64 R28, [R1+0xa50] ;  /* 0x000a5000011c7983 */ /* 0x000ee20000300a00 */
[----:B------:R-:W-:-:S04]  /*46500*/  IMAD.WIDE R16, R5, 0x4, R36 ;  /* 0x0000000405107825 */ /* 0x000fc800078e0224 */
[C---:B------:R-:W-:Y:S01]  /*46510*/  IMAD.WIDE R12, R5.reuse, 0x4, R56 ;  /* 0x00000004050c7825 */ /* 0x040fe200078e0238 */
[----:B------:R-:W3:Y:S03]  /*46520*/  LDL.LU.64 R36, [R1+0xa18] ;  /* 0x000a180001247983 */ /* 0x000ee60000300a00 */
[----:B------:R-:W-:-:S04]  /*46530*/  IMAD.WIDE R14, R5, 0x4, R54 ;  /* 0x00000004050e7825 */ /* 0x000fc800078e0236 */
[C---:B------:R-:W-:Y:S01]  /*46540*/  IMAD.WIDE R20, R5.reuse, 0x4, R52 ;  /* 0x0000000405147825 */ /* 0x040fe200078e0234 */
[----:B------:R-:W-:Y:S04]  /*46550*/  LDGSTS.E [R245+0x40380], desc[UR60][R2.64], P1 ;  /* 0x4038000002f57fae */ /* 0x000fe8000892187c */
[----:B------:R-:W-:Y:S01]  /*46560*/  LDGSTS.E [R245+0x40780], desc[UR60][R10.64], P1 ;  /* 0x407800000af57fae */ /* 0x000fe2000892187c */
[----:B--2---:R-:W-:-:S04]  /*46570*/  IMAD.WIDE R152, R5, 0x4, R34 ;  /* 0x0000000405987825 */ /* 0x004fc800078e0222 */
[C---:B------:R-:W-:Y:S01]  /*46580*/  IMAD.WIDE R156, R5.reuse, 0x4, R50 ;  /* 0x00000004059c7825 */ /* 0x040fe200078e0232 */
[----:B------:R-:W2:Y:S04]  /*46590*/  LDL.LU.64 R34, [R1+0x9e0] ;  /* 0x0009e00001227983 */ /* 0x000ea80000300a00 */
[----:B------:R-:W-:Y:S04]  /*465a0*/  LDGSTS.E [R245+0x40b80], desc[UR60][R12.64], P1 ;  /* 0x40b800000cf57fae */ /* 0x000fe8000892187c */
[----:B------:R-:W-:Y:S01]  /*465b0*/  LDGSTS.E [R245+0x40f80], desc[UR60][R14.64], P1 ;  /* 0x40f800000ef57fae */ /* 0x000fe2000892187c */
[----:B----4-:R-:W-:-:S04]  /*465c0*/  IMAD.WIDE R160, R5, 0x4, R26 ;  /* 0x0000000405a07825 */ /* 0x010fc800078e021a */
[C---:B------:R-:W-:Y:S01]  /*465d0*/  IMAD.WIDE R166, R5.reuse, 0x4, R78 ;  /* 0x0000000405a67825 */ /* 0x040fe200078e024e */
[----:B------:R-:W4:Y:S03]  /*465e0*/  LDL.LU.64 R26, [R1+0x9a8] ;  /* 0x0009a800011a7983 */ /* 0x000f260000300a00 */
[C---:B------:R-:W-:Y:S02]  /*465f0*/  IMAD.WIDE R172, R5.reuse, 0x4, R24 ;  /* 0x0000000405ac7825 */ /* 0x040fe400078e0218 */
[----:B------:R-:W4:Y:S02]  /*46600*/  LDL.LU.64 R24, [R1+0x970] ;  /* 0x0009700001187983 */ /* 0x000f240000300a00 */
[----:B------:R-:W-:-:S04]  /*46610*/  IMAD.WIDE R184, R5, 0x4, R66 ;  /* 0x0000000405b87825 */ /* 0x000fc800078e0242 */
[C---:B------:R-:W-:Y:S01]  /*46620*/  IMAD.WIDE R200, R5.reuse, 0x4, R40 ;  /* 0x0000000405c87825 */ /* 0x040fe200078e0228 */
[----:B------:R-:W4:Y:S04]  /*46630*/  LDL.LU.64 R66, [R1+0x938] ;  /* 0x0009380001427983 */ /* 0x000f280000300a00 */
[----:B------:R-:W4:Y:S01]  /*46640*/  LDL.LU.64 R40, [R1+0x900] ;  /* 0x0009000001287983 */ /* 0x000f220000300a00 */
[----:B------:R-:W-:-:S04]  /*46650*/  IMAD.WIDE R216, R5, 0x4, R38 ;  /* 0x0000000405d87825 */ /* 0x000fc800078e0226 */
        /* <DEDUP_REMOVED lines=25> */
[----:B------:R-:W-:-:S04]  /*467f0*/  IMAD.WIDE R110, R5, 0x4, R30 ;  /* 0x00000004056e7825 */ /* 0x000fc800078e021e */
[C---:B---3--:R-:W-:Y:S01]  /*46800*/  IMAD.WIDE R108, R5.reuse, 0x4, R32 ;  /* 0x00000004056c7825 */ /* 0x048fe200078e0220 */
[----:B------:R-:W3:Y:S03]  /*46810*/  LDL.LU.64 R30, [R1+0x818] ;  /* 0x00081800011e7983 */ /* 0x000ee60000300a00 */
[C---:B------:R-:W-:Y:S01]  /*46820*/  IMAD.WIDE R106, R5.reuse, 0x4, R28 ;  /* 0x00000004056a7825 */ /* 0x040fe200078e021c */
[----:B------:R-:W3:Y:S04]  /*46830*/  LDL.LU.64 R32, [R1+0x7d8] ;  /* 0x0007d80001207983 */ /* 0x000ee80000300a00 */
[----:B------:R-:W3:Y:S04]  /*46840*/  LDL.LU.64 R28, [R1+0x798] ;  /* 0x00079800011c7983 */ /* 0x000ee80000300a00 */
[----:B------:R-:W-:Y:S01]  /*46850*/  STL.64 [R1+0x620], R112 ;  /* 0x0006207001007387 */ /* 0x000fe20000100a00 */
[----:B------:R-:W-:-:S03]  /*46860*/  IMAD.WIDE R104, R5, 0x4, R36 ;  /* 0x0000000405687825 */ /* 0x000fc600078e0224 */
[----:B------:R-:W3:Y:S04]  /*46870*/  LDL.LU.64 R36, [R1+0x758] ;  /* 0x0007580001247983 */ /* 0x000ee80000300a00 */
[----:B------:R-:W-:Y:S04]  /*46880*/  STL.64 [R1+0x650], R110 ;  /* 0x0006506e01007387 */ /* 0x000fe80000100a00 */
[----:B------:R-:W-:Y:S04]  /*46890*/  LDGSTS.E [R245+0x45380], desc[UR60][R110.64], P1 ;  /* 0x453800006ef57fae */ /* 0x000fe8000892187c */
[----:B------:R-:W-:Y:S01]  /*468a0*/  LDGSTS.E [R245+0x45780], desc[UR60][R108.64], P1 ;  /* 0x457800006cf57fae */ /* 0x000fe2000892187c */
[----:B--2---:R-:W-:-:S03]  /*468b0*/  IMAD.WIDE R102, R5, 0x4, R34 ;  /* 0x0000000405667825 */ /* 0x004fc600078e0222 */
[----:B------:R-:W-:Y:S04]  /*468c0*/  LDGSTS.E [R245+0x45b80], desc[UR60][R106.64], P1 ;  /* 0x45b800006af57fae */ /* 0x000fe8000892187c */
[----:B------:R-:W2:Y:S04]  /*468d0*/  LDL.LU.64 R34, [R1+0x718] ;  /* 0x0007180001227983 */ /* 0x000ea80000300a00 */
[----:B------:R-:W-:Y:S01]  /*468e0*/  STL.64 [R1+0x660], R108 ;  /* 0x0006606c01007387 */ /* 0x000fe20000100a00 */
[----:B----4-:R-:W-:-:S03]  /*468f0*/  IMAD.WIDE R100, R5, 0x4, R26 ;  /* 0x0000000405647825 */ /* 0x010fc600078e021a */
[----:B------:R-:W-:Y:S04]  /*46900*/  LDGSTS.E [R245+0x45f80], desc[UR60][R104.64], P1 ;  /* 0x45f8000068f57fae */ /* 0x000fe8000892187c */
        /* <DEDUP_REMOVED lines=12> */
[----:B------:R-:W-:Y:S01]  /*469d0*/  STL.64 [R1+0x7a0], R98 ;  /* 0x0007a06201007387 */ /* 0x000fe20000100a00 */
[----:B------:R-:W-:-:S03]  /*469e0*/  IMAD.WIDE R92, R5, 0x4, R38 ;  /* 0x00000004055c7825 */ /* 0x000fc600078e0226 */
[----:B------:R-:W4:Y:S04]  /*469f0*/  LDL.LU.64 R48, [R1+0x618] ;  /* 0x0006180001307983 */ /* 0x000f280000300a00 */
[----:B------:R-:W-:Y:S01]  /*46a00*/  STL.64 [R1+0x7e0], R96 ;  /* 0x0007e06001007387 */ /* 0x000fe20000100a00 */
[----:B------:R-:W-:-:S03]  /*46a10*/  IMAD.WIDE R88, R5, 0x4, R44 ;  /* 0x0000000405587825 */ /* 0x000fc600078e022c */
        /* <DEDUP_REMOVED lines=9> */
[----:B---3--:R-:W-:-:S03]  /*46ab0*/  IMAD.WIDE R86, R5, 0x4, R30 ;  /* 0x0000000405567825 */ /* 0x008fc600078e021e */
[----:B------:R-:W3:Y:S04]  /*46ac0*/  LDL.LU.64 R30, [R1+0x5d8] ;  /* 0x0005d800011e7983 */ /* 0x000ee80000300a00 */
[----:B------:R-:W-:Y:S04]  /*46ad0*/  STL.64 [R1+0x858], R92 ;  /* 0x0008585c01007387 */ /* 0x000fe80000100a00 */
[----:B------:R-:W-:Y:S01]  /*46ae0*/  STL.64 [R1+0x888], R90 ;  /* 0x0008885a01007387 */ /* 0x000fe20000100a00 */
[----:B------:R-:W-:-:S04]  /*46af0*/  IMAD.WIDE R82, R5, 0x4, R28 ;  /* 0x0000000405527825 */ /* 0x000fc800078e021c */
[C---:B------:R-:W-:Y:S01]  /*46b00*/  IMAD.WIDE R80, R5.reuse, 0x4, R36 ;  /* 0x0000000405507825 */ /* 0x040fe200078e0224 */
[----:B------:R-:W3:Y:S04]  /*46b10*/  LDL.LU.64 R28, [R1+0x598] ;  /* 0x00059800011c7983 */ /* 0x000ee80000300a00 */
[----:B------:R-:W-:Y:S01]  /*46b20*/  STL.64 [R1+0x850], R88 ;  /* 0x0008505801007387 */ /* 0x000fe20000100a00 */
[----:B------:R-:W-:-:S03]  /*46b30*/  IMAD.WIDE R84, R5, 0x4, R32 ;  /* 0x0000000405547825 */ /* 0x000fc600078e0220 */
[----:B------:R-:W3:Y:S04]  /*46b40*/  LDL.LU.64 R36, [R1+0x558] ;  /* 0x0005580001247983 */ /* 0x000ee80000300a00 */
[----:B------:R-:W-:Y:S01]  /*46b50*/  STL.64 [R1+0x818], R86 ;  /* 0x0008185601007387 */ /* 0x000fe20000100a00 */
[----:B--2---:R-:W-:-:S03]  /*46b60*/  IMAD.WIDE R78, R5, 0x4, R34 ;  /* 0x00000004054e7825 */ /* 0x004fc600078e0222 */
[----:B------:R-:W2:Y:S04]  /*46b70*/  LDL.LU.64 R34, [R1+0x518] ;  /* 0x0005180001227983 */ /* 0x000ea80000300a00 */
[----:B------:R-:W-:Y:S01]  /*46b80*/  STL.64 [R1+0x7d8], R84 ;  /* 0x0007d85401007387 */ /* 0x000fe20000100a00 */
[----:B----4-:R-:W-:-:S03]  /*46b90*/  IMAD.WIDE R76, R5, 0x4, R26 ;  /* 0x00000004054c7825 */ /* 0x010fc600078e021a */
[----:B------:R-:W-:Y:S04]  /*46ba0*/  LDGSTS.E [R245+0x60380], desc[UR60][R86.64], P1 ;  /* 0x6038000056f57fae */ /* 0x000fe8000892187c */
[----:B------:R-:W4:Y:S04]  /*46bb0*/  LDL.LU.64 R26, [R1+0x4d8] ;  /* 0x0004d800011a7983 */ /* 0x000f280000300a00 */
[----:B------:R-:W-:Y:S04]  /*46bc0*/  STL.64 [R1+0x798], R82 ;  /* 0x0007985201007387 */ /* 0x000fe80000100a00 */
[----:B------:R-:W-:Y:S04]  /*46bd0*/  STL.64 [R1+0x758], R80 ;  /* 0x0007585001007387 */ /* 0x000fe80000100a00 */
[----:B------:R-:W4:Y:S04]  /*46be0*/  LDL.LU.64 R56, [R1+0x498] ;  /* 0x0004980001387983 */ /* 0x000f280000300a00 */
[----:B------:R-:W4:Y:S04]  /*46bf0*/  LDL.LU.64 R54, [R1+0x458] ;  /* 0x0004580001367983 */ /* 0x000f280000300a00 */
[----:B------:R-:W-:Y:S04]  /*46c00*/  STL.64 [R1+0x718], R78 ;  /* 0x0007184e01007387 */ /* 0x000fe80000100a00 */
[----:B------:R-:W4:Y:S01]  /*46c10*/  LDL.LU.64 R52, [R1+0x418] ;  /* 0x0004180001347983 */ /* 0x000f220000300a00 */
[----:B------:R-:W-:-:S03]  /*46c20*/  IMAD.WIDE R24, R5, 0x4, R24 ;  /* 0x0000000405187825 */ /* 0x000fc600078e0218 */
[----:B------:R-:W4:Y:S01]  /*46c30*/  LDL.LU.64 R50, [R1+0x3d0] ;  /* 0x0003d00001327983 */ /* 0x000f220000300a00 */
[----:B------:R-:W-:-:S03]  /*46c40*/  IMAD.WIDE R74, R5, 0x4, R66 ;  /* 0x00000004054a7825 */ /* 0x000fc600078e0242 */
[----:B------:R-:W-:Y:S01]  /*46c50*/  STL.64 [R1+0x6d8], R76 ;  /* 0x0006d84c01007387 */ /* 0x000fe20000100a00 */
[----:B------:R-:W-:-:S03]  /*46c60*/  IMAD.WIDE R70, R5, 0x4, R48 ;  /* 0x0000000405467825 */ /* 0x000fc600078e0230 */
[----:B------:R-:W4:Y:S04]  /*46c70*/  LDL.LU.64 R46, [R1+0x390] ;  /* 0x00039000012e7983 */ /* 0x000f280000300a00 */
[----:B------:R-:W4:Y:S01]  /*46c80*/  LDL.LU.64 R48, [R1+0x350] ;  /* 0x0003500001307983 */ /* 0x000f220000300a00 */
[----:B------:R-:W-:-:S03]  /*46c90*/  IMAD.WIDE R72, R5, 0x4, R40 ;  /* 0x0000000405487825 */ /* 0x000fc600078e0228 */
[----:B------:R-:W4:Y:S04]  /*46ca0*/  LDL.LU.64 R42, [R1+0x310] ;  /* 0x00031000012a7983 */ /* 0x000f280000300a00 */
[----:B------:R-:W-:Y:S04]  /*46cb0*/  STL.64 [R1+0x1978], R24 ;  /* 0x0019781801007387 */ /* 0x000fe80000100a00 */
[----:B------:R-:W-:Y:S04]  /*46cc0*/  STL.64 [R1+0x698], R74 ;  /* 0x0006984a01007387 */ /* 0x000fe80000100a00 */
[----:B------:R-:W4:Y:S04]  /*46cd0*/  LDL.LU.64 R44, [R1+0x2d0] ;  /* 0x0002d000012c7983 */ /* 0x000f280000300a00 */
[----:B------:R-:W4:Y:S04]  /*46ce0*/  LDL.LU.64 R38, [R1+0x290] ;  /* 0x0002900001267983 */ /* 0x000f280000300a00 */
[----:B------:R-:W-:Y:S04]  /*46cf0*/  STL.64 [R1+0x658], R72 ;  /* 0x0006584801007387 */ /* 0x000fe80000100a00 */
[----:B------:R-:W4:Y:S04]  /*46d00*/  LDL.LU.64 R40, [R1+0x250] ;  /* 0x0002500001287983 */ /* 0x000f280000300a00 */
[----:B------:R-:W4:Y:S04]  /*46d10*/  LDL.LU.64 R32, [R1+0x210] ;  /* 0x0002100001207983 */ /* 0x000f280000300a00 */
        /* <DEDUP_REMOVED lines=9> */
[----:B---3--:R-:W-:-:S04]  /*46db0*/  IMAD.WIDE R68, R5, 0x4, R30 ;  /* 0x0000000405447825 */ /* 0x008fc800078e021e */
[----:B------:R-:W-:-:S04]  /*46dc0*/  IMAD.WIDE R64, R5, 0x4, R36 ;  /* 0x0000000405407825 */ /* 0x000fc800078e0224 */
[C---:B--2---:R-:W-:Y:S01]  /*46dd0*/  IMAD.WIDE R62, R5.reuse, 0x4, R34 ;  /* 0x00000004053e7825 */ /* 0x044fe200078e0222 */
[----:B------:R-:W2:Y:S04]  /*46de0*/  LDL.LU.64 R36, [R1+0x1d0] ;  /* 0x0001d00001247983 */ /* 0x000ea80000300a00 */
[----:B------:R-:W3:Y:S04]  /*46df0*/  LDL.LU.64 R34, [R1+0x190] ;  /* 0x0001900001227983 */ /* 0x000ee80000300a00 */
[----:B------:R-:W3:Y:S01]  /*46e00*/  LDL.LU.64 R30, [R1+0x150] ;  /* 0x00015000011e7983 */ /* 0x000ee20000300a00 */
[----:B------:R-:W-:-:S03]  /*46e10*/  IMAD.WIDE R66, R5, 0x4, R28 ;  /* 0x0000000405427825 */ /* 0x000fc600078e021c */
[----:B------:R-:W-:Y:S01]  /*46e20*/  STL.64 [R1+0x8c8], R68 ;  /* 0x0008c84401007387 */ /* 0x000fe20000100a00 */
[----:B----4-:R-:W-:-:S03]  /*46e30*/  IMAD.WIDE R60, R5, 0x4, R26 ;  /* 0x00000004053c7825 */ /* 0x010fc600078e021a */
[----:B------:R-:W4:Y:S04]  /*46e40*/  LDL.LU.64 R28, [R1+0x110] ;  /* 0x00011000011c7983 */ /* 0x000f280000300a00 */
[----:B------:R-:W4:Y:S01]  /*46e50*/  LDL.LU.64 R26, [R1+0xd0] ;  /* 0x0000d000011a7983 */ /* 0x000f220000300a00 */
[----:B------:R-:W-:-:S03]  /*46e60*/  IMAD.WIDE R58, R5, 0x4, R56 ;  /* 0x00000004053a7825 */ /* 0x000fc600078e0238 */
[----:B------:R-:W-:Y:S01]  /*46e70*/  STL.64 [R1+0x900], R66 ;  /* 0x0009004201007387 */ /* 0x000fe20000100a00 */
        /* <DEDUP_REMOVED lines=19> */
[----:B------:R-:W-:Y:S04]  /*46fb0*/  STL.64 [R1+0x1918], R46 ;  /* 0x0019182e01007387 */ /* 0x000fe80000100a00 */
[----:B------:R-:W-:Y:S04]  /*46fc0*/  STL.64 [R1+0x1920], R44 ;  /* 0x0019202c01007387 */ /* 0x000fe80000100a00 */
        /* <DEDUP_REMOVED lines=21> */
[C---:B------:R-:W-:Y:S01]  /*47120*/  IMAD.WIDE R32, R5.reuse, 0x4, R30 ;  /* 0x0000000405207825 */ /* 0x040fe200078e021e */
[----:B------:R-:W-:Y:S03]  /*47130*/  STL.64 [R1+0x1968], R36 ;  /* 0x0019682401007387 */ /* 0x000fe60000100a00 */
[----:B----4-:R-:W-:-:S04]  /*47140*/  IMAD.WIDE R30, R5, 0x4, R28 ;  /* 0x00000004051e7825 */ /* 0x010fc800078e021c */
[C---:B------:R-:W-:Y:S01]  /*47150*/  IMAD.WIDE R28, R5.reuse, 0x4, R26 ;  /* 0x00000004051c7825 */ /* 0x040fe200078e021a */
[----:B------:R-:W-:Y:S03]  /*47160*/  STL.64 [R1+0x1960], R34 ;  /* 0x0019602201007387 */ /* 0x000fe60000100a00 */
[----:B------:R-:W-:Y:S01]  /*47170*/  IMAD.WIDE R26, R5, 0x4, R6 ;  /* 0x00000004051a7825 */ /* 0x000fe200078e0206 */
[----:B------:R-:W-:Y:S04]  /*47180*/  LDGSTS.E [R245+0x66780], desc[UR60][R36.64], P1 ;  /* 0x6678000024f57fae */ /* 0x000fe8000892187c */
[----:B------:R-:W5:Y:S04]  /*47190*/  LDL.LU.64 R6, [R1+0x2680] ;  /* 0x0026800001067983 */ /* 0x000f680000300a00 */
[----:B------:R1:W-:Y:S04]  /*471a0*/  STL.64 [R1+0x1958], R32 ;  /* 0x0019582001007387 */ /* 0x0003e80000100a00 */
[----:B------:R2:W-:Y:S04]  /*471b0*/  STL.64 [R1+0x1950], R30 ;  /* 0x0019501e01007387 */ /* 0x0005e80000100a00 */
[----:B------:R3:W-:Y:S04]  /*471c0*/  STL.64 [R1+0x1948], R28 ;  /* 0x0019481c01007387 */ /* 0x0007e80000100a00 */
[----:B------:R4:W-:Y:S04]  /*471d0*/  STL.64 [R1+0x1940], R26 ;  /* 0x0019401a01007387 */ /* 0x0009e80000100a00 */
[----:B------:R1:W-:Y:S04]  /*471e0*/  STL [R1+0x408], RZ ;  /* 0x000408ff01007387 */ /* 0x0003e80000100800 */
        /* <DEDUP_REMOVED lines=253> */
[----:B------:R1:W-:Y:S04]  /*481c0*/  STL [R1], RZ ;  /* 0x000000ff01007387 */ /* 0x0003e80000100800 */
        /* <DEDUP_REMOVED lines=100> */
[----:B------:R-:W-:Y:S04]  /*48810*/  LDGSTS.E [R245+0x66b80], desc[UR60][R34.64], P1 ;  /* 0x66b8000022f57fae */ /* 0x000fe8000892187c */
[----:B------:R1:W-:Y:S04]  /*48820*/  STL [R1+0x194], RZ ;  /* 0x000194ff01007387 */ /* 0x0003e80000100800 */
[----:B------:R1:W-:Y:S04]  /*48830*/  LDGSTS.E [R245+0x66f80], desc[UR60][R32.64], P1 ;  /* 0x66f8000020f57fae */ /* 0x0003e8000892187c */
[----:B------:R1:W-:Y:S04]  /*48840*/  STL [R1+0x198], RZ ;  /* 0x000198ff01007387 */ /* 0x0003e80000100800 */
[----:B------:R1:W-:Y:S04]  /*48850*/  STL [R1+0x19c], RZ ;  /* 0x00019cff01007387 */ /* 0x0003e80000100800 */
[----:B------:R1:W-:Y:S04]  /*48860*/  STL [R1+0x1a0], RZ ;  /* 0x0001a0ff01007387 */ /* 0x0003e80000100800 */
[----:B------:R1:W-:Y:S04]  /*48870*/  STL [R1+0x1a4], RZ ;  /* 0x0001a4ff01007387 */ /* 0x0003e80000100800 */
[----:B------:R1:W-:Y:S04]  /*48880*/  STL [R1+0x1a8], RZ ;  /* 0x0001a8ff01007387 */ /* 0x0003e80000100800 */
[----:B------:R2:W-:Y:S04]  /*48890*/  STL [R1+0x1ac], RZ ;  /* 0x0001acff01007387 */ /* 0x0005e80000100800 */
[----:B------:R2:W-:Y:S01]  /*488a0*/  STL [R1+0x1b0], RZ ;  /* 0x0001b0ff01007387 */ /* 0x0005e20000100800 */
[----:B-1----:R-:W1:Y:S03]  /*488b0*/  LDC R33, c[0x0][0x230] ;  /* 0x00008c00ff217b82 */ /* 0x002e660000000800 */
        /* <DEDUP_REMOVED lines=19> */
[----:B------:R2:W-:Y:S04]  /*489f0*/  LDGSTS.E [R245+0x67380], desc[UR60][R30.64], P1 ;  /* 0x673800001ef57fae */ /* 0x0005e8000892187c */
[----:B------:R3:W-:Y:S01]  /*48a00*/  LDGSTS.E [R245+0x67780], desc[UR60][R28.64], P1 ;  /* 0x677800001cf57fae */ /* 0x0007e2000892187c */
[----:B-1----:R-:W-:-:S03]  /*48a10*/  VIADD R0, R33, 0x7f ;  /* 0x0000007f21007836 */ /* 0x002fc60000000000 */
[----:B------:R4:W-:Y:S04]  /*48a20*/  LDGSTS.E [R245+0x67b80], desc[UR60][R26.64], P1 ;  /* 0x67b800001af57fae */ /* 0x0009e8000892187c */
[----:B------:R1:W-:Y:S04]  /*48a30*/  LDGSTS.E [R245+0x67f80], desc[UR60][R24.64], P1 ;  /* 0x67f8000018f57fae */ /* 0x0003e8000892187c */
[----:B------:R-:W0:Y:S01]  /*48a40*/  LDGDEPBAR ;  /* 0x00000000000079af */ /* 0x000e220000000000 */
[----:B------:R-:W-:Y:S02]  /*48a50*/  ISETP.GE.AND P0, PT, R0, 0x80, PT ;  /* 0x000000800000780c */ /* 0x000fe40003f06270 */
[----:B------:R-:W-:-:S02]  /*48a60*/  CS2R R32, SRZ ;  /* 0x0000000000207805 */ /* 0x000fc4000001ff00 */
[----:B------:R-:W-:Y:S02]  /*48a70*/  CS2R R34, SRZ ;  /* 0x0000000000227805 */ /* 0x000fe4000001ff00 */
[----:B------:R-:W-:Y:S02]  /*48a80*/  CS2R R36, SRZ ;  /* 0x0000000000247805 */ /* 0x000fe4000001ff00 */
[----:B------:R-:W-:Y:S02]  /*48a90*/  CS2R R38, SRZ ;  /* 0x0000000000267805 */ /* 0x000fe4000001ff00 */
[----:B--2---:R-:W-:Y:S02]  /*48aa0*/  CS2R R30, SRZ ;  /* 0x00000000001e7805 */ /* 0x004fe4000001ff00 */
[----:B---3--:R-:W-:Y:S02]  /*48ab0*/  CS2R R28, SRZ ;  /* 0x00000000001c7805 */ /* 0x008fe4000001ff00 */
[----:B------:R-:W-:-:S02]  /*48ac0*/  CS2R R40, SRZ ;  /* 0x0000000000287805 */ /* 0x000fc4000001ff00 */
[----:B----4-:R-:W-:Y:S02]  /*48ad0*/  CS2R R26, SRZ ;  /* 0x00000000001a7805 */ /* 0x010fe4000001ff00 */
[----:B-1----:R-:W-:Y:S02]  /*48ae0*/  CS2R R24, SRZ ;  /* 0x0000000000187805 */ /* 0x002fe4000001ff00 */
[----:B------:R-:W-:Y:S02]  /*48af0*/  CS2R R42, SRZ ;  /* 0x00000000002a7805 */ /* 0x000fe4000001ff00 */
[----:B------:R-:W-:Y:S02]  /*48b00*/  CS2R R44, SRZ ;  /* 0x00000000002c7805 */ /* 0x000fe4000001ff00 */
[----:B------:R-:W-:Y:S02]  /*48b10*/  CS2R R46, SRZ ;  /* 0x00000000002e7805 */ /* 0x000fe4000001ff00 */
[----:B------:R-:W-:-:S02]  /*48b20*/  CS2R R48, SRZ ;  /* 0x0000000000307805 */ /* 0x000fc4000001ff00 */
[----:B------:R-:W-:Y:S02]  /*48b30*/  CS2R R50, SRZ ;  /* 0x0000000000327805 */ /* 0x000fe4000001ff00 */
[----:B------:R-:W-:Y:S02]  /*48b40*/  CS2R R52, SRZ ;  /* 0x0000000000347805 */ /* 0x000fe4000001ff00 */
        /* <DEDUP_REMOVED lines=48> */
[----:B------:R-:W-:Y:S01]  /*48e50*/  CS2R R150, SRZ ;  /* 0x0000000000967805 */ /* 0x000fe2000001ff00 */
[----:B------:R-:W-:Y:S06]  /*48e60*/  @!P0 BRA `(.L_x_0) ;  /* 0x0000025c008c8947 */ /* 0x000fec0003800000 */
[----:B------:R-:W2:Y:S04]  /*48e70*/  LDL.LU.64 R134, [R1+0x1130] ;  /* 0x0011300001867983 */ /* 0x000ea80000300a00 */
[----:B------:R-:W3:Y:S04]  /*48e80*/  LDL.LU.64 R136, [R1+0x1140] ;  /* 0x0011400001887983 */ /* 0x000ee80000300a00 */
[----:B------:R-:W4:Y:S04]  /*48e90*/  LDL.LU.64 R144, [R1+0x1148] ;  /* 0x0011480001907983 */ /* 0x000f280000300a00 */
[----:B------:R-:W4:Y:S04]  /*48ea0*/  LDL.LU.64 R244, [R1+0x1150] ;  /* 0x0011500001f47983 */ /* 0x000f280000300a00 */
[----:B------:R-:W4:Y:S04]  /*48eb0*/  LDL.LU.64 R138, [R1+0x10f8] ;  /* 0x0010f800018a7983 */ /* 0x000f280000300a00 */
[----:B------:R-:W4:Y:S04]  /*48ec0*/  LDL.LU.64 R140, [R1+0x1100] ;  /* 0x00110000018c7983 */ /* 0x000f280000300a00 */
[----:B------:R-:W4:Y:S04]  /*48ed0*/  LDL.LU.64 R142, [R1+0x1108] ;  /* 0x00110800018e7983 */ /* 0x000f280000300a00 */
[----:B------:R-:W4:Y:S04]  /*48ee0*/  LDL.LU.64 R146, [R1+0x1110] ;  /* 0x0011100001927983 */ /* 0x000f280000300a00 */
[----:B------:R-:W4:Y:S04]  /*48ef0*/  LDL.LU.64 R148, [R1+0x10d8] ;  /* 0x0010d80001947983 */ /* 0x000f280000300a00 */
[----:B--2---:R-:W-:Y:S04]  /*48f00*/  STL [R1+0x9a0], R134 ;  /* 0x0009a08601007387 */ /* 0x004fe80000100800 */
[----:B------:R-:W2:Y:S01]  /*48f10*/  LDL.LU.64 R150, [R1+0x10e0] ;  /* 0x0010e00001967983 */ /* 0x000ea20000300a00 */
[----:B------:R-:W-:-:S03]  /*48f20*/  MOV R4, R135 ;  /* 0x0000008700047202 */ /* 0x000fc60000000f00 */
[----:B---3--:R-:W-:Y:S04]  /*48f30*/  STL [R1+0x9a8], R136 ;  /* 0x0009a88801007387 */ /* 0x008fe80000100800 */
[----:B------:R1:W-:Y:S04]  /*48f40*/  STL [R1+0x99c], R4 ;  /* 0x00099c0401007387 */ /* 0x0003e80000100800 */
[----:B------:R-:W3:Y:S04]  /*48f50*/  LDL.LU.64 R126, [R1+0x10e8] ;  /* 0x0010e800017e7983 */ /* 0x000ee80000300a00 */
[----:B------:R-:W3:Y:S01]  /*48f60*/  LDL.LU.64 R128, [R1+0x10f0] ;  /* 0x0010f00001807983 */ /* 0x000ee20000300a00 */
[----:B-1----:R-:W-:-:S05]  /*48f70*/  IMAD.MOV.U32 R4, RZ, RZ, R137 ;  /* 0x000000ffff047224 */ /* 0x002fca00078e0089 */
[----:B------:R1:W-:Y:S04]  /*48f80*/  STL [R1+0x9a4], R4 ;  /* 0x0009a40401007387 */ /* 0x0003e80000100800 */
[----:B----4-:R4:W-:Y:S04]  /*48f90*/  STL [R1+0x9b0], R144 ;  /* 0x0009b09001007387 */ /* 0x0109e80000100800 */
[----:B------:R-:W3:Y:S01]  /*48fa0*/  LDL.LU.64 R130, [R1+0x10b8] ;  /* 0x0010b80001827983 */ /* 0x000ee20000300a00 */
[----:B-1----:R-:W-:-:S03]  /*48fb0*/  IMAD.MOV.U32 R4, RZ, RZ, R145 ;  /* 0x000000ffff047224 */ /* 0x002fc600078e0091 */
[----:B----4-:R-:W4:Y:S04]  /*48fc0*/  LDL.LU.64 R144, [R1+0x10c0] ;  /* 0x0010c00001907983 */ /* 0x010f280000300a00 */
[----:B------:R1:W-:Y:S04]  /*48fd0*/  STL [R1+0x9ac], R4 ;  /* 0x0009ac0401007387 */ /* 0x0003e80000100800 */
[----:B------:R1:W-:Y:S02]  /*48fe0*/  STL [R1+0x9b8], R244 ;  /* 0x0009b8f401007387 */ /* 0x0003e40000100800 */
[----:B-1----:R-:W-:-:S02]  /*48ff0*/  IMAD.MOV.U32 R4, RZ, RZ, R245 ;  /* 0x000000ffff047224 */ /* 0x002fc400078e00f5 */
[----:B------:R-:W4:Y:S04]  /*49000*/  LDL.LU.64 R244, [R1+0x10c8] ;  /* 0x0010c80001f47983 */ /* 0x000f280000300a00 */
[----:B------:R1:W-:Y:S04]  /*49010*/  STL [R1+0x9b4], R4 ;  /* 0x0009b40401007387 */ /* 0x0003e80000100800 */
[----:B------:R-:W-:Y:S04]  /*49020*/  STL [R1+0x9c0], R138 ;  /* 0x0009c08a01007387 */ /* 0x000fe80000100800 */
[----:B------:R-:W4:Y:S01]  /*49030*/  LDL.LU.64 R132, [R1+0x10d0] ;  /* 0x0010d00001847983 */ /* 0x000f220000300a00 */
[----:B-1----:R-:W-:-:S05]  /*49040*/  IMAD.MOV.U32 R4, RZ, RZ, R139 ;  /* 0x000000ffff047224 */ /* 0x002fca00078e008b */
[----:B------:R1:W-:Y:S04]  /*49050*/  STL [R1+0x9bc], R4 ;  /* 0x0009bc0401007387 */ /* 0x0003e80000100800 */
[----:B------:R-:W-:Y:S04]  /*49060*/  STL [R1+0x9c8], R140 ;  /* 0x0009c88c01007387 */ /* 0x000fe80000100800 */
[----:B------:R-:W4:Y:S01]  /*49070*/  LDL.LU.64 R134, [R1+0x1098] ;  /* 0x0010980001867983 */ /* 0x000f220000300a00 */
[----:B-1----:R-:W-:-:S03]  /*49080*/  IMAD.MOV.U32 R4, RZ, RZ, R141 ;  /* 0x000000ffff047224 */ /* 0x002fc600078e008d */
[----:B------:R-:W4:Y:S04]  /*49090*/  LDL.LU.64 R136, [R1+0x10a0] ;  /* 0x0010a00001887983 */ /* 0x000f280000300a00 */
[----:B------:R1:W-:Y:S04]  /*490a0*/  STL [R1+0x9c4], R4 ;  /* 0x0009c40401007387 */ /* 0x0003e80000100800 */
[----:B------:R1:W-:Y:S04]  /*490b0*/  STL [R1+0x9d0], R142 ;  /* 0x0009d08e01007387 */ /* 0x0003e80000100800 */
        /* <DEDUP_REMOVED lines=9> */
[----:B------:R1:W-:Y:S02]  /*49150*/  STL [R1+0x9e0], R148 ;  /* 0x0009e09401007387 */ /* 0x0003e40000100800 */
[----:B-1----:R-:W-:-:S02]  /*49160*/  MOV R4, R149 ;  /* 0x0000009500047202 */ /* 0x002fc40000000f00 */
[----:B------:R-:W4:Y:S04]  /*49170*/  LDL.LU.64 R148, [R1+0x1088] ;  /* 0x0010880001947983 */ /* 0x000f280000300a00 */
[----:B------:R1:W-:Y:S04]  /*49180*/  STL [R1+0x9dc], R4 ;  /* 0x0009dc0401007387 */ /* 0x0003e80000100800 */
[----:B--2---:R2:W-:Y:S01]  /*49190*/  STL [R1+0x9e8], R150 ;  /* 0x0009e89601007387 */ /* 0x0045e20000100800 */
[----:B-1----:R-:W-:-:S03]  /*491a0*/  IMAD.MOV.U32 R4, RZ, RZ, R151 ;  /* 0x000000ffff047224 */ /* 0x002fc600078e0097 */
[----:B--2---:R-:W2:Y:S04]  /*491b0*/  LDL.LU.64 R150, [R1+0x1090] ;  /* 0x0010900001967983 */ /* 0x004ea80000300a00 */
[----:B------:R1:W-:Y:S04]  /*491c0*/  STL [R1+0x9e4], R4 ;  /* 0x0009e40401007387 */ /* 0x0003e80000100800 */
[----:B---3--:R-:W-:Y:S01]  /*491d0*/  STL [R1+0x9f0], R126 ;  /* 0x0009f07e01007387 */ /* 0x008fe20000100800 */
[----:B-1----:R-:W-:-:S03]  /*491e0*/  IMAD.MOV.U32 R4, RZ, RZ, R127 ;  /* 0x000000ffff047224 */ /* 0x002fc600078e007f */
[----:B------:R-:W-:Y:S04]  /*491f0*/  STL [R1+0x9f8], R128 ;  /* 0x0009f88001007387 */ /* 0x000fe80000100800 */
[----:B------:R1:W-:Y:S04]  /*49200*/  STL [R1+0x9ec], R4 ;  /* 0x0009ec0401007387 */ /* 0x0003e80000100800 */
[----:B------:R-:W-:Y:S01]  /*49210*/  STL [R1+0xa00], R130 ;  /* 0x000a008201007387 */ /* 0x000fe20000100800 */
[----:B-1----:R-:W-:-:S05]  /*49220*/  IMAD.MOV.U32 R4, RZ, RZ, R129 ;  /* 0x000000ffff047224 */ /* 0x002fca00078e0081 */
[----:B------:R1:W-:Y:S04]  /*49230*/  STL [R1+0x9f4], R4 ;  /* 0x0009f40401007387 */ /* 0x0003e80000100800 */
[----:B----4-:R-:W-:Y:S01]  /*49240*/  STL [R1+0xa08], R144 ;  /* 0x000a089001007387 */ /* 0x010fe20000100800 */
[----:B-1----:R-:W-:-:S05]  /*49250*/  IMAD.MOV.U32 R4, RZ, RZ, R131 ;  /* 0x000000ffff047224 */ /* 0x002fca00078e0083 */
[----:B------:R1:W-:Y:S02]  /*49260*/  STL [R1+0x9fc], R4 ;  /* 0x0009fc0401007387 */ /* 0x0003e40000100800 */
[----:B-1----:R-:W-:Y:S02]  /*49270*/  IMAD.MOV.U32 R4, RZ, RZ, R145 ;  /* 0x000000ffff047224 */ /* 0x002fe400078e0091 */
[----:B------:R-:W3:Y:S04]  /*49280*/  LDL.LU.64 R144, [R1+0x1068] ;  /* 0x0010680001907983 */ /* 0x000ee80000300a00 */
[----:B------:R1:W-:Y:S04]  /*49290*/  STL [R1+0xa04], R4 ;  /* 0x000a040401007387 */ /* 0x0003e80000100800 */
[----:B------:R4:W-:Y:S01]  /*492a0*/  STL [R1+0xa10], R244 ;  /* 0x000a10f401007387 */ /* 0x0009e20000100800 */
[----:B-1----:R-:W-:-:S03]  /*492b0*/  IMAD.MOV.U32 R4, RZ, RZ, R245 ;  /* 0x000000ffff047224 */ /* 0x002fc600078e00f5 */
[----:B----4-:R-:W4:Y:S04]  /*492c0*/  LDL.LU.64 R244, [R1+0x1070] ;  /* 0x0010700001f47983 */ /* 0x010f280000300a00 */
[----:B------:R1:W-:Y:S04]  /*492d0*/  STL [R1+0xa0c], R4 ;  /* 0x000a0c0401007387 */ /* 0x0003e80000100800 */
[----:B------:R-:W-:Y:S01]  /*492e0*/  STL [R1+0xa18], R132 ;  /* 0x000a188401007387 */ /* 0x000fe20000100800 */
[----:B-1----:R-:W-:-:S03]  /*492f0*/  IMAD.MOV.U32 R4, RZ, RZ, R133 ;  /* 0x000000ffff047224 */ /* 0x002fc600078e0085 */
[----:B------:R-:W-:Y:S04]  /*49300*/  STL [R1+0xa20], R134 ;  /* 0x000a208601007387 */ /* 0x000fe80000100800 */
[----:B------:R1:W-:Y:S04]  /*49310*/  STL [R1+0xa14], R4 ;  /* 0x000a140401007387 */ /* 0x0003e80000100800 */
[----:B------:R-:W-:Y:S01]  /*49320*/  STL [R1+0xa28], R136 ;  /* 0x000a288801007387 */ /* 0x000fe20000100800 */
[----:B-1----:R-:W-:-:S05]  /*49330*/  MOV R4, R135 ;  /* 0x0000008700047202 */ /* 0x002fca0000000f00 */
[----:B------:R1:W-:Y:S04]  /*49340*/  STL [R1+0xa1c], R4 ;  /* 0x000a1c0401007387 */ /* 0x0003e80000100800 */
[----:B------:R-:W-:Y:S01]  /*49350*/  STL [R1+0xa30], R138 ;  /* 0x000a308a01007387 */ /* 0x000fe20000100800 */
[----:B-1----:R-:W-:-:S05]  /*49360*/  IMAD.MOV.U32 R4, RZ, RZ, R137 ;  /* 0x000000ffff047224 */ /* 0x002fca00078e0089 */
        /* <DEDUP_REMOVED lines=10> */
[----:B------:R-:W4:Y:S01]  /*49410*/  LDL.LU.64 R132, [R1+0x1230] ;  /* 0x0012300001847983 */ /* 0x000f220000300a00 */
[----:B-1----:R-:W-:-:S05]  /*49420*/  IMAD.MOV.U32 R4, RZ, RZ, R147 ;  /* 0x000000ffff047224 */ /* 0x002fca00078e0093 */
[----:B------:R1:W-:Y:S04]  /*49430*/  STL [R1+0xa44], R4 ;  /* 0x000a440401007387 */ /* 0x0003e80000100800 */
[----:B------:R-:W-:Y:S04]  /*49440*/  STL [R1+0xa50], R148 ;  /* 0x000a509401007387 */ /* 0x000fe80000100800 */
[----:B------:R-:W4:Y:S01]  /*49450*/  LDL.LU.64 R146, [R1+0x1240] ;  /* 0x0012400001927983 */ /* 0x000f220000300a00 */
[----:B-1----:R-:W-:-:S05]  /*49460*/  IMAD.MOV.U32 R4, RZ, RZ, R149 ;  /* 0x000000ffff047224 */ /* 0x002fca00078e0095 */
[----:B------:R2:W-:Y:S02]  /*49470*/  STL [R1+0xa4c], R4 ;  /* 0x000a4c0401007387 */ /* 0x0005e40000100800 */
[----:B--2---:R-:W-:Y:S02]  /*49480*/  IMAD.MOV.U32 R4, RZ, RZ, R151 ;  /* 0x000000ffff047224 */ /* 0x004fe400078e0097 */
[----:B------:R1:W-:Y:S04]  /*49490*/  STL [R1+0xa58], R150 ;  /* 0x000a589601007387 */ /* 0x0003e80000100800 */
[----:B------:R-:W2:Y:S04]  /*494a0*/  LDL.LU.64 R148, [R1+0x1248] ;  /* 0x0012480001947983 */ /* 0x000ea80000300a00 */
[----:B------:R3:W-:Y:S04]  /*494b0*/  STL [R1+0xa54], R4 ;  /* 0x000a540401007387 */ /* 0x0007e80000100800 */
[----:B------:R-:W-:Y:S04]  /*494c0*/  STL [R1+0xa60], R248 ;  /* 0x000a60f801007387 */ /* 0x000fe80000100800 */
[----:B------:R-:W-:Y:S04]  /*494d0*/  STL [R1+0xa5c], R249 ;  /* 0x000a5cf901007387 */ /* 0x000fe80000100800 */
[----:B------:R-:W2:Y:S04]  /*494e0*/  LDL.LU.64 R142, [R1+0x1250] ;  /* 0x00125000018e7983 */ /* 0x000ea80000300a00 */
[----:B------:R-:W-:Y:S04]  /*494f0*/  STL [R1+0xa68], R250 ;  /* 0x000a68fa01007387 */ /* 0x000fe80000100800 */
[----:B------:R-:W-:Y:S04]  /*49500*/  STL [R1+0xa64], R251 ;  /* 0x000a64fb01007387 */ /* 0x000fe80000100800 */
[----:B-1----:R-:W2:Y:S04]  /*49510*/  LDL.LU.64 R150, [R1+0x11f8] ;  /* 0x0011f80001967983 */ /* 0x002ea80000300a00 */
[----:B---3--:R-:W-:Y:S01]  /*49520*/  STL [R1+0xa70], R144 ;  /* 0x000a709001007387 */ /* 0x008fe20000100800 */
[----:B------:R-:W-:-:S03]  /*49530*/  MOV R4, R145 ;  /* 0x0000009100047202 */ /* 0x000fc60000000f00 */
[----:B------:R-:W3:Y:S04]  /*49540*/  LDL.LU.64 R134, [R1+0x1200] ;  /* 0x0012000001867983 */ /* 0x000ee80000300a00 */
[----:B------:R1:W-:Y:S04]  /*49550*/  STL [R1+0xa6c], R4 ;  /* 0x000a6c0401007387 */ /* 0x0003e80000100800 */
[----:B----4-:R4:W-:Y:S01]  /*49560*/  STL [R1+0xa78], R244 ;  /* 0x000a78f401007387 */ /* 0x0109e20000100800 */
[----:B-1----:R-:W-:-:S03]  /*49570*/  IMAD.MOV.U32 R4, RZ, RZ, R245 ;  /* 0x000000ffff047224 */ /* 0x002fc600078e00f5 */
[----:B----4-:R-:W4:Y:S04]  /*49580*/  LDL.LU.64 R244, [R1+0x1208] ;  /* 0x0012080001f47983 */ /* 0x010f280000300a00 */
[----:B------:R1:W-:Y:S04]  /*49590*/  STL [R1+0xa74], R4 ;  /* 0x000a740401007387 */ /* 0x0003e80000100800 */
[----:B------:R-:W-:Y:S04]  /*495a0*/  STL [R1+0xa80], R230 ;  /* 0x000a80e601007387 */ /* 0x000fe80000100800 */
[----:B------:R-:W-:Y:S04]  /*495b0*/  STL [R1+0xa7c], R231 ;  /* 0x000a7ce701007387 */ /* 0x000fe80000100800 */
[----:B------:R-:W4:Y:S04]  /*495c0*/  LDL.LU.64 R136, [R1+0x1210] ;  /* 0x0012100001887983 */ /* 0x000f280000300a00 */
        /* <DEDUP_REMOVED lines=9> */
[----:B------:R1:W-:Y:S02]  /*49660*/  STL [R1+0xaa0], R132 ;  /* 0x000aa08401007387 */ /* 0x0003e40000100800 */
[----:B-1----:R-:W-:-:S02]  /*49670*/  IMAD.MOV.U32 R4, RZ, RZ, R133 ;  /* 0x000000ffff047224 */ /* 0x002fc400078e0085 */
[----:B------:R-:W4:Y:S04]  /*49680*/  LDL.LU.64 R132, [R1+0x11f0] ;  /* 0x0011f00001847983 */ /* 0x000f280000300a00 */
[----:B------:R1:W-:Y:S04]  /*49690*/  STL [R1+0xa9c], R4 ;  /* 0x000a9c0401007387 */ /* 0x0003e80000100800 */
[----:B------:R1:W-:Y:S02]  /*496a0*/  STL [R1+0xaa8], R146 ;  /* 0x000aa89201007387 */ /* 0x0003e40000100800 */
[----:B-1----:R-:W-:-:S02]  /*496b0*/  IMAD.MOV.U32 R4, RZ, RZ, R147 ;  /* 0x000000ffff047224 */ /* 0x002fc400078e0093 */
[----:B------:R-:W4:Y:S04]  /*496c0*/  LDL.LU.64 R146, [R1+0x11b8] ;  /* 0x0011b80001927983 */ /* 0x000f280000300a00 */
[----:B------:R1:W-:Y:S04]  /*496d0*/  STL [R1+0xaa4], R4 ;  /* 0x000aa40401007387 */ /* 0x0003e80000100800 */
[----:B--2---:R2:W-:Y:S01]  /*496e0*/  STL [R1+0xab0], R148 ;  /* 0x000ab09401007387 */ /* 0x0045e20000100800 */
[----:B-1----:R-:W-:-:S03]  /*496f0*/  IMAD.MOV.U32 R4, RZ, RZ, R149 ;  /* 0x000000ffff047224 */ /* 0x002fc600078e0095 */
[----:B--2---:R-:W2:Y:S04]  /*49700*/  LDL.LU.64 R148, [R1+0x11c0] ;  /* 0x0011c00001947983 */ /* 0x004ea80000300a00 */
[----:B------:R1:W-:Y:S04]  /*49710*/  STL [R1+0xaac], R4 ;  /* 0x000aac0401007387 */ /* 0x0003e80000100800 */
[----:B------:R1:W-:Y:S02]  /*49720*/  STL [R1+0xab8], R142 ;  /* 0x000ab88e01007387 */ /* 0x0003e40000100800 */
[----:B-1----:R-:W-:-:S02]  /*49730*/  IMAD.MOV.U32 R4, RZ, RZ, R143 ;  /* 0x000000ffff047224 */ /* 0x002fc400078e008f */
[----:B------:R-:W2:Y:S04]  /*49740*/  LDL.LU.64 R142, [R1+0x11c8] ;  /* 0x0011c800018e7983 */ /* 0x000ea80000300a00 */
[----:B------:R1:W-:Y:S04]  /*49750*/  STL [R1+0xab4], R4 ;  /* 0x000ab40401007387 */ /* 0x0003e80000100800 */
[----:B------:R1:W-:Y:S02]  /*49760*/  STL [R1+0xac0], R150 ;  /* 0x000ac09601007387 */ /* 0x0003e40000100800 */
[----:B-1----:R-:W-:-:S02]  /*49770*/  IMAD.MOV.U32 R4, RZ, RZ, R151 ;  /* 0x000000ffff047224 */ /* 0x002fc400078e0097 */
[----:B------:R-:W2:Y:S04]  /*49780*/  LDL.LU.64 R150, [R1+0x11d0] ;  /* 0x0011d00001967983 */ /* 0x000ea80000300a00 */
[----:B------:R1:W-:Y:S04]  /*49790*/  STL [R1+0xabc], R4 ;  /* 0x000abc0401007387 */ /* 0x0003e80000100800 */
[----:B---3--:R3:W-:Y:S01]  /*497a0*/  STL [R1+0xac8], R134 ;  /* 0x000ac88601007387 */ /* 0x0087e20000100800 */
[----:B-1----:R-:W-:-:S03]  /*497b0*/  IMAD.MOV.U32 R4, RZ, RZ, R135 ;  /* 0x000000ffff047224 */ /* 0x002fc600078e0087 */
[----:B---3--:R-:W3:Y:S04]  /*497c0*/  LDL.LU.64 R134, [R1+0x1198] ;  /* 0x0011980001867983 */ /* 0x008ee80000300a00 */
[----:B------:R1:W-:Y:S04]  /*497d0*/  STL [R1+0xac4], R4 ;  /* 0x000ac40401007387 */ /* 0x0003e80000100800 */
[----:B----4-:R4:W-:Y:S01]  /*497e0*/  STL [R1+0xad0], R244 ;  /* 0x000ad0f401007387 */ /* 0x0109e20000100800 */
[----:B-1----:R-:W-:-:S03]  /*497f0*/  MOV R4, R245 ;  /* 0x000000f500047202 */ /* 0x002fc60000000f00 */
[----:B----4-:R-:W4:Y:S04]  /*49800*/  LDL.LU.64 R244, [R1+0x11a0] ;  /* 0x0011a00001f47983 */ /* 0x010f280000300a00 */
[----:B------:R1:W-:Y:S04]  /*49810*/  STL [R1+0xacc], R4 ;  /* 0x000acc0401007387 */ /* 0x0003e80000100800 */
        /* <DEDUP_REMOVED lines=29> */
[----:B-1----:R-:W-:-:S02]  /*499f0*/  MOV R4, R143 ;  /* 0x0000008f00047202 */ /* 0x002fc40000000f00 */
        /* <DEDUP_REMOVED lines=11> */
[----:B-1----:R-:W-:-:S03]  /*49ab0*/  IMAD.MOV.U32 R4, RZ, RZ, R245 ;  /* 0x000000ffff047224 */ /* 0x002fc600078e00f5 */
        /* <DEDUP_REMOVED lines=19> */
[----:B-1----:R-:W-:-:S02]  /*49bf0*/  MOV R4, R133 ;  /* 0x0000008500047202 */ /* 0x002fc40000000f00 */
        /* <DEDUP_REMOVED lines=46> */
[----:B------:R1:W-:Y:S02]  /*49ee0*/  STL [R1+0xbb0], R146 ;  /* 0x000bb09201007387 */ /* 0x0003e40000100800 */
[----:B-1----:R-:W-:Y:S02]  /*49ef0*/  IMAD.MOV.U32 R4, RZ, RZ, R147 ;  /* 0x000000ffff047224 */ /* 0x002fe400078e0093 */
        /* <DEDUP_REMOVED lines=14> */
[----:B---3--:R-:W-:Y:S04]  /*49fe0*/  STL [R1+0xbd0], R134 ;  /* 0x000bd08601007387 */ /* 0x008fe80000100800 */
[----:B------:R-:W3:Y:S01]  /*49ff0*/  LDL.LU.64 R132, [R1+0x12a0] ;  /* 0x0012a00001847983 */ /* 0x000ee20000300a00 */
[----:B-1----:R-:W-:-:S05]  /*4a000*/  MOV R4, R135 ;  /* 0x0000008700047202 */ /* 0x002fca0000000f00 */
[----:B------:R1:W-:Y:S04]  /*4a010*/  STL [R1+0xbcc], R4 ;  /* 0x000bcc0401007387 */ /* 0x0003e80000100800 */
[----:B----4-:R4:W-:Y:S01]  /*4a020*/  STL [R1+0xbd8], R244 ;  /* 0x000bd8f401007387 */ /* 0x0109e20000100800 */
[----:B-1----:R-:W-:-:S03]  /*4a030*/  IMAD.MOV.U32 R4, RZ, RZ, R245 ;  /* 0x000000ffff047224 */ /* 0x002fc600078e00f5 */
[----:B----4-:R-:W4:Y:S04]  /*4a040*/  LDL.LU.64 R244, [R1+0x12a8] ;  /* 0x0012a80001f47983 */ /* 0x010f280000300a00 */
[----:B------:R1:W-:Y:S04]  /*4a050*/  STL [R1+0xbd4], R4 ;  /* 0x000bd40401007387 */ /* 0x0003e80000100800 */
        /* <DEDUP_REMOVED lines=8> */
[----:B-1----:R-:W-:Y:S02]  /*4a0e0*/  IMAD.MOV.U32 R4, RZ, RZ, R145 ;  /* 0x000000ffff047224 */ /* 0x002fe400078e0091 */
[----:B------:R-:W-:Y:S04]  /*4a0f0*/  STL [R1+0xbf0], R144 ;  /* 0x000bf09001007387 */ /* 0x000fe80000100800 */
[----:B------:R-:W4:Y:S04]  /*4a100*/  LDL.LU.64 R138, [R1+0x1280] ;  /* 0x00128000018a7983 */ /* 0x000f280000300a00 */
[----:B------:R1:W-:Y:S04]  /*4a110*/  STL [R1+0xbec], R4 ;  /* 0x000bec0401007387 */ /* 0x0003e80000100800 */
[----:B------:R1:W-:Y:S02]  /*4a120*/  STL [R1+0xbf8], R140 ;  /* 0x000bf88c01007387 */ /* 0x0003e40000100800 */
[----:B-1----:R-:W-:-:S02]  /*4a130*/  IMAD.MOV.U32 R4, RZ, RZ, R141 ;  /* 0x000000ffff047224 */ /* 0x002fc400078e008d */
[----:B------:R-:W4:Y:S04]  /*4a140*/  LDL.LU.64 R144, [R1+0x1288] ;  /* 0x0012880001907983 */ /* 0x000f280000300a00 */
[----:B------:R-:W-:Y:S04]  /*4a150*/  STL [R1+0xc00], R130 ;  /* 0x000c008201007387 */ /* 0x000fe80000100800 */
[----:B------:R1:W-:Y:S04]  /*4a160*/  STL [R1+0xbf4], R4 ;  /* 0x000bf40401007387 */ /* 0x0003e80000100800 */
[----:B------:R-:W4:Y:S01]  /*4a170*/  LDL.LU.64 R140, [R1+0x1290] ;  /* 0x00129000018c7983 */ /* 0x000f220000300a00 */
[----:B-1----:R-:W-:-:S03]  /*4a180*/  IMAD.MOV.U32 R4, RZ, RZ, R131 ;  /* 0x000000ffff047224 */ /* 0x002fc600078e0083 */
[----:B------:R-:W-:Y:S04]  /*4a190*/  STL [R1+0xc08], R146 ;  /* 0x000c089201007387 */ /* 0x000fe80000100800 */
[----:B------:R1:W-:Y:S02]  /*4a1a0*/  STL [R1+0xbfc], R4 ;  /* 0x000bfc0401007387 */ /* 0x0003e40000100800 */
[----:B-1----:R-:W-:Y:S02]  /*4a1b0*/  IMAD.MOV.U32 R4, RZ, RZ, R147 ;  /* 0x000000ffff047224 */ /* 0x002fe400078e0093 */
[----:B------:R-:W4:Y:S04]  /*4a1c0*/  LDL.LU.64 R146, [R1+0x1258] ;  /* 0x0012580001927983 */ /* 0x000f280000300a00 */
[----:B------:R1:W-:Y:S04]  /*4a1d0*/  STL [R1+0xc04], R4 ;  /* 0x000c040401007387 */ /* 0x0003e80000100800 */
[----:B--2---:R2:W-:Y:S01]  /*4a1e0*/  STL [R1+0xc10], R148 ;  /* 0x000c109401007387 */ /* 0x0045e20000100800 */
[----:B-1----:R-:W-:-:S03]  /*4a1f0*/  MOV R4, R149 ;  /* 0x0000009500047202 */ /* 0x002fc60000000f00 */
        /* <DEDUP_REMOVED lines=28> */
[----:B------:R-:W-:Y:S04]  /*4a3c0*/  STL [R1+0xc50], R144 ;  /* 0x000c509001007387 */ /* 0x000fe80000100800 */
[----:B------:R1:W-:Y:S04]  /*4a3d0*/  STL [R1+0xc44], R4 ;  /* 0x000c440401007387 */ /* 0x0003e80000100800 */
[----:B------:R-:W4:Y:S01]  /*4a3e0*/  LDL.LU.64 R138, [R1+0x1420] ;  /* 0x00142000018a7983 */ /* 0x000f220000300a00 */
[----:B-1----:R-:W-:-:S03]  /*4a3f0*/  MOV R4, R145 ;  /* 0x0000009100047202 */ /* 0x002fc60000000f00 */
[----:B------:R-:W-:Y:S04]  /*4a400*/  STL [R1+0xc58], R140 ;  /* 0x000c588c01007387 */ /* 0x000fe80000100800 */
[----:B------:R1:W-:Y:S04]  /*4a410*/  STL [R1+0xc4c], R4 ;  /* 0x000c4c0401007387 */ /* 0x0003e80000100800 */
[----:B------:R-:W4:Y:S04]  /*4a420*/  LDL.LU.64 R144, [R1+0x1428] ;  /* 0x0014280001907983 */ /* 0x000f280000300a00 */
[----:B------:R-:W4:Y:S01]  /*4a430*/  LDL.LU.64 R130, [R1+0x1430] ;  /* 0x0014300001827983 */ /* 0x000f220000300a00 */
[----:B-1----:R-:W-:-:S05]  /*4a440*/  IMAD.MOV.U32 R4, RZ, RZ, R141 ;  /* 0x000000ffff047224 */ /* 0x002fca00078e008d */
[----:B------:R1:W-:Y:S04]  /*4a450*/  STL [R1+0xc54], R4 ;  /* 0x000c540401007387 */ /* 0x0003e80000100800 */
[----:B------:R1:W-:Y:S02]  /*4a460*/  STL [R1+0xc60], R146 ;  /* 0x000c609201007387 */ /* 0x0003e40000100800 */
[----:B-1----:R-:W-:Y:S02]  /*4a470*/  IMAD.MOV.U32 R4, RZ, RZ, R147 ;  /* 0x000000ffff047224 */ /* 0x002fe400078e0093 */
[----:B------:R-:W4:Y:S04]  /*4a480*/  LDL.LU.64 R146, [R1+0x1438] ;  /* 0x0014380001927983 */ /* 0x000f280000300a00 */
[----:B------:R2:W-:Y:S02]  /*4a490*/  STL [R1+0xc5c], R4 ;  /* 0x000c5c0401007387 */ /* 0x0005e40000100800 */
[----:B--2---:R-:W-:-:S02]  /*4a4a0*/  IMAD.MOV.U32 R4, RZ, RZ, R149 ;  /* 0x000000ffff047224 */ /* 0x004fc400078e0095 */
[----:B------:R1:W-:Y:S04]  /*4a4b0*/  STL [R1+0xc68], R148 ;  /* 0x000c689401007387 */ /* 0x0003e80000100800 */
[----:B-1----:R-:W2:Y:S04]  /*4a4c0*/  LDL.LU.64 R148, [R1+0x1400] ;  /* 0x0014000001947983 */ /* 0x002ea80000300a00 */
[----:B------:R1:W-:Y:S04]  /*4a4d0*/  STL [R1+0xc64], R4 ;  /* 0x000c640401007387 */ /* 0x0003e80000100800 */
[----:B------:R1:W-:Y:S04]  /*4a4e0*/  STL [R1+0xc70], R142 ;  /* 0x000c708e01007387 */ /* 0x0003e80000100800 */
[----:B------:R-:W2:Y:S01]  /*4a4f0*/  LDL.LU.64 R140, [R1+0x1408] ;  /* 0x00140800018c7983 */ /* 0x000ea20000300a00 */
[----:B-1----:R-:W-:-:S03]  /*4a500*/  IMAD.MOV.U32 R4, RZ, RZ, R143 ;  /* 0x000000ffff047224 */ /* 0x002fc600078e008f */
[----:B------:R-:W-:Y:S04]  /*4a510*/  STL [R1+0xc78], R150 ;  /* 0x000c789601007387 */ /* 0x000fe80000100800 */
[----:B------:R1:W-:Y:S04]  /*4a520*/  STL [R1+0xc6c], R4 ;  /* 0x000c6c0401007387 */ /* 0x0003e80000100800 */
[----:B------:R-:W2:Y:S01]  /*4a530*/  LDL.LU.64 R142, [R1+0x1410] ;  /* 0x00141000018e7983 */ /* 0x000ea20000300a00 */
[----:B-1----:R-:W-:-:S03]  /*4a540*/  IMAD.MOV.U32 R4, RZ, RZ, R151 ;  /* 0x000000ffff047224 */ /* 0x002fc600078e0097 */
[----:B---3--:R-:W-:Y:S04]  /*4a550*/  STL [R1+0xc80], R132 ;  /* 0x000c808401007387 */ /* 0x008fe80000100800 */
[----:B------:R1:W-:Y:S04]  /*4a560*/  STL [R1+0xc74], R4 ;  /* 0x000c740401007387 */ /* 0x0003e80000100800 */
[----:B------:R-:W3:Y:S01]  /*4a570*/  LDL.LU.64 R150, [R1+0x1418] ;  /* 0x0014180001967983 */ /* 0x000ee20000300a00 */
[----:B-1----:R-:W-:-:S03]  /*4a580*/  IMAD.MOV.U32 R4, RZ, RZ, R133 ;  /* 0x000000ffff047224 */ /* 0x002fc600078e0085 */
[----:B----4-:R-:W-:Y:S04]  /*4a590*/  STL [R1+0xc88], R244 ;  /* 0x000c88f401007387 */ /* 0x010fe80000100800 */
[----:B------:R1:W-:Y:S04]  /*4a5a0*/  STL [R1+0xc7c], R4 ;  /* 0x000c7c0401007387 */ /* 0x0003e80000100800 */
[----:B------:R-:W4:Y:S01]  /*4a5b0*/  LDL.LU.64 R132, [R1+0x13d8] ;  /* 0x0013d80001847983 */ /* 0x000f220000300a00 */
[----:B-1----:R-:W-:-:S03]  /*4a5c0*/  IMAD.MOV.U32 R4, RZ, RZ, R245 ;  /* 0x000000ffff047224 */ /* 0x002fc600078e00f5 */
[----:B------:R-:W-:Y:S04]  /*4a5d0*/  STL [R1+0xc90], R134 ;  /* 0x000c908601007387 */ /* 0x000fe80000100800 */
[----:B------:R1:W-:Y:S04]  /*4a5e0*/  STL [R1+0xc84], R4 ;  /* 0x000c840401007387 */ /* 0x0003e80000100800 */
[----:B------:R-:W4:Y:S01]  /*4a5f0*/  LDL.LU.64 R244, [R1+0x13e0] ;  /* 0x0013e00001f47983 */ /* 0x000f220000300a00 */
[----:B-1----:R-:W-:-:S03]  /*4a600*/  MOV R4, R135 ;  /* 0x0000008700047202 */ /* 0x002fc60000000f00 */
[----:B------:R-:W-:Y:S04]  /*4a610*/  STL [R1+0xc98], R136 ;  /* 0x000c988801007387 */ /* 0x000fe80000100800 */
[----:B------:R1:W-:Y:S04]  /*4a620*/  STL [R1+0xc8c], R4 ;  /* 0x000c8c0401007387 */ /* 0x0003e80000100800 */
[----:B------:R-:W4:Y:S01]  /*4a630*/  LDL.LU.64 R134, [R1+0x13e8] ;  /* 0x0013e80001867983 */ /* 0x000f220000300a00 */
[----:B-1----:R-:W-:-:S03]  /*4a640*/  IMAD.MOV.U32 R4, RZ, RZ, R137 ;  /* 0x000000ffff047224 */ /* 0x002fc600078e0089 */
        /* <DEDUP_REMOVED lines=16> */
[----:B------:R2:W-:Y:S02]  /*4a750*/  STL [R1+0xcb4], R4 ;  /* 0x000cb40401007387 */ /* 0x0005e40000100800 */
[----:B--2---:R-:W-:-:S02]  /*4a760*/  IMAD.MOV.U32 R4, RZ, RZ, R149 ;  /* 0x000000ffff047224 */ /* 0x004fc400078e0095 */
[----:B------:R1:W-:Y:S04]  /*4a770*/  STL [R1+0xcc0], R148 ;  /* 0x000cc09401007387 */ /* 0x0003e80000100800 */
[----:B------:R-:W-:Y:S04]  /*4a780*/  STL [R1+0xcc8], R140 ;  /* 0x000cc88c01007387 */ /* 0x000fe80000100800 */
[----:B------:R2:W-:Y:S04]  /*4a790*/  STL [R1+0xcbc], R4 ;  /* 0x000cbc0401007387 */ /* 0x0005e80000100800 */
[----:B-1----:R-:W4:Y:S01]  /*4a7a0*/  LDL.LU.64 R148, [R1+0x13d0] ;  /* 0x0013d00001947983 */ /* 0x002f220000300a00 */
[----:B--2---:R-:W-:-:S03]  /*4a7b0*/  IMAD.MOV.U32 R4, RZ, RZ, R141 ;  /* 0x000000ffff047224 */ /* 0x004fc600078e008d */
[----:B------:R-:W-:Y:S04]  /*4a7c0*/  STL [R1+0xcd0], R142 ;  /* 0x000cd08e01007387 */ /* 0x000fe80000100800 */
[----:B------:R1:W-:Y:S04]  /*4a7d0*/  STL [R1+0xcc4], R4 ;  /* 0x000cc40401007387 */ /* 0x0003e80000100800 */
[----:B------:R-:W2:Y:S01]  /*4a7e0*/  LDL.LU.64 R140, [R1+0x1398] ;  /* 0x00139800018c7983 */ /* 0x000ea20000300a00 */
[----:B-1----:R-:W-:-:S03]  /*4a7f0*/  MOV R4, R143 ;  /* 0x0000008f00047202 */ /* 0x002fc60000000f00 */
        /* <DEDUP_REMOVED lines=13> */
[----:B------:R-:W-:Y:S01]  /*4a8d0*/  STL [R1+0xcf0], R134 ;  /* 0x000cf08601007387 */ /* 0x000fe20000100800 */
[----:B-1----:R-:W-:-:S03]  /*4a8e0*/  IMAD.MOV.U32 R4, RZ, RZ, R135 ;  /* 0x000000ffff047224 */ /* 0x002fc600078e0087 */
[----:B------:R-:W-:Y:S04]  /*4a8f0*/  STL [R1+0xcf8], R136 ;  /* 0x000cf88801007387 */ /* 0x000fe80000100800 */
[----:B------:R1:W-:Y:S04]  /*4a900*/  STL [R1+0xcec], R4 ;  /* 0x000cec0401007387 */ /* 0x0003e80000100800 */
[----:B------:R-:W4:Y:S01]  /*4a910*/  LDL.LU.64 R124, [R1+0x1378] ;  /* 0x00137800017c7983 */ /* 0x000f220000300a00 */
[----:B-1----:R-:W-:-:S03]  /*4a920*/  IMAD.MOV.U32 R4, RZ, RZ, R137 ;  /* 0x000000ffff047224 */ /* 0x002fc600078e0089 */
[----:B------:R-:W-:Y:S04]  /*4a930*/  STL [R1+0xd00], R138 ;  /* 0x000d008a01007387 */ /* 0x000fe80000100800 */
[----:B------:R1:W-:Y:S04]  /*4a940*/  STL [R1+0xcf4], R4 ;  /* 0x000cf40401007387 */ /* 0x0003e80000100800 */
[----:B------:R-:W4:Y:S04]  /*4a950*/  LDL.LU.64 R126, [R1+0x1380] ;  /* 0x00138000017e7983 */ /* 0x000f280000300a00 */
        /* <DEDUP_REMOVED lines=8> */
[----:B------:R-:W-:Y:S04]  /*4a9e0*/  STL [R1+0xd10], R146 ;  /* 0x000d109201007387 */ /* 0x000fe80000100800 */
[----:B------:R-:W4:Y:S01]  /*4a9f0*/  LDL.LU.64 R134, [R1+0x1360] ;  /* 0x0013600001867983 */ /* 0x000f220000300a00 */
[----:B-1----:R-:W-:-:S03]  /*4aa00*/  MOV R4, R147 ;  /* 0x0000009300047202 */ /* 0x002fc60000000f00 */
[----:B------:R-:W4:Y:S04]  /*4aa10*/  LDL.LU.64 R144, [R1+0x1368] ;  /* 0x0013680001907983 */ /* 0x000f280000300a00 */
[----:B------:R1:W-:Y:S04]  /*4aa20*/  STL [R1+0xd0c], R4 ;  /* 0x000d0c0401007387 */ /* 0x0003e80000100800 */
[----:B------:R2:W-:Y:S01]  /*4aa30*/  STL [R1+0xd18], R148 ;  /* 0x000d189401007387 */ /* 0x0005e20000100800 */
[----:B-1----:R-:W-:-:S03]  /*4aa40*/  IMAD.MOV.U32 R4, RZ, RZ, R149 ;  /* 0x000000ffff047224 */ /* 0x002fc600078e0095 */
[----:B------:R-:W4:Y:S04]  /*4aa50*/  LDL.LU.64 R146, [R1+0x1370] ;  /* 0x0013700001927983 */ /* 0x000f280000300a00 */
[----:B--2---:R-:W-:Y:S04]  /*4aa60*/  STL [R1+0xd20], R140 ;  /* 0x000d208c01007387 */ /* 0x004fe80000100800 */
[----:B------:R1:W-:Y:S04]  /*4aa70*/  STL [R1+0xd14], R4 ;  /* 0x000d140401007387 */ /* 0x0003e80000100800 */
[----:B------:R-:W2:Y:S01]  /*4aa80*/  LDL.LU.64 R148, [R1+0x1318] ;  /* 0x0013180001947983 */ /* 0x000ea20000300a00 */
[----:B-1----:R-:W-:-:S03]  /*4aa90*/  IMAD.MOV.U32 R4, RZ, RZ, R141 ;  /* 0x000000ffff047224 */ /* 0x002fc600078e008d */
[----:B---3--:R-:W-:Y:S04]  /*4aaa0*/  STL [R1+0xd28], R142 ;  /* 0x000d288e01007387 */ /* 0x008fe80000100800 */
[----:B------:R1:W-:Y:S04]  /*4aab0*/  STL [R1+0xd1c], R4 ;  /* 0x000d1c0401007387 */ /* 0x0003e80000100800 */
[----:B------:R-:W3:Y:S01]  /*4aac0*/  LDL.LU.64 R136, [R1+0x1320] ;  /* 0x0013200001887983 */ /* 0x000ee20000300a00 */
[----:B-1----:R-:W-:-:S05]  /*4aad0*/  IMAD.MOV.U32 R4, RZ, RZ, R143 ;  /* 0x000000ffff047224 */ /* 0x002fca00078e008f */
[----:B------:R1:W-:Y:S04]  /*4aae0*/  STL [R1+0xd24], R4 ;  /* 0x000d240401007387 */ /* 0x0003e80000100800 */
[----:B----4-:R-:W-:Y:S04]  /*4aaf0*/  STL [R1+0xd30], R150 ;  /* 0x000d309601007387 */ /* 0x010fe80000100800 */
        /* <DEDUP_REMOVED lines=9> */
[----:B------:R-:W-:Y:S04]  /*4ab90*/  STL [R1+0xd40], R124 ;  /* 0x000d407c01007387 */ /* 0x000fe80000100800 */
[----:B------:R-:W4:Y:S01]  /*4aba0*/  LDL.LU.64 R244, [R1+0x688] ;  /* 0x0006880001f47983 */ /* 0x000f220000300a00 */
[----:B-1----:R-:W-:-:S03]  /*4abb0*/  IMAD.MOV.U32 R4, RZ, RZ, R125 ;  /* 0x000000ffff047224 */ /* 0x002fc600078e007d */
[----:B------:R-:W-:Y:S04]  /*4abc0*/  STL [R1+0xd48], R126 ;  /* 0x000d487e01007387 */ /* 0x000fe80000100800 */
[----:B------:R1:W-:Y:S04]  /*4abd0*/  STL [R1+0xd3c], R4 ;  /* 0x000d3c0401007387 */ /* 0x0003e80000100800 */
[----:B------:R-:W-:Y:S01]  /*4abe0*/  STL [R1+0xd50], R128 ;  /* 0x000d508001007387 */ /* 0x000fe20000100800 */
[----:B-1----:R-:W-:-:S05]  /*4abf0*/  IMAD.MOV.U32 R4, RZ, RZ, R127 ;  /* 0x000000ffff047224 */ /* 0x002fca00078e007f */
[----:B------:R1:W-:Y:S04]  /*4ac00*/  STL [R1+0xd44], R4 ;  /* 0x000d440401007387 */ /* 0x0003e80000100800 */
[----:B------:R-:W-:Y:S01]  /*4ac10*/  STL [R1+0xd58], R130 ;  /* 0x000d588201007387 */ /* 0x000fe20000100800 */
[----:B-1----:R-:W-:-:S05]  /*4ac20*/  MOV R4, R129 ;  /* 0x0000008100047202 */ /* 0x002fca0000000f00 */
[----:B------:R1:W-:Y:S04]  /*4ac30*/  STL [R1+0xd4c], R4 ;  /* 0x000d4c0401007387 */ /* 0x0003e80000100800 */
[----:B------:R-:W-:Y:S01]  /*4ac40*/  STL [R1+0xd60], R132 ;  /* 0x000d608401007387 */ /* 0x000fe20000100800 */
[----:B-1----:R-:W-:-:S05]  /*4ac50*/  IMAD.MOV.U32 R4, RZ, RZ, R131 ;  /* 0x000000ffff047224 */ /* 0x002fca00078e0083 */
[----:B------:R1:W-:Y:S02]  /*4ac60*/  STL [R1+0xd54], R4 ;  /* 0x000d540401007387 */ /* 0x0003e40000100800 */
[----:B-1----:R-:W-:Y:S02]  /*4ac70*/  IMAD.MOV.U32 R4, RZ, RZ, R133 ;  /* 0x000000ffff047224 */ /* 0x002fe400078e0085 */
[----:B------:R-:W-:Y:S04]  /*4ac80*/  STL [R1+0xd68], R134 ;  /* 0x000d688601007387 */ /* 0x000fe80000100800 */
[----:B------:R1:W-:Y:S04]  /*4ac90*/  STL [R1+0xd5c], R4 ;  /* 0x000d5c0401007387 */ /* 0x0003e80000100800 */
[----:B------:R-:W-:Y:S01]  /*4aca0*/  STL [R1+0xd70], R144 ;  /* 0x000d709001007387 */ /* 0x000fe20000100800 */
[----:B-1----:R-:W-:-:S05]  /*4acb0*/  IMAD.MOV.U32 R4, RZ, RZ, R135 ;  /* 0x000000ffff047224 */ /* 0x002fca00078e0087 */
[----:B------:R1:W-:Y:S02]  /*4acc0*/  STL [R1+0xd64], R4 ;  /* 0x000d640401007387 */ /* 0x0003e40000100800 */
[----:B-1----:R-:W-:Y:S02]  /*4acd0*/  IMAD.MOV.U32 R4, RZ, RZ, R145 ;  /* 0x000000ffff047224 */ /* 0x002fe400078e0091 */
[----:B------:R-:W-:Y:S04]  /*4ace0*/  STL [R1+0xd78], R146 ;  /* 0x000d789201007387 */ /* 0x000fe80000100800 */
[----:B------:R1:W-:Y:S04]  /*4acf0*/  STL [R1+0xd6c], R4 ;  /* 0x000d6c0401007387 */ /* 0x0003e80000100800 */
[----:B------:R-:W4:Y:S01]  /*4ad00*/  LDL.LU.64 R144, [R1+0xf60] ;  /* 0x000f600001907983 */ /* 0x000f220000300a00 */
[----:B-1----:R-:W-:-:S05]  /*4ad10*/  IMAD.MOV.U32 R4, RZ, RZ, R147 ;  /* 0x000000ffff047224 */ /* 0x002fca00078e0093 */
[----:B------:R1:W-:Y:S04]  /*4ad20*/  STL [R1+0xd74], R4 ;  /* 0x000d740401007387 */ /* 0x0003e80000100800 */
[----:B--2---:R2:W-:Y:S04]  /*4ad30*/  STL [R1+0xd80], R148 ;  /* 0x000d809401007387 */ /* 0x0045e80000100800 */
[----:B------:R-:W4:Y:S01]  /*4ad40*/  LDL.LU.64 R146, [R1+0x7d0] ;  /* 0x0007d00001927983 */ /* 0x000f220000300a00 */
[----:B-1----:R-:W-:-:S03]  /*4ad50*/  IMAD.MOV.U32 R4, RZ, RZ, R149 ;  /* 0x000000ffff047224 */ /* 0x002fc600078e0095 */
[----:B--2---:R-:W2:Y:S04]  /*4ad60*/  LDL.LU.64 R148, [R1+0x6c8] ;  /* 0x0006c80001947983 */ /* 0x004ea80000300a00 */
[----:B------:R1:W-:Y:S04]  /*4ad70*/  STL [R1+0xd7c], R4 ;  /* 0x000d7c0401007387 */ /* 0x0003e80000100800 */
[----:B---3--:R-:W-:Y:S01]  /*4ad80*/  STL [R1+0xd88], R136 ;  /* 0x000d888801007387 */ /* 0x008fe20000100800 */
[----:B-1----:R-:W-:-:S03]  /*4ad90*/  IMAD.MOV.U32 R4, RZ, RZ, R137 ;  /* 0x000000ffff047224 */ /* 0x002fc600078e0089 */
[----:B----4-:R-:W-:Y:S04]  /*4ada0*/  STL [R1+0xd90], R138 ;  /* 0x000d908a01007387 */ /* 0x010fe80000100800 */
[----:B------:R1:W-:Y:S04]  /*4adb0*/  STL [R1+0xd84], R4 ;  /* 0x000d840401007387 */ /* 0x0003e80000100800 */
[----:B------:R-:W-:Y:S01]  /*4adc0*/  STL [R1+0xd98], R140 ;  /* 0x000d988c01007387 */ /* 0x000fe20000100800 */
[----:B-1----:R-:W-:-:S05]  /*4add0*/  MOV R4, R139 ;  /* 0x0000008b00047202 */ /* 0x002fca0000000f00 */
[----:B------:R1:W-:Y:S02]  /*4ade0*/  STL [R1+0xd8c], R4 ;  /* 0x000d8c0401007387 */ /* 0x0003e40000100800 */
[----:B-1----:R-:W-:Y:S02]  /*4adf0*/  IMAD.MOV.U32 R4, RZ, RZ, R141 ;  /* 0x000000ffff047224 */ /* 0x002fe400078e008d */
[----:B------:R-:W-:Y:S04]  /*4ae00*/  STL [R1+0xda0], R142 ;  /* 0x000da08e01007387 */ /* 0x000fe80000100800 */
        /* <DEDUP_REMOVED lines=10> */
[----:B------:R-:W-:Y:S04]  /*4aeb0*/  STL [R1+0xdb4], R225 ;  /* 0x000db4e101007387 */ /* 0x000fe80000100800 */
[----:B------:R-:W-:Y:S01]  /*4aec0*/  STL [R1+0xdc0], R190 ;  /* 0x000dc0be01007387 */ /* 0x000fe20000100800 */
[----:B-1----:R-:W1:Y:S03]  /*4aed0*/  LDC R4, c[0x0][0x238] ;  /* 0x00008e00ff047b82 */ /* 0x002e660000000800 */
[----:B------:R-:W3:Y:S04]  /*4aee0*/  LDL.LU.64 R138, [R1+0xf68] ;  /* 0x000f6800018a7983 */ /* 0x000ee80000300a00 */
[----:B------:R-:W-:Y:S04]  /*4aef0*/  STL [R1+0xdbc], R191 ;  /* 0x000dbcbf01007387 */ /* 0x000fe80000100800 */
[----:B------:R-:W4:Y:S04]  /*4af00*/  LDL.LU.64 R140, [R1+0x810] ;  /* 0x00081000018c7983 */ /* 0x000f280000300a00 */
[----:B------:R-:W-:Y:S04]  /*4af10*/  STL [R1+0xdc8], R164 ;  /* 0x000dc8a401007387 */ /* 0x000fe80000100800 */
[----:B------:R-:W4:Y:S04]  /*4af20*/  LDL.LU.64 R150, [R1+0x708] ;  /* 0x0007080001967983 */ /* 0x000f280000300a00 */
[----:B------:R-:W-:Y:S04]  /*4af30*/  STL [R1+0xdc4], R165 ;  /* 0x000dc4a501007387 */ /* 0x000fe80000100800 */
[----:B------:R-:W4:Y:S04]  /*4af40*/  LDL.LU.64 R244, [R1+0x640] ;  /* 0x0006400001f47983 */ /* 0x000f280000300a00 */
[----:B------:R-:W-:Y:S04]  /*4af50*/  STL [R1+0xdd0], R18 ;  /* 0x000dd01201007387 */ /* 0x000fe80000100800 */
[----:B------:R-:W-:Y:S04]  /*4af60*/  STL [R1+0xdcc], R19 ;  /* 0x000dcc1301007387 */ /* 0x000fe80000100800 */
[----:B------:R1:W-:Y:S04]  /*4af70*/  STL [R1+0xdd8], R2 ;  /* 0x000dd80201007387 */ /* 0x0003e80000100800 */
[----:B------:R-:W-:Y:S01]  /*4af80*/  STL [R1+0xdd4], R3 ;  /* 0x000dd40301007387 */ /* 0x000fe20000100800 */
[----:B-1----:R-:W-:-:S03]  /*4af90*/  IMAD.MOV.U32 R2, RZ, RZ, R145 ;  /* 0x000000ffff027224 */ /* 0x002fc600078e0091 */
[----:B------:R-:W-:Y:S04]  /*4afa0*/  STL [R1+0xde0], R144 ;  /* 0x000de09001007387 */ /* 0x000fe80000100800 */
[----:B------:R-:W-:Y:S04]  /*4afb0*/  STL [R1+0xde8], R146 ;  /* 0x000de89201007387 */ /* 0x000fe80000100800 */
[----:B------:R1:W-:Y:S04]  /*4afc0*/  STL [R1+0xddc], R2 ;  /* 0x000ddc0201007387 */ /* 0x0003e80000100800 */
[----:B--2---:R-:W-:Y:S01]  /*4afd0*/  STL [R1+0xdf0], R148 ;  /* 0x000df09401007387 */ /* 0x004fe20000100800 */
[----:B-1----:R-:W-:-:S05]  /*4afe0*/  IMAD.MOV.U32 R2, RZ, RZ, R147 ;  /* 0x000000ffff027224 */ /* 0x002fca00078e0093 */
[----:B------:R1:W-:Y:S04]  /*4aff0*/  STL [R1+0xde4], R2 ;  /* 0x000de40201007387 */ /* 0x0003e80000100800 */
[----:B------:R-:W-:Y:S01]  /*4b000*/  STL [R1+0xdf8], R242 ;  /* 0x000df8f201007387 */ /* 0x000fe20000100800 */
[----:B-1----:R-:W-:-:S05]  /*4b010*/  IMAD.MOV.U32 R2, RZ, RZ, R149 ;  /* 0x000000ffff027224 */ /* 0x002fca00078e0095 */
[----:B------:R3:W-:Y:S04]  /*4b020*/  STL [R1+0xdec], R2 ;  /* 0x000dec0201007387 */ /* 0x0007e80000100800 */
[----:B------:R-:W-:Y:S04]  /*4b030*/  STL [R1+0xdf4], R243 ;  /* 0x000df4f301007387 */ /* 0x000fe80000100800 */
[----:B------:R-:W-:Y:S04]  /*4b040*/  STL [R1+0xe00], R198 ;  /* 0x000e00c601007387 */ /* 0x000fe80000100800 */
[----:B------:R-:W2:Y:S04]  /*4b050*/  LDL.LU.64 R142, [R1+0x13f0] ;  /* 0x0013f000018e7983 */ /* 0x000ea80000300a00 */
[----:B------:R-:W-:Y:S04]  /*4b060*/  STL [R1+0xdfc], R199 ;  /* 0x000dfcc701007387 */ /* 0x000fe80000100800 */
[----:B------:R-:W2:Y:S04]  /*4b070*/  LDL.LU.64 R144, [R1+0x8c0] ;  /* 0x0008c00001907983 */ /* 0x000ea80000300a00 */
[----:B------:R-:W-:Y:S04]  /*4b080*/  STL [R1+0xe08], R170 ;  /* 0x000e08aa01007387 */ /* 0x000fe80000100800 */
[----:B------:R-:W2:Y:S04]  /*4b090*/  LDL.LU.64 R146, [R1+0x748] ;  /* 0x0007480001927983 */ /* 0x000ea80000300a00 */
[----:B------:R-:W-:Y:S04]  /*4b0a0*/  STL [R1+0xe04], R171 ;  /* 0x000e04ab01007387 */ /* 0x000fe80000100800 */
[----:B------:R-:W2:Y:S04]  /*4b0b0*/  LDL.LU.64 R148, [R1+0x648] ;  /* 0x0006480001947983 */ /* 0x000ea80000300a00 */
[----:B------:R-:W-:Y:S04]  /*4b0c0*/  STL [R1+0xe10], R22 ;  /* 0x000e101601007387 */ /* 0x000fe80000100800 */
[----:B------:R-:W-:Y:S04]  /*4b0d0*/  STL [R1+0xe0c], R23 ;  /* 0x000e0c1701007387 */ /* 0x000fe80000100800 */
[----:B------:R-:W-:Y:S04]  /*4b0e0*/  STL [R1+0xe18], R10 ;  /* 0x000e180a01007387 */ /* 0x000fe80000100800 */
[----:B------:R-:W-:Y:S01]  /*4b0f0*/  STL [R1+0xe14], R11 ;  /* 0x000e140b01007387 */ /* 0x000fe20000100800 */
[----:B---3--:R-:W-:-:S03]  /*4b100*/  MOV R2, R139 ;  /* 0x0000008b00027202 */ /* 0x008fc60000000f00 */
[----:B------:R-:W-:Y:S04]  /*4b110*/  STL [R1+0xe20], R138 ;  /* 0x000e208a01007387 */ /* 0x000fe80000100800 */
[----:B----4-:R-:W-:Y:S04]  /*4b120*/  STL [R1+0xe28], R140 ;  /* 0x000e288c01007387 */ /* 0x010fe80000100800 */
        /* <DEDUP_REMOVED lines=19> */
[----:B------:R-:W-:Y:S04]  /*4b260*/  STL [R1+0xe58], R12 ;  /* 0x000e580c01007387 */ /* 0x000fe80000100800 */
[----:B------:R-:W-:Y:S01]  /*4b270*/  STL [R1+0xe54], R13 ;  /* 0x000e540d01007387 */ /* 0x000fe20000100800 */
[----:B--2---:R-:W-:-:S03]  /*4b280*/  IMAD.MOV.U32 R2, RZ, RZ, R143 ;  /* 0x000000ffff027224 */ /* 0x004fc600078e008f */
[----:B------:R-:W-:Y:S04]  /*4b290*/  STL [R1+0xe60], R142 ;  /* 0x000e608e01007387 */ /* 0x000fe80000100800 */
        /* <DEDUP_REMOVED lines=36> */
[----:B------:R-:W-:Y:S04]  /*4b4e0*/  STL [R1+0xec8], R188 ;  /* 0x000ec8bc01007387 */ /* 0x000fe80000100800 */
        /* <DEDUP_REMOVED lines=8> */
[----:B------:R-:W4:Y:S04]  /*4b570*/  LDL.LU.64 R244, [R1+0x610] ;  /* 0x0006100001f47983 */ /* 0x000f280000300a00 */
        /* <DEDUP_REMOVED lines=63> */
[----:B-1----:R-:W-:-:S05]  /*4b970*/  MOV R2, R147 ;  /* 0x0000009300027202 */ /* 0x002fca0000000f00 */
[----:B------:R1:W-:Y:S04]  /*4b980*/  STL [R1+0xf74], R2 ;  /* 0x000f740201007387 */ /* 0x0003e80000100800 */
[----:B------:R-:W2:Y:S01]  /*4b990*/  LDL.LU.64 R144, [R1+0x14c0] ;  /* 0x0014c00001907983 */ /* 0x000ea20000300a00 */
[----:B-1----:R-:W-:-:S05]  /*4b9a0*/  IMAD.MOV.U32 R2, RZ, RZ, R149 ;  /* 0x000000ffff027224 */ /* 0x002fca00078e0095 */
[----:B------:R3:W-:Y:S04]  /*4b9b0*/  STL [R1+0xf7c], R2 ;  /* 0x000f7c0201007387 */ /* 0x0007e80000100800 */
[----:B------:R-:W-:Y:S04]  /*4b9c0*/  STL [R1+0xf88], R212 ;  /* 0x000f88d401007387 */ /* 0x000fe80000100800 */
[----:B------:R-:W-:Y:S04]  /*4b9d0*/  STL [R1+0xf84], R213 ;  /* 0x000f84d501007387 */ /* 0x000fe80000100800 */
[----:B------:R-:W2:Y:S04]  /*4b9e0*/  LDL.LU.64 R140, [R1+0xfe8] ;  /* 0x000fe800018c7983 */ /* 0x000ea80000300a00 */
[----:B------:R-:W-:Y:S04]  /*4b9f0*/  STL [R1+0xf90], R180 ;  /* 0x000f90b401007387 */ /* 0x000fe80000100800 */
[----:B------:R-:W-:Y:S04]  /*4ba00*/  STL [R1+0xf8c], R181 ;  /* 0x000f8cb501007387 */ /* 0x000fe80000100800 */
[----:B------:R-:W2:Y:S04]  /*4ba10*/  LDL.LU.64 R142, [R1+0x8b8] ;  /* 0x0008b800018e7983 */ /* 0x000ea80000300a00 */
[----:B------:R-:W-:Y:S04]  /*4ba20*/  STL [R1+0xf98], R156 ;  /* 0x000f989c01007387 */ /* 0x000fe80000100800 */
[----:B------:R-:W2:Y:S04]  /*4ba30*/  LDL.LU.64 R146, [R1+0x780] ;  /* 0x0007800001927983 */ /* 0x000ea80000300a00 */
[----:B------:R-:W-:Y:S04]  /*4ba40*/  STL [R1+0xf94], R157 ;  /* 0x000f949d01007387 */ /* 0x000fe80000100800 */
[----:B------:R-:W2:Y:S01]  /*4ba50*/  LDL.LU.64 R148, [R1+0x6b8] ;  /* 0x0006b80001947983 */ /* 0x000ea20000300a00 */
[----:B---3--:R-:W-:-:S03]  /*4ba60*/  IMAD.MOV.U32 R2, RZ, RZ, R135 ;  /* 0x000000ffff027224 */ /* 0x008fc600078e0087 */
        /* <DEDUP_REMOVED lines=17> */
[----:B------:R-:W-:Y:S04]  /*4bb80*/  STL [R1+0xfd0], R186 ;  /* 0x000fd0ba01007387 */ /* 0x000fe80000100800 */
[----:B------:R-:W4:Y:S04]  /*4bb90*/  LDL.LU.64 R132, [R1+0x1028] ;  /* 0x0010280001847983 */ /* 0x000f280000300a00 */
[----:B------:R-:W-:Y:S04]  /*4bba0*/  STL [R1+0xfcc], R187 ;  /* 0x000fccbb01007387 */ /* 0x000fe80000100800 */
[----:B------:R-:W-:Y:S04]  /*4bbb0*/  STL [R1+0xfd8], R160 ;  /* 0x000fd8a001007387 */ /* 0x000fe80000100800 */
[----:B------:R-:W4:Y:S04]  /*4bbc0*/  LDL.LU.64 R134, [R1+0x8f8] ;  /* 0x0008f80001867983 */ /* 0x000f280000300a00 */
[----:B------:R-:W-:Y:S04]  /*4bbd0*/  STL [R1+0xfd4], R161 ;  /* 0x000fd4a101007387 */ /* 0x000fe80000100800 */
[----:B------:R-:W4:Y:S04]  /*4bbe0*/  LDL.LU.64 R136, [R1+0x7c0] ;  /* 0x0007c00001887983 */ /* 0x000f280000300a00 */
[----:B--2---:R2:W-:Y:S01]  /*4bbf0*/  STL [R1+0xfe0], R144 ;  /* 0x000fe09001007387 */ /* 0x0045e20000100800 */
[----:B-1----:R-:W-:-:S03]  /*4bc00*/  IMAD.MOV.U32 R2, RZ, RZ, R145 ;  /* 0x000000ffff027224 */ /* 0x002fc600078e0091 */
[----:B------:R-:W4:Y:S04]  /*4bc10*/  LDL.LU.64 R244, [R1+0x6f8] ;  /* 0x0006f80001f47983 */ /* 0x000f280000300a00 */
[----:B------:R-:W-:Y:S04]  /*4bc20*/  STL [R1+0xfe8], R140 ;  /* 0x000fe88c01007387 */ /* 0x000fe80000100800 */
[----:B------:R1:W-:Y:S04]  /*4bc30*/  STL [R1+0xfdc], R2 ;  /* 0x000fdc0201007387 */ /* 0x0003e80000100800 */
[----:B--2---:R-:W2:Y:S01]  /*4bc40*/  LDL.LU.64 R144, [R1+0x608] ;  /* 0x0006080001907983 */ /* 0x004ea20000300a00 */
[----:B-1----:R-:W-:-:S03]  /*4bc50*/  MOV R2, R141 ;  /* 0x0000008d00027202 */ /* 0x002fc60000000f00 */
        /* <DEDUP_REMOVED lines=11> */
[----:B------:R-:W2:Y:S04]  /*4bd10*/  LDL.LU.64 R146, [R1+0x1518] ;  /* 0x0015180001927983 */ /* 0x000ea80000300a00 */
[----:B------:R-:W-:Y:S04]  /*4bd20*/  STL [R1+0x1004], R237 ;  /* 0x001004ed01007387 */ /* 0x000fe80000100800 */
[----:B------:R-:W-:Y:S04]  /*4bd30*/  STL [R1+0x1010], R194 ;  /* 0x001010c201007387 */ /* 0x000fe80000100800 */
[----:B------:R-:W-:Y:S04]  /*4bd40*/  STL [R1+0x100c], R195 ;  /* 0x00100cc301007387 */ /* 0x000fe80000100800 */
[----:B------:R-:W2:Y:S04]  /*4bd50*/  LDL.LU.64 R138, [R1+0x1470] ;  /* 0x00147000018a7983 */ /* 0x000ea80000300a00 */
[----:B------:R-:W-:Y:S04]  /*4bd60*/  STL [R1+0x1018], R166 ;  /* 0x001018a601007387 */ /* 0x000fe80000100800 */
[----:B------:R-:W2:Y:S04]  /*4bd70*/  LDL.LU.64 R140, [R1+0x930] ;  /* 0x00093000018c7983 */ /* 0x000ea80000300a00 */
[----:B------:R-:W-:Y:S04]  /*4bd80*/  STL [R1+0x1014], R167 ;  /* 0x001014a701007387 */ /* 0x000fe80000100800 */
[----:B------:R-:W2:Y:S04]  /*4bd90*/  LDL.LU.64 R142, [R1+0x800] ;  /* 0x00080000018e7983 */ /* 0x000ea80000300a00 */
[----:B---3--:R3:W-:Y:S01]  /*4bda0*/  STL [R1+0x1020], R150 ;  /* 0x0010209601007387 */ /* 0x0087e20000100800 */
[----:B-1----:R-:W-:-:S03]  /*4bdb0*/  IMAD.MOV.U32 R2, RZ, RZ, R151 ;  /* 0x000000ffff027224 */ /* 0x002fc600078e0097 */
[----:B------:R-:W2:Y:S04]  /*4bdc0*/  LDL.LU.64 R148, [R1+0x710] ;  /* 0x0007100001947983 */ /* 0x000ea80000300a00 */
[----:B----4-:R-:W-:Y:S04]  /*4bdd0*/  STL [R1+0x1028], R132 ;  /* 0x0010288401007387 */ /* 0x010fe80000100800 */
[----:B------:R1:W-:Y:S04]  /*4bde0*/  STL [R1+0x101c], R2 ;  /* 0x00101c0201007387 */ /* 0x0003e80000100800 */
[----:B---3--:R-:W3:Y:S01]  /*4bdf0*/  LDL.LU.64 R150, [R1+0x630] ;  /* 0x0006300001967983 */ /* 0x008ee20000300a00 */
[----:B-1----:R-:W-:-:S03]  /*4be00*/  IMAD.MOV.U32 R2, RZ, RZ, R133 ;  /* 0x000000ffff027224 */ /* 0x002fc600078e0085 */
[----:B------:R-:W-:Y:S04]  /*4be10*/  STL [R1+0x1030], R134 ;  /* 0x0010308601007387 */ /* 0x000fe80000100800 */
[----:B------:R1:W-:Y:S04]  /*4be20*/  STL [R1+0x1024], R2 ;  /* 0x0010240201007387 */ /* 0x0003e80000100800 */
[----:B------:R-:W-:Y:S01]  /*4be30*/  STL [R1+0x1038], R136 ;  /* 0x0010388801007387 */ /* 0x000fe20000100800 */
[----:B-1----:R-:W-:-:S05]  /*4be40*/  IMAD.MOV.U32 R2, RZ, RZ, R135 ;  /* 0x000000ffff027224 */ /* 0x002fca00078e0087 */
[----:B------:R1:W-:Y:S02]  /*4be50*/  STL [R1+0x102c], R2 ;  /* 0x00102c0201007387 */ /* 0x0003e40000100800 */
[----:B-1----:R-:W-:Y:S02]  /*4be60*/  IMAD.MOV.U32 R2, RZ, RZ, R137 ;  /* 0x000000ffff027224 */ /* 0x002fe400078e0089 */
[----:B------:R-:W-:Y:S04]  /*4be70*/  STL [R1+0x1040], R244 ;  /* 0x001040f401007387 */ /* 0x000fe80000100800 */
[----:B------:R1:W-:Y:S02]  /*4be80*/  STL [R1+0x1034], R2 ;  /* 0x0010340201007387 */ /* 0x0003e40000100800 */
[----:B-1----:R-:W-:-:S02]  /*4be90*/  MOV R2, R245 ;  /* 0x000000f500027202 */ /* 0x002fc40000000f00 */
[----:B------:R-:W4:Y:S04]  /*4bea0*/  LDL.LU.64 R244, [R1+0x1540] ;  /* 0x0015400001f47983 */ /* 0x000f280000300a00 */
[----:B------:R1:W-:Y:S04]  /*4beb0*/  STL [R1+0x103c], R2 ;  /* 0x00103c0201007387 */ /* 0x0003e80000100800 */
[----:B--2---:R2:W-:Y:S01]  /*4bec0*/  STL [R1+0x1048], R144 ;  /* 0x0010489001007387 */ /* 0x0045e20000100800 */
[----:B-1----:R-:W-:-:S03]  /*4bed0*/  IMAD.MOV.U32 R2, RZ, RZ, R145 ;  /* 0x000000ffff027224 */ /* 0x002fc600078e0091 */
[----:B------:R-:W-:Y:S04]  /*4bee0*/  STL [R1+0x1050], R202 ;  /* 0x001050ca01007387 */ /* 0x000fe80000100800 */
[----:B------:R1:W-:Y:S04]  /*4bef0*/  STL [R1+0x1044], R2 ;  /* 0x0010440201007387 */ /* 0x0003e80000100800 */
[----:B------:R-:W4:Y:S04]  /*4bf00*/  LDL.LU.64 R132, [R1+0x1490] ;  /* 0x0014900001847983 */ /* 0x000f280000300a00 */
[----:B------:R-:W-:Y:S04]  /*4bf10*/  STL [R1+0x104c], R203 ;  /* 0x00104ccb01007387 */ /* 0x000fe80000100800 */
[----:B------:R-:W-:Y:S04]  /*4bf20*/  STL [R1+0x1058], R172 ;  /* 0x001058ac01007387 */ /* 0x000fe80000100800 */
[----:B------:R-:W4:Y:S04]  /*4bf30*/  LDL.LU.64 R134, [R1+0x968] ;  /* 0x0009680001867983 */ /* 0x000f280000300a00 */
[----:B------:R-:W-:Y:S04]  /*4bf40*/  STL [R1+0x1054], R173 ;  /* 0x001054ad01007387 */ /* 0x000fe80000100800 */
[----:B------:R-:W4:Y:S04]  /*4bf50*/  LDL.LU.64 R136, [R1+0x840] ;  /* 0x0008400001887983 */ /* 0x000f280000300a00 */
[----:B------:R1:W-:Y:S04]  /*4bf60*/  STL [R1+0x1060], R146 ;  /* 0x0010609201007387 */ /* 0x0003e80000100800 */
[----:B--2---:R-:W2:Y:S01]  /*4bf70*/  LDL.LU.64 R144, [R1+0x738] ;  /* 0x0007380001907983 */ /* 0x004ea20000300a00 */
[----:B-1----:R-:W-:-:S03]  /*4bf80*/  IMAD.MOV.U32 R2, RZ, RZ, R147 ;  /* 0x000000ffff027224 */ /* 0x002fc600078e0093 */
[----:B------:R-:W2:Y:S04]  /*4bf90*/  LDL.LU.64 R146, [R1+0x670] ;  /* 0x0006700001927983 */ /* 0x000ea80000300a00 */
[----:B------:R1:W-:Y:S04]  /*4bfa0*/  STL [R1+0x105c], R2 ;  /* 0x00105c0201007387 */ /* 0x0003e80000100800 */
[----:B------:R-:W-:Y:S01]  /*4bfb0*/  STL [R1+0x1068], R138 ;  /* 0x0010688a01007387 */ /* 0x000fe20000100800 */
        /* <DEDUP_REMOVED lines=9> */
[----:B------:R-:W2:Y:S01]  /*4c050*/  LDL.LU.64 R138, [R1+0x1570] ;  /* 0x00157000018a7983 */ /* 0x000ea20000300a00 */
[----:B-1----:R-:W-:-:S05]  /*4c060*/  IMAD.MOV.U32 R2, RZ, RZ, R149 ;  /* 0x000000ffff027224 */ /* 0x002fca00078e0095 */
[----:B------:R1:W-:Y:S04]  /*4c070*/  STL [R1+0x107c], R2 ;  /* 0x00107c0201007387 */ /* 0x0003e80000100800 */
[----:B---3--:R3:W-:Y:S04]  /*4c080*/  STL [R1+0x1088], R150 ;  /* 0x0010889601007387 */ /* 0x0087e80000100800 */
[----:B------:R-:W2:Y:S01]  /*4c090*/  LDL.LU.64 R148, [R1+0x14b8] ;  /* 0x0014b80001947983 */ /* 0x000ea20000300a00 */
[----:B-1----:R-:W-:-:S05]  /*4c0a0*/  IMAD.MOV.U32 R2, RZ, RZ, R151 ;  /* 0x000000ffff027224 */ /* 0x002fca00078e0097 */
[----:B------:R1:W-:Y:S04]  /*4c0b0*/  STL [R1+0x1084], R2 ;  /* 0x0010840201007387 */ /* 0x0003e80000100800 */
[----:B------:R-:W-:Y:S04]  /*4c0c0*/  STL [R1+0x1090], R210 ;  /* 0x001090d201007387 */ /* 0x000fe80000100800 */
[----:B------:R-:W-:Y:S04]  /*4c0d0*/  STL [R1+0x108c], R211 ;  /* 0x00108cd301007387 */ /* 0x000fe80000100800 */
[----:B------:R-:W-:Y:S04]  /*4c0e0*/  STL [R1+0x1098], R178 ;  /* 0x001098b201007387 */ /* 0x000fe80000100800 */
[----:B---3--:R-:W3:Y:S04]  /*4c0f0*/  LDL.LU.64 R150, [R1+0x1440] ;  /* 0x0014400001967983 */ /* 0x008ee80000300a00 */
[----:B------:R-:W-:Y:S04]  /*4c100*/  STL [R1+0x1094], R179 ;  /* 0x001094b301007387 */ /* 0x000fe80000100800 */
[----:B----4-:R4:W-:Y:S01]  /*4c110*/  STL [R1+0x10a0], R244 ;  /* 0x0010a0f401007387 */ /* 0x0109e20000100800 */
[----:B-1----:R-:W-:-:S03]  /*4c120*/  MOV R2, R245 ;  /* 0x000000f500027202 */ /* 0x002fc60000000f00 */
[----:B------:R-:W3:Y:S04]  /*4c130*/  LDL.LU.64 R140, [R1+0x878] ;  /* 0x00087800018c7983 */ /* 0x000ee80000300a00 */
[----:B----4-:R-:W4:Y:S04]  /*4c140*/  LDL.LU.64 R244, [R1+0x778] ;  /* 0x0007780001f47983 */ /* 0x010f280000300a00 */
        /* <DEDUP_REMOVED lines=8> */
[----:B------:R1:W-:Y:S02]  /*4c1d0*/  STL [R1+0x10ac], R2 ;  /* 0x0010ac0201007387 */ /* 0x0003e40000100800 */
[----:B-1----:R-:W-:Y:S02]  /*4c1e0*/  IMAD.MOV.U32 R2, RZ, RZ, R137 ;  /* 0x000000ffff027224 */ /* 0x002fe400078e0089 */
[----:B--2---:R-:W-:Y:S04]  /*4c1f0*/  STL [R1+0x10c0], R144 ;  /* 0x0010c09001007387 */ /* 0x004fe80000100800 */
[----:B------:R1:W-:Y:S04]  /*4c200*/  STL [R1+0x10b4], R2 ;  /* 0x0010b40201007387 */ /* 0x0003e80000100800 */
[----:B------:R-:W-:Y:S01]  /*4c210*/  STL [R1+0x10c8], R146 ;  /* 0x0010c89201007387 */ /* 0x000fe20000100800 */
[----:B-1----:R-:W-:-:S05]  /*4c220*/  IMAD.MOV.U32 R2, RZ, RZ, R145 ;  /* 0x000000ffff027224 */ /* 0x002fca00078e0091 */
[----:B------:R1:W-:Y:S04]  /*4c230*/  STL [R1+0x10bc], R2 ;  /* 0x0010bc0201007387 */ /* 0x0003e80000100800 */
[----:B------:R-:W2:Y:S01]  /*4c240*/  LDL.LU.64 R134, [R1+0x15a0] ;  /* 0x0015a00001867983 */ /* 0x000ea20000300a00 */
[----:B-1----:R-:W-:-:S03]  /*4c250*/  IMAD.MOV.U32 R2, RZ, RZ, R147 ;  /* 0x000000ffff027224 */ /* 0x002fc600078e0093 */
[----:B------:R-:W-:Y:S04]  /*4c260*/  STL [R1+0x10d0], R218 ;  /* 0x0010d0da01007387 */ /* 0x000fe80000100800 */
[----:B------:R1:W-:Y:S04]  /*4c270*/  STL [R1+0x10c4], R2 ;  /* 0x0010c40201007387 */ /* 0x0003e80000100800 */
[----:B------:R-:W2:Y:S04]  /*4c280*/  LDL.LU.64 R144, [R1+0x14e0] ;  /* 0x0014e00001907983 */ /* 0x000ea80000300a00 */
[----:B------:R-:W-:Y:S04]  /*4c290*/  STL [R1+0x10cc], R219 ;  /* 0x0010ccdb01007387 */ /* 0x000fe80000100800 */
[----:B------:R-:W-:Y:S04]  /*4c2a0*/  STL [R1+0x10d8], R184 ;  /* 0x0010d8b801007387 */ /* 0x000fe80000100800 */
[----:B------:R-:W-:Y:S04]  /*4c2b0*/  STL [R1+0x10d4], R185 ;  /* 0x0010d4b901007387 */ /* 0x000fe80000100800 */
[----:B------:R-:W2:Y:S01]  /*4c2c0*/  LDL.LU.64 R146, [R1+0x1450] ;  /* 0x0014500001927983 */ /* 0x000ea20000300a00 */
[----:B-1----:R-:W-:-:S03]  /*4c2d0*/  IMAD.MOV.U32 R2, RZ, RZ, R139 ;  /* 0x000000ffff027224 */ /* 0x002fc600078e008b */
[----:B------:R1:W-:Y:S04]  /*4c2e0*/  STL [R1+0x10e0], R138 ;  /* 0x0010e08a01007387 */ /* 0x0003e80000100800 */
[----:B------:R-:W2:Y:S04]  /*4c2f0*/  LDL.LU.64 R136, [R1+0x8b0] ;  /* 0x0008b00001887983 */ /* 0x000ea80000300a00 */
[----:B------:R1:W-:Y:S04]  /*4c300*/  STL [R1+0x10dc], R2 ;  /* 0x0010dc0201007387 */ /* 0x0003e80000100800 */
[----:B------:R1:W-:Y:S04]  /*4c310*/  STL [R1+0x10e8], R148 ;  /* 0x0010e89401007387 */ /* 0x0003e80000100800 */
[----:B-1----:R-:W2:Y:S01]  /*4c320*/  LDL.LU.64 R138, [R1+0x7b8] ;  /* 0x0007b800018a7983 */ /* 0x002ea20000300a00 */
[----:B------:R-:W-:-:S03]  /*4c330*/  IMAD.MOV.U32 R2, RZ, RZ, R149 ;  /* 0x000000ffff027224 */ /* 0x000fc600078e0095 */
[----:B------:R-:W2:Y:S04]  /*4c340*/  LDL.LU.64 R148, [R1+0x6d0] ;  /* 0x0006d00001947983 */ /* 0x000ea80000300a00 */
[----:B------:R1:W-:Y:S04]  /*4c350*/  STL [R1+0x10e4], R2 ;  /* 0x0010e40201007387 */ /* 0x0003e80000100800 */
[----:B---3--:R3:W-:Y:S01]  /*4c360*/  STL [R1+0x10f0], R150 ;  /* 0x0010f09601007387 */ /* 0x0087e20000100800 */
[----:B-1----:R-:W-:-:S03]  /*4c370*/  MOV R2, R151 ;  /* 0x0000009700027202 */ /* 0x002fc60000000f00 */
[----:B---3--:R-:W3:Y:S04]  /*4c380*/  LDL.LU.64 R150, [R1+0x600] ;  /* 0x0006000001967983 */ /* 0x008ee80000300a00 */
[----:B------:R1:W-:Y:S02]  /*4c390*/  STL [R1+0x10ec], R2 ;  /* 0x0010ec0201007387 */ /* 0x0003e40000100800 */
[----:B-1----:R-:W-:Y:S02]  /*4c3a0*/  IMAD.MOV.U32 R2, RZ, RZ, R141 ;  /* 0x000000ffff027224 */ /* 0x002fe400078e008d */
[----:B------:R-:W-:Y:S04]  /*4c3b0*/  STL [R1+0x10f8], R140 ;  /* 0x0010f88c01007387 */ /* 0x000fe80000100800 */
[----:B----4-:R-:W-:Y:S04]  /*4c3c0*/  STL [R1+0x1100], R244 ;  /* 0x001100f401007387 */ /* 0x010fe80000100800 */
[----:B------:R1:W-:Y:S02]  /*4c3d0*/  STL [R1+0x10f4], R2 ;  /* 0x0010f40201007387 */ /* 0x0003e40000100800 */
[----:B-1----:R-:W-:-:S02]  /*4c3e0*/  IMAD.MOV.U32 R2, RZ, RZ, R245 ;  /* 0x000000ffff027224 */ /* 0x002fc400078e00f5 */
[----:B------:R-:W-:Y:S04]  /*4c3f0*/  STL [R1+0x1108], R142 ;  /* 0x0011088e01007387 */ /* 0x000fe80000100800 */
[----:B------:R1:W-:Y:S04]  /*4c400*/  STL [R1+0x10fc], R2 ;  /* 0x0010fc0201007387 */ /* 0x0003e80000100800 */
[----:B------:R-:W4:Y:S01]  /*4c410*/  LDL.LU.64 R244, [R1+0x15d0] ;  /* 0x0015d00001f47983 */ /* 0x000f220000300a00 */
[----:B-1----:R-:W-:-:S03]  /*4c420*/  IMAD.MOV.U32 R2, RZ, RZ, R143 ;  /* 0x000000ffff027224 */ /* 0x002fc600078e008f */
[----:B------:R-:W-:Y:S04]  /*4c430*/  STL [R1+0x1110], R228 ;  /* 0x001110e401007387 */ /* 0x000fe80000100800 */
[----:B------:R2:W-:Y:S04]  /*4c440*/  STL [R1+0x1104], R2 ;  /* 0x0011040201007387 */ /* 0x0005e80000100800 */
[----:B------:R-:W4:Y:S04]  /*4c450*/  LDL.LU.64 R140, [R1+0x1510] ;  /* 0x00151000018c7983 */ /* 0x000f280000300a00 */
[----:B------:R-:W-:Y:S04]  /*4c460*/  STL [R1+0x110c], R229 ;  /* 0x00110ce501007387 */ /* 0x000fe80000100800 */
[----:B------:R-:W-:Y:S04]  /*4c470*/  STL [R1+0x1118], R192 ;  /* 0x001118c001007387 */ /* 0x000fe80000100800 */
[----:B------:R-:W-:Y:S04]  /*4c480*/  STL [R1+0x1114], R193 ;  /* 0x001114c101007387 */ /* 0x000fe80000100800 */
[----:B------:R-:W4:Y:S01]  /*4c490*/  LDL.LU.64 R142, [R1+0x1468] ;  /* 0x00146800018e7983 */ /* 0x000f220000300a00 */
[----:B--2---:R-:W-:-:S03]  /*4c4a0*/  IMAD.MOV.U32 R2, RZ, RZ, R135 ;  /* 0x000000ffff027224 */ /* 0x004fc600078e0087 */
        /* <DEDUP_REMOVED lines=8> */
[----:B------:R1:W-:Y:S02]  /*4c530*/  STL [R1+0x1130], R146 ;  /* 0x0011309201007387 */ /* 0x0003e40000100800 */
[----:B-1----:R-:W-:-:S02]  /*4c540*/  IMAD.MOV.U32 R2, RZ, RZ, R147 ;  /* 0x000000ffff027224 */ /* 0x002fc400078e0093 */
[----:B------:R-:W2:Y:S04]  /*4c550*/  LDL.LU.64 R146, [R1+0x628] ;  /* 0x0006280001927983 */ /* 0x000ea80000300a00 */
[----:B------:R1:W-:Y:S02]  /*4c560*/  STL [R1+0x112c], R2 ;  /* 0x00112c0201007387 */ /* 0x0003e40000100800 */
[----:B-1----:R-:W-:Y:S02]  /*4c570*/  IMAD.MOV.U32 R2, RZ, RZ, R137 ;  /* 0x000000ffff027224 */ /* 0x002fe400078e0089 */
[----:B------:R-:W-:Y:S04]  /*4c580*/  STL [R1+0x1138], R136 ;  /* 0x0011388801007387 */ /* 0x000fe80000100800 */
[----:B------:R-:W-:Y:S04]  /*4c590*/  STL [R1+0x1140], R138 ;  /* 0x0011408a01007387 */ /* 0x000fe80000100800 */
[----:B------:R1:W-:Y:S04]  /*4c5a0*/  STL [R1+0x1134], R2 ;  /* 0x0011340201007387 */ /* 0x0003e80000100800 */
[----:B------:R-:W-:Y:S01]  /*4c5b0*/  STL [R1+0x1148], R148 ;  /* 0x0011489401007387 */ /* 0x000fe20000100800 */
[----:B-1----:R-:W-:-:S05]  /*4c5c0*/  MOV R2, R139 ;  /* 0x0000008b00027202 */ /* 0x002fca0000000f00 */
[----:B------:R1:W-:Y:S04]  /*4c5d0*/  STL [R1+0x113c], R2 ;  /* 0x00113c0201007387 */ /* 0x0003e80000100800 */
[----:B------:R-:W2:Y:S01]  /*4c5e0*/  LDL.LU.64 R136, [R1+0x15f8] ;  /* 0x0015f80001887983 */ /* 0x000ea20000300a00 */
[----:B-1----:R-:W-:-:S03]  /*4c5f0*/  IMAD.MOV.U32 R2, RZ, RZ, R149 ;  /* 0x000000ffff027224 */ /* 0x002fc600078e0095 */
[----:B---3--:R-:W-:Y:S04]  /*4c600*/  STL [R1+0x1150], R150 ;  /* 0x0011509601007387 */ /* 0x008fe80000100800 */
[----:B------:R1:W-:Y:S04]  /*4c610*/  STL [R1+0x1144], R2 ;  /* 0x0011440201007387 */ /* 0x0003e80000100800 */
[----:B------:R-:W3:Y:S01]  /*4c620*/  LDL.LU.64 R148, [R1+0x1538] ;  /* 0x0015380001947983 */ /* 0x000ee20000300a00 */
[----:B-1----:R-:W-:-:S03]  /*4c630*/  IMAD.MOV.U32 R2, RZ, RZ, R151 ;  /* 0x000000ffff027224 */ /* 0x002fc600078e0097 */
[----:B------:R-:W-:Y:S04]  /*4c640*/  STL [R1+0x1158], R200 ;  /* 0x001158c801007387 */ /* 0x000fe80000100800 */
[----:B------:R4:W-:Y:S04]  /*4c650*/  STL [R1+0x114c], R2 ;  /* 0x00114c0201007387 */ /* 0x0009e80000100800 */
[----:B------:R-:W-:Y:S04]  /*4c660*/  STL [R1+0x1154], R201 ;  /* 0x001154c901007387 */ /* 0x000fe80000100800 */
[----:B------:R-:W3:Y:S01]  /*4c670*/  LDL.LU.64 R150, [R1+0x1488] ;  /* 0x0014880001967983 */ /* 0x000ee20000300a00 */
[----:B----4-:R-:W-:-:S03]  /*4c680*/  IMAD.MOV.U32 R2, RZ, RZ, R245 ;  /* 0x000000ffff027224 */ /* 0x010fc600078e00f5 */
[----:B------:R1:W-:Y:S04]  /*4c690*/  STL [R1+0x1160], R244 ;  /* 0x001160f401007387 */ /* 0x0003e80000100800 */
[----:B------:R-:W4:Y:S04]  /*4c6a0*/  LDL.LU.64 R138, [R1+0x928] ;  /* 0x00092800018a7983 */ /* 0x000f280000300a00 */
[----:B------:R1:W-:Y:S04]  /*4c6b0*/  STL [R1+0x115c], R2 ;  /* 0x00115c0201007387 */ /* 0x0003e80000100800 */
[----:B------:R1:W-:Y:S04]  /*4c6c0*/  STL [R1+0x1168], R140 ;  /* 0x0011688c01007387 */ /* 0x0003e80000100800 */
[----:B-1----:R-:W4:Y:S01]  /*4c6d0*/  LDL.LU.64 R244, [R1+0x838] ;  /* 0x0008380001f47983 */ /* 0x002f220000300a00 */
[----:B------:R-:W-:-:S03]  /*4c6e0*/  IMAD.MOV.U32 R2, RZ, RZ, R141 ;  /* 0x000000ffff027224 */ /* 0x000fc600078e008d */
[----:B------:R-:W4:Y:S04]  /*4c6f0*/  LDL.LU.64 R140, [R1+0x730] ;  /* 0x00073000018c7983 */ /* 0x000f280000300a00 */
[----:B------:R1:W-:Y:S04]  /*4c700*/  STL [R1+0x1164], R2 ;  /* 0x0011640201007387 */ /* 0x0003e80000100800 */
[----:B------:R1:W-:Y:S02]  /*4c710*/  STL [R1+0x1170], R142 ;  /* 0x0011708e01007387 */ /* 0x0003e40000100800 */
[----:B-1----:R-:W-:-:S02]  /*4c720*/  IMAD.MOV.U32 R2, RZ, RZ, R143 ;  /* 0x000000ffff027224 */ /* 0x002fc400078e008f */
[----:B------:R-:W4:Y:S04]  /*4c730*/  LDL.LU.64 R142, [R1+0x668] ;  /* 0x00066800018e7983 */ /* 0x000f280000300a00 */
[----:B------:R2:W-:Y:S02]  /*4c740*/  STL [R1+0x116c], R2 ;  /* 0x00116c0201007387 */ /* 0x0005e40000100800 */
[----:B--2---:R-:W-:Y:S02]  /*4c750*/  IMAD.MOV.U32 R2, RZ, RZ, R133 ;  /* 0x000000ffff027224 */ /* 0x004fe400078e0085 */
[----:B------:R-:W-:Y:S04]  /*4c760*/  STL [R1+0x1178], R132 ;  /* 0x0011788401007387 */ /* 0x000fe80000100800 */
[----:B------:R-:W-:Y:S04]  /*4c770*/  STL [R1+0x1180], R134 ;  /* 0x0011808601007387 */ /* 0x000fe80000100800 */
[----:B------:R1:W-:Y:S04]  /*4c780*/  STL [R1+0x1174], R2 ;  /* 0x0011740201007387 */ /* 0x0003e80000100800 */
[----:B------:R-:W-:Y:S01]  /*4c790*/  STL [R1+0x1188], R144 ;  /* 0x0011889001007387 */ /* 0x000fe20000100800 */
[----:B-1----:R-:W-:-:S05]  /*4c7a0*/  IMAD.MOV.U32 R2, RZ, RZ, R135 ;  /* 0x000000ffff027224 */ /* 0x002fca00078e0087 */
[----:B------:R1:W-:Y:S04]  /*4c7b0*/  STL [R1+0x117c], R2 ;  /* 0x00117c0201007387 */ /* 0x0003e80000100800 */
[----:B------:R-:W2:Y:S01]  /*4c7c0*/  LDL.LU.64 R134, [R1+0x1628] ;  /* 0x0016280001867983 */ /* 0x000ea20000300a00 */
[----:B-1----:R-:W-:-:S03]  /*4c7d0*/  MOV R2, R145 ;  /* 0x0000009100027202 */ /* 0x002fc60000000f00 */
[----:B------:R-:W-:Y:S04]  /*4c7e0*/  STL [R1+0x1190], R146 ;  /* 0x0011909201007387 */ /* 0x000fe80000100800 */
[----:B------:R1:W-:Y:S04]  /*4c7f0*/  STL [R1+0x1184], R2 ;  /* 0x0011840201007387 */ /* 0x0003e80000100800 */
[----:B------:R-:W2:Y:S01]  /*4c800*/  LDL.LU.64 R144, [R1+0x1568] ;  /* 0x0015680001907983 */ /* 0x000ea20000300a00 */
[----:B-1----:R-:W-:-:S03]  /*4c810*/  IMAD.MOV.U32 R2, RZ, RZ, R147 ;  /* 0x000000ffff027224 */ /* 0x002fc600078e0093 */
[----:B------:R-:W-:Y:S04]  /*4c820*/  STL [R1+0x1198], R208 ;  /* 0x001198d001007387 */ /* 0x000fe80000100800 */
[----:B------:R1:W-:Y:S04]  /*4c830*/  STL [R1+0x118c], R2 ;  /* 0x00118c0201007387 */ /* 0x0003e80000100800 */
[----:B------:R-:W2:Y:S04]  /*4c840*/  LDL.LU.64 R146, [R1+0x14b0] ;  /* 0x0014b00001927983 */ /* 0x000ea80000300a00 */
[----:B------:R-:W-:Y:S04]  /*4c850*/  STL [R1+0x1194], R209 ;  /* 0x001194d101007387 */ /* 0x000fe80000100800 */
[----:B------:R3:W-:Y:S01]  /*4c860*/  STL [R1+0x11a0], R136 ;  /* 0x0011a08801007387 */ /* 0x0007e20000100800 */
[----:B-1----:R-:W-:-:S03]  /*4c870*/  IMAD.MOV.U32 R2, RZ, RZ, R137 ;  /* 0x000000ffff027224 */ /* 0x002fc600078e0089 */
[----:B------:R-:W2:Y:S04]  /*4c880*/  LDL.LU.64 R132, [R1+0x960] ;  /* 0x0009600001847983 */ /* 0x000ea80000300a00 */
[----:B---3--:R-:W-:Y:S04]  /*4c890*/  STL [R1+0x11a8], R148 ;  /* 0x0011a89401007387 */ /* 0x008fe80000100800 */
[----:B------:R1:W-:Y:S04]  /*4c8a0*/  STL [R1+0x119c], R2 ;  /* 0x00119c0201007387 */ /* 0x0003e80000100800 */
[----:B------:R-:W3:Y:S01]  /*4c8b0*/  LDL.LU.64 R136, [R1+0x870] ;  /* 0x0008700001887983 */ /* 0x000ee20000300a00 */
[----:B-1----:R-:W-:-:S03]  /*4c8c0*/  IMAD.MOV.U32 R2, RZ, RZ, R149 ;  /* 0x000000ffff027224 */ /* 0x002fc600078e0095 */
[----:B------:R-:W3:Y:S04]  /*4c8d0*/  LDL.LU.64 R148, [R1+0x770] ;  /* 0x0007700001947983 */ /* 0x000ee80000300a00 */
[----:B------:R1:W-:Y:S04]  /*4c8e0*/  STL [R1+0x11a4], R2 ;  /* 0x0011a40201007387 */ /* 0x0003e80000100800 */
[----:B------:R1:W-:Y:S02]  /*4c8f0*/  STL [R1+0x11b0], R150 ;  /* 0x0011b09601007387 */ /* 0x0003e40000100800 */
[----:B-1----:R-:W-:-:S02]  /*4c900*/  IMAD.MOV.U32 R2, RZ, RZ, R151 ;  /* 0x000000ffff027224 */ /* 0x002fc400078e0097 */
[----:B------:R-:W3:Y:S04]  /*4c910*/  LDL.LU.64 R150, [R1+0x690] ;  /* 0x0006900001967983 */ /* 0x000ee80000300a00 */
[----:B------:R4:W-:Y:S02]  /*4c920*/  STL [R1+0x11ac], R2 ;  /* 0x0011ac0201007387 */ /* 0x0009e40000100800 */
[----:B----4-:R-:W-:Y:S02]  /*4c930*/  IMAD.MOV.U32 R2, RZ, RZ, R139 ;  /* 0x000000ffff027224 */ /* 0x010fe400078e008b */
[----:B------:R-:W-:Y:S04]  /*4c940*/  STL [R1+0x11b8], R138 ;  /* 0x0011b88a01007387 */ /* 0x000fe80000100800 */
[----:B------:R-:W-:Y:S04]  /*4c950*/  STL [R1+0x11c0], R244 ;  /* 0x0011c0f401007387 */ /* 0x000fe80000100800 */
[----:B------:R1:W-:Y:S04]  /*4c960*/  STL [R1+0x11b4], R2 ;  /* 0x0011b40201007387 */ /* 0x0003e80000100800 */
[----:B------:R-:W-:Y:S01]  /*4c970*/  STL [R1+0x11c8], R140 ;  /* 0x0011c88c01007387 */ /* 0x000fe20000100800 */
[----:B-1----:R-:W-:-:S05]  /*4c980*/  IMAD.MOV.U32 R2, RZ, RZ, R245 ;  /* 0x000000ffff027224 */ /* 0x002fca00078e00f5 */
        /* <DEDUP_REMOVED lines=9> */
[----:B------:R-:W4:Y:S04]  /*4ca20*/  LDL.LU.64 R140, [R1+0x14d8] ;  /* 0x0014d800018c7983 */ /* 0x000f280000300a00 */
[----:B------:R-:W-:Y:S04]  /*4ca30*/  STL [R1+0x11d4], R217 ;  /* 0x0011d4d901007387 */ /* 0x000fe80000100800 */
[----:B--2---:R2:W-:Y:S01]  /*4ca40*/  STL [R1+0x11e0], R134 ;  /* 0x0011e08601007387 */ /* 0x0045e20000100800 */
[----:B-1----:R-:W-:-:S03]  /*4ca50*/  IMAD.MOV.U32 R2, RZ, RZ, R135 ;  /* 0x000000ffff027224 */ /* 0x002fc600078e0087 */
[----:B------:R-:W4:Y:S04]  /*4ca60*/  LDL.LU.64 R142, [R1+0x1448] ;  /* 0x00144800018e7983 */ /* 0x000f280000300a00 */
[----:B------:R-:W-:Y:S04]  /*4ca70*/  STL [R1+0x11e8], R144 ;  /* 0x0011e89001007387 */ /* 0x000fe80000100800 */
[----:B------:R1:W-:Y:S04]  /*4ca80*/  STL [R1+0x11dc], R2 ;  /* 0x0011dc0201007387 */ /* 0x0003e80000100800 */
[----:B--2---:R-:W2:Y:S01]  /*4ca90*/  LDL.LU.64 R134, [R1+0x8a8] ;  /* 0x0008a80001867983 */ /* 0x004ea20000300a00 */
[----:B-1----:R-:W-:-:S03]  /*4caa0*/  IMAD.MOV.U32 R2, RZ, RZ, R145 ;  /* 0x000000ffff027224 */ /* 0x002fc600078e0091 */
[----:B------:R-:W-:Y:S04]  /*4cab0*/  STL [R1+0x11f0], R146 ;  /* 0x0011f09201007387 */ /* 0x000fe80000100800 */
        /* <DEDUP_REMOVED lines=9> */
[----:B------:R-:W-:Y:S01]  /*4cb50*/  STL [R1+0x1208], R148 ;  /* 0x0012089401007387 */ /* 0x000fe20000100800 */
[----:B-1----:R-:W-:-:S05]  /*4cb60*/  IMAD.MOV.U32 R2, RZ, RZ, R137 ;  /* 0x000000ffff027224 */ /* 0x002fca00078e0089 */
[----:B------:R1:W-:Y:S02]  /*4cb70*/  STL [R1+0x11fc], R2 ;  /* 0x0011fc0201007387 */ /* 0x0003e40000100800 */
[----:B-1----:R-:W-:Y:S02]  /*4cb80*/  IMAD.MOV.U32 R2, RZ, RZ, R149 ;  /* 0x000000ffff027224 */ /* 0x002fe400078e0095 */
[----:B------:R-:W3:Y:S04]  /*4cb90*/  LDL.LU.64 R148, [R1+0x1698] ;  /* 0x0016980001947983 */ /* 0x000ee80000300a00 */
[----:B------:R1:W-:Y:S04]  /*4cba0*/  STL [R1+0x1204], R2 ;  /* 0x0012040201007387 */ /* 0x0003e80000100800 */
[----:B------:R1:W-:Y:S02]  /*4cbb0*/  STL [R1+0x1210], R150 ;  /* 0x0012109601007387 */ /* 0x0003e40000100800 */
[----:B-1----:R-:W-:-:S02]  /*4cbc0*/  IMAD.MOV.U32 R2, RZ, RZ, R151 ;  /* 0x000000ffff027224 */ /* 0x002fc400078e0097 */
[----:B------:R-:W3:Y:S04]  /*4cbd0*/  LDL.LU.64 R150, [R1+0x15c0] ;  /* 0x0015c00001967983 */ /* 0x000ee80000300a00 */
[----:B------:R1:W-:Y:S04]  /*4cbe0*/  STL [R1+0x120c], R2 ;  /* 0x00120c0201007387 */ /* 0x0003e80000100800 */
[----:B------:R-:W-:Y:S04]  /*4cbf0*/  STL [R1+0x1218], R226 ;  /* 0x001218e201007387 */ /* 0x000fe80000100800 */
[----:B------:R-:W-:Y:S04]  /*4cc00*/  STL [R1+0x1214], R227 ;  /* 0x001214e301007387 */ /* 0x000fe80000100800 */
[----:B------:R-:W3:Y:S04]  /*4cc10*/  LDL.LU.64 R136, [R1+0x1500] ;  /* 0x0015000001887983 */ /* 0x000ee80000300a00 */
        /* <DEDUP_REMOVED lines=16> */
[----:B--2---:R2:W-:Y:S04]  /*4cd20*/  STL [R1+0x1240], R134 ;  /* 0x0012408601007387 */ /* 0x0045e80000100800 */
[----:B------:R-:W4:Y:S01]  /*4cd30*/  LDL.LU.64 R132, [R1+0x620] ;  /* 0x0006200001847983 */ /* 0x000f220000300a00 */
[----:B-1----:R-:W-:-:S05]  /*4cd40*/  IMAD.MOV.U32 R2, RZ, RZ, R135 ;  /* 0x000000ffff027224 */ /* 0x002fca00078e0087 */
[----:B------:R1:W-:Y:S04]  /*4cd50*/  STL [R1+0x123c], R2 ;  /* 0x00123c0201007387 */ /* 0x0003e80000100800 */
[----:B------:R-:W-:Y:S04]  /*4cd60*/  STL [R1+0x1248], R144 ;  /* 0x0012489001007387 */ /* 0x000fe80000100800 */
[----:B--2---:R-:W2:Y:S01]  /*4cd70*/  LDL.LU.64 R134, [R1+0x16b8] ;  /* 0x0016b80001867983 */ /* 0x004ea20000300a00 */
[----:B-1----:R-:W-:-:S05]  /*4cd80*/  IMAD.MOV.U32 R2, RZ, RZ, R145 ;  /* 0x000000ffff027224 */ /* 0x002fca00078e0091 */
[----:B------:R1:W-:Y:S04]  /*4cd90*/  STL [R1+0x1244], R2 ;  /* 0x0012440201007387 */ /* 0x0003e80000100800 */
[----:B------:R1:W-:Y:S02]  /*4cda0*/  STL [R1+0x1250], R146 ;  /* 0x0012509201007387 */ /* 0x0003e40000100800 */
[----:B-1----:R-:W-:Y:S02]  /*4cdb0*/  IMAD.MOV.U32 R2, RZ, RZ, R147 ;  /* 0x000000ffff027224 */ /* 0x002fe400078e0093 */
[----:B------:R-:W2:Y:S04]  /*4cdc0*/  LDL.LU.64 R144, [R1+0x15f0] ;  /* 0x0015f00001907983 */ /* 0x000ea80000300a00 */
[----:B------:R1:W-:Y:S04]  /*4cdd0*/  STL [R1+0x124c], R2 ;  /* 0x00124c0201007387 */ /* 0x0003e80000100800 */
[----:B------:R-:W-:Y:S04]  /*4cde0*/  STL [R1+0x1258], R246 ;  /* 0x001258f601007387 */ /* 0x000fe80000100800 */
[----:B------:R-:W-:Y:S04]  /*4cdf0*/  STL [R1+0x1254], R247 ;  /* 0x001254f701007387 */ /* 0x000fe80000100800 */
[----:B------:R-:W2:Y:S04]  /*4ce00*/  LDL.LU.64 R146, [R1+0x1530] ;  /* 0x0015300001927983 */ /* 0x000ea80000300a00 */
[----:B---3--:R3:W-:Y:S01]  /*4ce10*/  STL [R1+0x1260], R148 ;  /* 0x0012609401007387 */ /* 0x0087e20000100800 */
[----:B-1----:R-:W-:-:S03]  /*4ce20*/  IMAD.MOV.U32 R2, RZ, RZ, R149 ;  /* 0x000000ffff027224 */ /* 0x002fc600078e0095 */
[----:B---3--:R-:W3:Y:S04]  /*4ce30*/  LDL.LU.64 R148, [R1+0x1480] ;  /* 0x0014800001947983 */ /* 0x008ee80000300a00 */
[----:B------:R1:W-:Y:S04]  /*4ce40*/  STL [R1+0x125c], R2 ;  /* 0x00125c0201007387 */ /* 0x0003e80000100800 */
[----:B------:R1:W-:Y:S02]  /*4ce50*/  STL [R1+0x1268], R150 ;  /* 0x0012689601007387 */ /* 0x0003e40000100800 */
[----:B-1----:R-:W-:-:S02]  /*4ce60*/  MOV R2, R151 ;  /* 0x0000009700027202 */ /* 0x002fc40000000f00 */
[----:B------:R-:W3:Y:S04]  /*4ce70*/  LDL.LU.64 R150, [R1+0x920] ;  /* 0x0009200001967983 */ /* 0x000ee80000300a00 */
[----:B------:R1:W-:Y:S04]  /*4ce80*/  STL [R1+0x1264], R2 ;  /* 0x0012640201007387 */ /* 0x0003e80000100800 */
[----:B------:R1:W-:Y:S02]  /*4ce90*/  STL [R1+0x1270], R136 ;  /* 0x0012708801007387 */ /* 0x0003e40000100800 */
[----:B-1----:R-:W-:-:S02]  /*4cea0*/  IMAD.MOV.U32 R2, RZ, RZ, R137 ;  /* 0x000000ffff027224 */ /* 0x002fc400078e0089 */
[----:B------:R-:W3:Y:S04]  /*4ceb0*/  LDL.LU.64 R136, [R1+0x830] ;  /* 0x0008300001887983 */ /* 0x000ee80000300a00 */
        /* <DEDUP_REMOVED lines=37> */
[----:B------:R1:W-:Y:S02]  /*4d110*/  STL [R1+0x12c0], R150 ;  /* 0x0012c09601007387 */ /* 0x0003e40000100800 */
[----:B-1----:R-:W-:-:S02]  /*4d120*/  IMAD.MOV.U32 R2, RZ, RZ, R151 ;  /* 0x000000ffff027224 */ /* 0x002fc400078e0097 */
        /* <DEDUP_REMOVED lines=83> */
[----:B-1----:R-:W-:-:S03]  /*4d660*/  MOV R2, R149 ;  /* 0x0000009500027202 */ /* 0x002fc60000000f00 */
        /* <DEDUP_REMOVED lines=95> */
[----:B-1----:R-:W-:-:S02]  /*4dc60*/  MOV R2, R137 ;  /* 0x0000008900027202 */ /* 0x002fc40000000f00 */
        /* <DEDUP_REMOVED lines=31> */
[----:B-1----:R-:W-:-:S02]  /*4de60*/  MOV R2, R147 ;  /* 0x0000009300027202 */ /* 0x002fc40000000f00 */
        /* <DEDUP_REMOVED lines=298> */
[----:B--2---:R-:W-:Y:S04]  /*4f110*/  STL [R1+0x16c0], R134 ;  /* 0x0016c08601007387 */ /* 0x004fe80000100800 */
[----:B------:R-:W2:Y:S01]  /*4f120*/  LDL.LU.64 R130, [R1+0x6d8] ;  /* 0x0006d80001827983 */ /* 0x000ea20000300a00 */
[----:B-1----:R-:W-:-:S05]  /*4f130*/  IMAD.MOV.U32 R2, RZ, RZ, R135 ;  /* 0x000000ffff027224 */ /* 0x002fca00078e0087 */
[----:B------:R1:W-:Y:S04]  /*4f140*/  STL [R1+0x16bc], R2 ;  /* 0x0016bc0201007387 */ /* 0x0003e80000100800 */
[----:B------:R1:W-:Y:S02]  /*4f150*/  STL [R1+0x16c8], R144 ;  /* 0x0016c89001007387 */ /* 0x0003e40000100800 */
[----:B-1----:R-:W-:Y:S02]  /*4f160*/  IMAD.MOV.U32 R2, RZ, RZ, R145 ;  /* 0x000000ffff027224 */ /* 0x002fe400078e0091 */
        /* <DEDUP_REMOVED lines=14> */
[----:B------:R-:W-:Y:S04]  /*4f250*/  STL [R1+0x16e8], R136 ;  /* 0x0016e88801007387 */ /* 0x000fe80000100800 */
[----:B------:R-:W3:Y:S01]  /*4f260*/  LDL.LU.64 R134, [R1+0x1740] ;  /* 0x0017400001867983 */ /* 0x000ee20000300a00 */
[----:B-1----:R-:W-:-:S05]  /*4f270*/  MOV R2, R137 ;  /* 0x0000008900027202 */ /* 0x002fca0000000f00 */
[----:B------:R4:W-:Y:S02]  /*4f280*/  STL [R1+0x16e4], R2 ;  /* 0x0016e40201007387 */ /* 0x0009e40000100800 */
[----:B----4-:R-:W-:Y:S02]  /*4f290*/  IMAD.MOV.U32 R2, RZ, RZ, R245 ;  /* 0x000000ffff027224 */ /* 0x010fe400078e00f5 */
[----:B------:R1:W-:Y:S04]  /*4f2a0*/  STL [R1+0x16f0], R244 ;  /* 0x0016f0f401007387 */ /* 0x0003e80000100800 */
[----:B-1----:R-:W4:Y:S04]  /*4f2b0*/  LDL.LU.64 R244, [R1+0x1748] ;  /* 0x0017480001f47983 */ /* 0x002f280000300a00 */
[----:B------:R1:W-:Y:S04]  /*4f2c0*/  STL [R1+0x16ec], R2 ;  /* 0x0016ec0201007387 */ /* 0x0003e80000100800 */
[----:B------:R1:W-:Y:S04]  /*4f2d0*/  STL [R1+0x16f8], R138 ;  /* 0x0016f88a01007387 */ /* 0x0003e80000100800 */
[----:B------:R-:W4:Y:S01]  /*4f2e0*/  LDL.LU.64 R136, [R1+0x1750] ;  /* 0x0017500001887983 */ /* 0x000f220000300a00 */
[----:B-1----:R-:W-:-:S03]  /*4f2f0*/  IMAD.MOV.U32 R2, RZ, RZ, R139 ;  /* 0x000000ffff027224 */ /* 0x002fc600078e008b */
[----:B------:R-:W-:Y:S04]  /*4f300*/  STL [R1+0x1700], R140 ;  /* 0x0017008c01007387 */ /* 0x000fe80000100800 */
        /* <DEDUP_REMOVED lines=11> */
[----:B--2---:R-:W-:Y:S04]  /*4f3c0*/  STL [R1+0x1718], R130 ;  /* 0x0017188201007387 */ /* 0x004fe80000100800 */
[----:B------:R1:W-:Y:S04]  /*4f3d0*/  STL [R1+0x170c], R2 ;  /* 0x00170c0201007387 */ /* 0x0003e80000100800 */
[----:B------:R-:W2:Y:S01]  /*4f3e0*/  LDL.LU.64 R132, [R1+0x1ac8] ;  /* 0x001ac80001847983 */ /* 0x000ea20000300a00 */
[----:B-1----:R-:W-:-:S03]  /*4f3f0*/  IMAD.MOV.U32 R2, RZ, RZ, R131 ;  /* 0x000000ffff027224 */ /* 0x002fc600078e0083 */
[----:B------:R-:W-:Y:S04]  /*4f400*/  STL [R1+0x1720], R144 ;  /* 0x0017209001007387 */ /* 0x000fe80000100800 */
[----:B------:R1:W-:Y:S02]  /*4f410*/  STL [R1+0x1714], R2 ;  /* 0x0017140201007387 */ /* 0x0003e40000100800 */
[----:B-1----:R-:W-:Y:S02]  /*4f420*/  IMAD.MOV.U32 R2, RZ, RZ, R145 ;  /* 0x000000ffff027224 */ /* 0x002fe400078e0091 */
        /* <DEDUP_REMOVED lines=17> */
[----:B------:R4:W-:Y:S02]  /*4f540*/  STL [R1+0x173c], R2 ;  /* 0x00173c0201007387 */ /* 0x0009e40000100800 */
[----:B----4-:R-:W-:Y:S02]  /*4f550*/  IMAD.MOV.U32 R2, RZ, RZ, R245 ;  /* 0x000000ffff027224 */ /* 0x010fe400078e00f5 */
[----:B------:R1:W-:Y:S04]  /*4f560*/  STL [R1+0x1748], R244 ;  /* 0x001748f401007387 */ /* 0x0003e80000100800 */
[----:B------:R-:W-:Y:S04]  /*4f570*/  STL [R1+0x1750], R136 ;  /* 0x0017508801007387 */ /* 0x000fe80000100800 */
[----:B------:R4:W-:Y:S04]  /*4f580*/  STL [R1+0x1744], R2 ;  /* 0x0017440201007387 */ /* 0x0009e80000100800 */
[----:B-1----:R-:W3:Y:S01]  /*4f590*/  LDL.LU.64 R244, [R1+0x1d58] ;  /* 0x001d580001f47983 */ /* 0x002ee20000300a00 */
[----:B----4-:R-:W-:-:S03]  /*4f5a0*/  IMAD.MOV.U32 R2, RZ, RZ, R137 ;  /* 0x000000ffff027224 */ /* 0x010fc600078e0089 */
        /* <DEDUP_REMOVED lines=11> */
[----:B-1----:R-:W-:-:S03]  /*4f660*/  MOV R2, R143 ;  /* 0x0000008f00027202 */ /* 0x002fc60000000f00 */
[----:B--2---:R-:W-:Y:S04]  /*4f670*/  STL [R1+0x1770], R132 ;  /* 0x0017708401007387 */ /* 0x004fe80000100800 */
[----:B------:R1:W-:Y:S04]  /*4f680*/  STL [R1+0x1764], R2 ;  /* 0x0017640201007387 */ /* 0x0003e80000100800 */
[----:B------:R-:W2:Y:S04]  /*4f690*/  LDL.LU.64 R142, [R1+0x17c0] ;  /* 0x0017c000018e7983 */ /* 0x000ea80000300a00 */
        /* <DEDUP_REMOVED lines=11> */
[----:B---3--:R3:W-:Y:S04]  /*4f750*/  STL [R1+0x1788], R148 ;  /* 0x0017889401007387 */ /* 0x0087e80000100800 */
[----:B------:R-:W2:Y:S01]  /*4f760*/  LDL.LU.64 R132, [R1+0x1d60] ;  /* 0x001d600001847983 */ /* 0x000ea20000300a00 */
[----:B-1----:R-:W-:-:S03]  /*4f770*/  IMAD.MOV.U32 R2, RZ, RZ, R149 ;  /* 0x000000ffff027224 */ /* 0x002fc600078e0095 */
[----:B------:R-:W-:Y:S04]  /*4f780*/  STL [R1+0x1790], R150 ;  /* 0x0017909601007387 */ /* 0x000fe80000100800 */
[----:B------:R1:W-:Y:S04]  /*4f790*/  STL [R1+0x1784], R2 ;  /* 0x0017840201007387 */ /* 0x0003e80000100800 */
[----:B---3--:R-:W3:Y:S01]  /*4f7a0*/  LDL.LU.64 R148, [R1+0x1d68] ;  /* 0x001d680001947983 */ /* 0x008ee20000300a00 */
[----:B-1----:R-:W-:-:S03]  /*4f7b0*/  IMAD.MOV.U32 R2, RZ, RZ, R151 ;  /* 0x000000ffff027224 */ /* 0x002fc600078e0097 */
[----:B------:R-:W-:Y:S04]  /*4f7c0*/  STL [R1+0x1798], R134 ;  /* 0x0017988601007387 */ /* 0x000fe80000100800 */
        /* <DEDUP_REMOVED lines=23> */
[----:B------:R-:W-:Y:S04]  /*4f940*/  STL [R1+0x17c8], R130 ;  /* 0x0017c88201007387 */ /* 0x000fe80000100800 */
[----:B------:R1:W-:Y:S04]  /*4f950*/  STL [R1+0x17bc], R2 ;  /* 0x0017bc0201007387 */ /* 0x0003e80000100800 */
[----:B--2---:R-:W2:Y:S01]  /*4f960*/  LDL.LU.64 R142, [R1+0x1ba0] ;  /* 0x001ba000018e7983 */ /* 0x004ea20000300a00 */
[----:B-1----:R-:W-:-:S03]  /*4f970*/  IMAD.MOV.U32 R2, RZ, RZ, R131 ;  /* 0x000000ffff027224 */ /* 0x002fc600078e0083 */
[----:B------:R-:W-:Y:S04]  /*4f980*/  STL [R1+0x17d0], R144 ;  /* 0x0017d09001007387 */ /* 0x000fe80000100800 */
[----:B------:R1:W-:Y:S02]  /*4f990*/  STL [R1+0x17c4], R2 ;  /* 0x0017c40201007387 */ /* 0x0003e40000100800 */
[----:B-1----:R-:W-:Y:S02]  /*4f9a0*/  IMAD.MOV.U32 R2, RZ, RZ, R145 ;  /* 0x000000ffff027224 */ /* 0x002fe400078e0091 */
[----:B------:R-:W2:Y:S04]  /*4f9b0*/  LDL.LU.64 R144, [R1+0x1ba8] ;  /* 0x001ba80001907983 */ /* 0x000ea80000300a00 */
[----:B------:R1:W-:Y:S04]  /*4f9c0*/  STL [R1+0x17cc], R2 ;  /* 0x0017cc0201007387 */ /* 0x0003e80000100800 */
[----:B------:R1:W-:Y:S02]  /*4f9d0*/  STL [R1+0x17d8], R146 ;  /* 0x0017d89201007387 */ /* 0x0003e40000100800 */
[----:B-1----:R-:W-:-:S02]  /*4f9e0*/  IMAD.MOV.U32 R2, RZ, RZ, R147 ;  /* 0x000000ffff027224 */ /* 0x002fc400078e0093 */
[----:B------:R-:W-:Y:S04]  /*4f9f0*/  STL [R1+0x17e0], R132 ;  /* 0x0017e08401007387 */ /* 0x000fe80000100800 */
[----:B------:R1:W-:Y:S04]  /*4fa00*/  STL [R1+0x17d4], R2 ;  /* 0x0017d40201007387 */ /* 0x0003e80000100800 */
[----:B------:R-:W2:Y:S01]  /*4fa10*/  LDL.LU.64 R146, [R1+0x1bb0] ;  /* 0x001bb00001927983 */ /* 0x000ea20000300a00 */
[----:B-1----:R-:W-:-:S03]  /*4fa20*/  IMAD.MOV.U32 R2, RZ, RZ, R133 ;  /* 0x000000ffff027224 */ /* 0x002fc600078e0085 */
[----:B---3--:R-:W-:Y:S04]  /*4fa30*/  STL [R1+0x17e8], R148 ;  /* 0x0017e89401007387 */ /* 0x008fe80000100800 */
[----:B------:R1:W-:Y:S02]  /*4fa40*/  STL [R1+0x17dc], R2 ;  /* 0x0017dc0201007387 */ /* 0x0003e40000100800 */
[----:B-1----:R-:W-:Y:S02]  /*4fa50*/  MOV R2, R149 ;  /* 0x0000009500027202 */ /* 0x002fe40000000f00 */
[----:B------:R-:W3:Y:S04]  /*4fa60*/  LDL.LU.64 R148, [R1+0x1bb8] ;  /* 0x001bb80001947983 */ /* 0x000ee80000300a00 */
[----:B------:R1:W-:Y:S04]  /*4fa70*/  STL [R1+0x17e4], R2 ;  /* 0x0017e40201007387 */ /* 0x0003e80000100800 */
[----:B------:R1:W-:Y:S02]  /*4fa80*/  STL [R1+0x17f0], R150 ;  /* 0x0017f09601007387 */ /* 0x0003e40000100800 */
[----:B-1----:R-:W-:-:S02]  /*4fa90*/  IMAD.MOV.U32 R2, RZ, RZ, R151 ;  /* 0x000000ffff027224 */ /* 0x002fc400078e0097 */
[----:B------:R-:W-:Y:S04]  /*4faa0*/  STL [R1+0x17f8], R134 ;  /* 0x0017f88601007387 */ /* 0x000fe80000100800 */
[----:B------:R1:W-:Y:S04]  /*4fab0*/  STL [R1+0x17ec], R2 ;  /* 0x0017ec0201007387 */ /* 0x0003e80000100800 */
[----:B------:R-:W3:Y:S01]  /*4fac0*/  LDL.LU.64 R150, [R1+0x1850] ;  /* 0x0018500001967983 */ /* 0x000ee20000300a00 */
[----:B-1----:R-:W-:-:S03]  /*4fad0*/  IMAD.MOV.U32 R2, RZ, RZ, R135 ;  /* 0x000000ffff027224 */ /* 0x002fc600078e0087 */
[----:B------:R-:W-:Y:S04]  /*4fae0*/  STL [R1+0x1800], R244 ;  /* 0x001800f401007387 */ /* 0x000fe80000100800 */
[----:B------:R1:W-:Y:S02]  /*4faf0*/  STL [R1+0x17f4], R2 ;  /* 0x0017f40201007387 */ /* 0x0003e40000100800 */
[----:B-1----:R-:W-:Y:S02]  /*4fb00*/  IMAD.MOV.U32 R2, RZ, RZ, R245 ;  /* 0x000000ffff027224 */ /* 0x002fe400078e00f5 */
[----:B------:R-:W3:Y:S04]  /*4fb10*/  LDL.LU.64 R244, [R1+0x1878] ;  /* 0x0018780001f47983 */ /* 0x000ee80000300a00 */
[----:B------:R1:W-:Y:S04]  /*4fb20*/  STL [R1+0x17fc], R2 ;  /* 0x0017fc0201007387 */ /* 0x0003e80000100800 */
[----:B----4-:R-:W-:Y:S04]  /*4fb30*/  STL [R1+0x1808], R136 ;  /* 0x0018088801007387 */ /* 0x010fe80000100800 */
[----:B------:R-:W4:Y:S01]  /*4fb40*/  LDL.LU.64 R122, [R1+0x1898] ;  /* 0x00189800017a7983 */ /* 0x000f220000300a00 */
[----:B-1----:R-:W-:-:S05]  /*4fb50*/  IMAD.MOV.U32 R2, RZ, RZ, R137 ;  /* 0x000000ffff027224 */ /* 0x002fca00078e0089 */
[----:B------:R1:W-:Y:S04]  /*4fb60*/  STL [R1+0x1804], R2 ;  /* 0x0018040201007387 */ /* 0x0003e80000100800 */
[----:B------:R-:W-:Y:S01]  /*4fb70*/  STL [R1+0x1810], R138 ;  /* 0x0018108a01007387 */ /* 0x000fe20000100800 */
[----:B-1----:R-:W-:-:S03]  /*4fb80*/  IMAD.MOV.U32 R2, RZ, RZ, R139 ;  /* 0x000000ffff027224 */ /* 0x002fc600078e008b */
[----:B------:R-:W4:Y:S04]  /*4fb90*/  LDL.LU.64 R124, [R1+0x18c0] ;  /* 0x0018c000017c7983 */ /* 0x000f280000300a00 */
[----:B------:R1:W-:Y:S04]  /*4fba0*/  STL [R1+0x180c], R2 ;  /* 0x00180c0201007387 */ /* 0x0003e80000100800 */
[----:B------:R-:W-:Y:S04]  /*4fbb0*/  STL [R1+0x1818], R140 ;  /* 0x0018188c01007387 */ /* 0x000fe80000100800 */
[----:B------:R-:W4:Y:S01]  /*4fbc0*/  LDL.LU.64 R126, [R1+0x1860] ;  /* 0x00186000017e7983 */ /* 0x000f220000300a00 */
[----:B-1----:R-:W-:-:S03]  /*4fbd0*/  IMAD.MOV.U32 R2, RZ, RZ, R141 ;  /* 0x000000ffff027224 */ /* 0x002fc600078e008d */
[----:B------:R-:W4:Y:S04]  /*4fbe0*/  LDL.LU.64 R128, [R1+0x1868] ;  /* 0x0018680001807983 */ /* 0x000f280000300a00 */
[----:B------:R1:W-:Y:S04]  /*4fbf0*/  STL [R1+0x1814], R2 ;  /* 0x0018140201007387 */ /* 0x0003e80000100800 */
[----:B--2---:R-:W-:Y:S04]  /*4fc00*/  STL [R1+0x1820], R142 ;  /* 0x0018208e01007387 */ /* 0x004fe80000100800 */
[----:B------:R-:W2:Y:S01]  /*4fc10*/  LDL.LU.64 R130, [R1+0x1870] ;  /* 0x0018700001827983 */ /* 0x000ea20000300a00 */
[----:B-1----:R-:W-:-:S03]  /*4fc20*/  IMAD.MOV.U32 R2, RZ, RZ, R143 ;  /* 0x000000ffff027224 */ /* 0x002fc600078e008f */
[----:B------:R-:W2:Y:S04]  /*4fc30*/  LDL.LU.64 R132, [R1+0x8c8] ;  /* 0x0008c80001847983 */ /* 0x000ea80000300a00 */
[----:B------:R1:W-:Y:S04]  /*4fc40*/  STL [R1+0x181c], R2 ;  /* 0x00181c0201007387 */ /* 0x0003e80000100800 */
[----:B------:R-:W-:Y:S04]  /*4fc50*/  STL [R1+0x1828], R144 ;  /* 0x0018289001007387 */ /* 0x000fe80000100800 */
[----:B------:R-:W2:Y:S01]  /*4fc60*/  LDL.LU.64 R134, [R1+0x1880] ;  /* 0x0018800001867983 */ /* 0x000ea20000300a00 */
[----:B-1----:R-:W-:-:S03]  /*4fc70*/  MOV R2, R145 ;  /* 0x0000009100027202 */ /* 0x002fc60000000f00 */
[----:B------:R-:W2:Y:S04]  /*4fc80*/  LDL.LU.64 R136, [R1+0x1888] ;  /* 0x0018880001887983 */ /* 0x000ea80000300a00 */
[----:B------:R1:W-:Y:S04]  /*4fc90*/  STL [R1+0x1824], R2 ;  /* 0x0018240201007387 */ /* 0x0003e80000100800 */
[----:B------:R-:W-:Y:S04]  /*4fca0*/  STL [R1+0x1830], R146 ;  /* 0x0018309201007387 */ /* 0x000fe80000100800 */
[----:B------:R-:W2:Y:S01]  /*4fcb0*/  LDL.LU.64 R138, [R1+0x1890] ;  /* 0x00189000018a7983 */ /* 0x000ea20000300a00 */
[----:B-1----:R-:W-:-:S03]  /*4fcc0*/  IMAD.MOV.U32 R2, RZ, RZ, R147 ;  /* 0x000000ffff027224 */ /* 0x002fc600078e0093 */
[----:B------:R-:W2:Y:S04]  /*4fcd0*/  LDL.LU.64 R140, [R1+0x900] ;  /* 0x00090000018c7983 */ /* 0x000ea80000300a00 */
[----:B------:R1:W-:Y:S04]  /*4fce0*/  STL [R1+0x182c], R2 ;  /* 0x00182c0201007387 */ /* 0x0003e80000100800 */
[----:B---3--:R-:W-:Y:S04]  /*4fcf0*/  STL [R1+0x1838], R148 ;  /* 0x0018389401007387 */ /* 0x008fe80000100800 */
[----:B------:R-:W3:Y:S01]  /*4fd00*/  LDL.LU.64 R142, [R1+0x18a0] ;  /* 0x0018a000018e7983 */ /* 0x000ee20000300a00 */
[----:B-1----:R-:W-:-:S03]  /*4fd10*/  IMAD.MOV.U32 R2, RZ, RZ, R149 ;  /* 0x000000ffff027224 */ /* 0x002fc600078e0095 */
[----:B------:R-:W3:Y:S04]  /*4fd20*/  LDL.LU.64 R144, [R1+0x18a8] ;  /* 0x0018a80001907983 */ /* 0x000ee80000300a00 */
[----:B------:R1:W-:Y:S04]  /*4fd30*/  STL [R1+0x1834], R2 ;  /* 0x0018340201007387 */ /* 0x0003e80000100800 */
[----:B------:R-:W-:Y:S04]  /*4fd40*/  STL [R1+0x1840], R150 ;  /* 0x0018409601007387 */ /* 0x000fe80000100800 */
[----:B------:R-:W3:Y:S01]  /*4fd50*/  LDL.LU.64 R146, [R1+0x18b0] ;  /* 0x0018b00001927983 */ /* 0x000ee20000300a00 */
[----:B-1----:R-:W-:-:S03]  /*4fd60*/  IMAD.MOV.U32 R2, RZ, RZ, R151 ;  /* 0x000000ffff027224 */ /* 0x002fc600078e0097 */
[----:B------:R-:W3:Y:S04]  /*4fd70*/  LDL.LU.64 R148, [R1+0x18b8] ;  /* 0x0018b80001947983 */ /* 0x000ee80000300a00 */
[----:B------:R1:W-:Y:S04]  /*4fd80*/  STL [R1+0x183c], R2 ;  /* 0x00183c0201007387 */ /* 0x0003e80000100800 */
[----:B------:R4:W-:Y:S01]  /*4fd90*/  STL [R1+0x1848], R244 ;  /* 0x001848f401007387 */ /* 0x0009e20000100800 */
[----:B-1----:R-:W-:-:S03]  /*4fda0*/  IMAD.MOV.U32 R2, RZ, RZ, R245 ;  /* 0x000000ffff027224 */ /* 0x002fc600078e00f5 */
[----:B------:R-:W3:Y:S04]  /*4fdb0*/  LDL.LU.64 R150, [R1+0x938] ;  /* 0x0009380001967983 */ /* 0x000ee80000300a00 */
[----:B----4-:R-:W-:Y:S04]  /*4fdc0*/  STL [R1+0x1850], R122 ;  /* 0x0018507a01007387 */ /* 0x010fe80000100800 */
[----:B------:R1:W-:Y:S04]  /*4fdd0*/  STL [R1+0x1844], R2 ;  /* 0x0018440201007387 */ /* 0x0003e80000100800 */
[----:B------:R-:W4:Y:S01]  /*4fde0*/  LDL.LU.64 R244, [R1+0x1938] ;  /* 0x0019380001f47983 */ /* 0x000f220000300a00 */
[----:B-1----:R-:W-:-:S03]  /*4fdf0*/  IMAD.MOV.U32 R2, RZ, RZ, R123 ;  /* 0x000000ffff027224 */ /* 0x002fc600078e007b */
[----:B------:R-:W-:Y:S04]  /*4fe00*/  STL [R1+0x1858], R124 ;  /* 0x0018587c01007387 */ /* 0x000fe80000100800 */
[----:B------:R1:W-:Y:S02]  /*4fe10*/  STL [R1+0x184c], R2 ;  /* 0x00184c0201007387 */ /* 0x0003e40000100800 */
[----:B-1----:R-:W-:Y:S02]  /*4fe20*/  IMAD.MOV.U32 R2, RZ, RZ, R125 ;  /* 0x000000ffff027224 */ /* 0x002fe400078e007d */
[----:B------:R-:W-:Y:S04]  /*4fe30*/  STL [R1+0x1860], R126 ;  /* 0x0018607e01007387 */ /* 0x000fe80000100800 */
[----:B------:R1:W-:Y:S04]  /*4fe40*/  STL [R1+0x1854], R2 ;  /* 0x0018540201007387 */ /* 0x0003e80000100800 */
[----:B------:R-:W-:Y:S01]  /*4fe50*/  STL [R1+0x1868], R128 ;  /* 0x0018688001007387 */ /* 0x000fe20000100800 */
[----:B-1----:R-:W-:-:S05]  /*4fe60*/  IMAD.MOV.U32 R2, RZ, RZ, R127 ;  /* 0x000000ffff027224 */ /* 0x002fca00078e007f */
[----:B------:R1:W-:Y:S04]  /*4fe70*/  STL [R1+0x185c], R2 ;  /* 0x00185c0201007387 */ /* 0x0003e80000100800 */
[----:B--2---:R-:W-:Y:S01]  /*4fe80*/  STL [R1+0x1870], R130 ;  /* 0x0018708201007387 */ /* 0x004fe20000100800 */
        /* <DEDUP_REMOVED lines=18> */
[----:B---3--:R-:W-:Y:S04]  /*4ffb0*/  STL [R1+0x18a0], R142 ;  /* 0x0018a08e01007387 */ /* 0x008fe80000100800 */
        /* <DEDUP_REMOVED lines=12> */
[----:B------:R1:W-:Y:S02]  /*50080*/  STL [R1+0x18b4], R2 ;  /* 0x0018b40201007387 */ /* 0x0003e40000100800 */
[----:B-1----:R-:W-:-:S02]  /*50090*/  IMAD.MOV.U32 R2, RZ, RZ, R151 ;  /* 0x000000ffff027224 */ /* 0x002fc400078e0097 */
[----:B----4-:R-:W-:Y:S04]  /*500a0*/  STL [R1+0x18c8], R244 ;  /* 0x0018c8f401007387 */ /* 0x010fe80000100800 */
[----:B------:R1:W-:Y:S04]  /*500b0*/  STL [R1+0x18bc], R2 ;  /* 0x0018bc0201007387 */ /* 0x0003e80000100800 */
[----:B------:R-:W2:Y:S01]  /*500c0*/  LDL.LU.64 R10, [R1+0x1ea8] ;  /* 0x001ea800010a7983 */ /* 0x000ea20000300a00 */
[----:B-1----:R-:W-:-:S05]  /*500d0*/  IMAD.MOV.U32 R2, RZ, RZ, R245 ;  /* 0x000000ffff027224 */ /* 0x002fca00078e00f5 */
[----:B------:R-:W-:Y:S04]  /*500e0*/  STL [R1+0x18c4], R2 ;  /* 0x0018c40201007387 */ /* 0x000fe80000100800 */
[----:B------:R-:W3:Y:S04]  /*500f0*/  LDL.LU.64 R12, [R1+0x1ea0] ;  /* 0x001ea000010c7983 */ /* 0x000ee80000300a00 */
[----:B--2---:R1:W-:Y:S04]  /*50100*/  STL.64 [R1+0x980], R10 ;  /* 0x0009800a01007387 */ /* 0x0043e80000100a00 */
[----:B-1----:R-:W2:Y:S04]  /*50110*/  LDL.LU.64 R10, [R1+0x1e98] ;  /* 0x001e9800010a7983 */ /* 0x002ea80000300a00 */
[----:B---3--:R1:W-:Y:S04]  /*50120*/  STL.64 [R1+0x978], R12 ;  /* 0x0009780c01007387 */ /* 0x0083e80000100a00 */
[----:B-1----:R-:W3:Y:S04]  /*50130*/  LDL.LU.64 R12, [R1+0x1e90] ;  /* 0x001e9000010c7983 */ /* 0x002ee80000300a00 */
        /* <DEDUP_REMOVED lines=218> */
[----:B---3--:R-:W-:Y:S04]  /*50ee0*/  STL.64 [R1+0x608], R12 ;  /* 0x0006080c01007387 */ /* 0x008fe80000100a00 */
[----:B------:R1:W5:Y:S01]  /*50ef0*/  LDL.LU.64 R250, [R1+0x1a98] ;  /* 0x001a980001fa7983 */ /* 0x0003620000300a00 */
[----:B------:R-:W-:-:S05]  /*50f00*/  IMAD.SHL.U32 R4, R4, 0x80, RZ ;  /* 0x0000008004047824 */ /* 0x000fca00078e00ff */
[----:B------:R-:W-:Y:S01]  /*50f10*/  SHF.R.S32.HI R2, RZ, 0x1f, R4 ;  /* 0x0000001fff027819 */ /* 0x000fe20000011404 */
[----:B------:R-:W-:-:S03]  /*50f20*/  IMAD.SHL.U32 R8, R4, 0x4, RZ ;  /* 0x0000000404087824 */ /* 0x000fc600078e00ff */
[----:B------:R-:W-:Y:S01]  /*50f30*/  SHF.L.U64.HI R2, R4, 0x2, R2 ;  /* 0x0000000204027819 */ /* 0x000fe20000010202 */
[----:B------:R-:W-:Y:S01]  /*50f40*/  IMAD.MOV.U32 R4, RZ, RZ, -0x1 ;  /* 0xffffffffff047424 */ /* 0x000fe200078e00ff */
[----:B--2---:R2:W-:Y:S04]  /*50f50*/  STL.64 [R1+0x600], R10 ;  /* 0x0006000a01007387 */ /* 0x0045e80000100a00 */
[----:B------:R1:W5:Y:S04]  /*50f60*/  LDL.LU.64 R248, [R1+0x1a90] ;  /* 0x001a900001f87983 */ /* 0x0003680000300a00 */
        /* <DEDUP_REMOVED lines=30> */
[----:B------:R1:W5:Y:S01]  /*51150*/  LDL.LU.64 R186, [R1+0x19e0] ;  /* 0x0019e00001ba7983 */ /* 0x0003620000300a00 */
[----:B--2---:R-:W-:-:S03]  /*51160*/  MOV R10, 0x1 ;  /* 0x00000001000a7802 */ /* 0x004fc60000000f00 */
        /* <DEDUP_REMOVED lines=8> */
[----:B------:R1:W-:Y:S04]  /*511f0*/  STL [R1+0x994], R10 ;  /* 0x0009940a01007387 */ /* 0x0003e80000100800 */
[----:B------:R1:W-:Y:S04]  /*51200*/  STL [R1+0x990], RZ ;  /* 0x000990ff01007387 */ /* 0x0003e80000100800 */
[----:B------:R1:W-:Y:S04]  /*51210*/  STL [R1+0x998], R4 ;  /* 0x0009980401007387 */ /* 0x0003e80000100800 */
        /* <DEDUP_REMOVED lines=383> */
[----:B------:R1:W-:Y:S01]  /*52a10*/  STL [R1+0x1fc], RZ ;  /* 0x0001fcff01007387 */ /* 0x0003e20000100800 */
[----:B------:R-:W-:-:S04]  /*52a20*/  SHF.R.S32.HI R3, RZ, 0x1f, R0 ;  /* 0x0000001fff037819 */ /* 0x000fc80000011400 */
[----:B------:R-:W-:Y:S02]  /*52a30*/  LEA.HI R3, R3, R0, RZ, 0x7 ;  /* 0x0000000003037211 */ /* 0x000fe400078f38ff */
[----:B------:R-:W-:Y:S02]  /*52a40*/  SHF.R.S32.HI R0, RZ, 0x1f, R5 ;  /* 0x0000001fff007819 */ /* 0x000fe40000011405 */
[----:B------:R-:W-:Y:S02]  /*52a50*/  CS2R R24, SRZ ;  /* 0x0000000000187805 */ /* 0x000fe4000001ff00 */
[----:B------:R-:W-:Y:S02]  /*52a60*/  SHF.R.S32.HI R3, RZ, 0x7, R3 ;  /* 0x00000007ff037819 */ /* 0x000fe40000011403 */
[----:B------:R-:W-:Y:S02]  /*52a70*/  CS2R R26, SRZ ;  /* 0x00000000001a7805 */ /* 0x000fe4000001ff00 */
[C---:B------:R-:W-:Y:S01]  /*52a80*/  SHF.L.U64.HI R0, R5.reuse, 0x2, R0 ;  /* 0x0000000205007819 */ /* 0x040fe20000010200 */
[----:B------:R-:W-:Y:S01]  /*52a90*/  IMAD.SHL.U32 R5, R5, 0x4, RZ ;  /* 0x0000000405057824 */ /* 0x000fe200078e00ff */
        /* <DEDUP_REMOVED lines=61> */
[----:B-1----:R-:W-:-:S07]  /*52e70*/  CS2R R150, SRZ ;  /* 0x0000000000967805 */ /* 0x002fce000001ff00 */
.L_x_1:
[----:B------:R-:W2:Y:S01]  /*52e80*/  LDL.LU R3, [R1+0x998] ;  /* 0x0009980001037983 */ /* 0x000ea20000300800 */
[----:B------:R-:W-:-:S04]  /*52e90*/  DEPBAR.LE SB0, 0x2 ;  /* 0x000080800000791a */ /* 0x000fc80000000000 */
[----:B------:R-:W-:Y:S04]  /*52ea0*/  STL.64 [R1+0x2900], R150 ;  /* 0x0029009601007387 */ /* 0x000fe80000100a00 */
        /* <DEDUP_REMOVED lines=56> */
[----:B------:R1:W-:Y:S04]  /*53230*/  STL.64 [R1+0x2738], R36 ;  /* 0x0027382401007387 */ /* 0x0003e80000100a00 */
[----:B-1----:R-:W3:Y:S04]  /*53240*/  LDL.LU.64 R36, [R1+0x400] ;  /* 0x0004000001247983 */ /* 0x002ee80000300a00 */
        /* <DEDUP_REMOVED lines=62> */
[----:B------:R-:W3:Y:S01]  /*53630*/  LDL.LU.64 R162, [R1+0x5f8] ;  /* 0x0005f80001a27983 */ /* 0x000ee20000300a00 */
[----:B--2---:R-:W-:Y:S01]  /*53640*/  VIADD R3, R3, 0x1 ;  /* 0x0000000103037836 */ /* 0x004fe20000000000 */
[----:B------:R-:W-:Y:S01]  /*53650*/  UMOV UR11, 0x40000040 ;  /* 0x40000040000b7882 */ /* 0x000fe20000000000 */
[----:B------:R-:W-:Y:S01]  /*53660*/  UMOV UR9, 0x40000040 ;  /* 0x4000004000097882 */ /* 0x000fe20000000000 */
[----:B------:R-:W-:Y:S01]  /*53670*/  STL.64 [R1+0x2730], R34 ;  /* 0x0027302201007387 */ /* 0x000fe20000100a00 */
[----:B------:R-:W-:Y:S01]  /*53680*/  IMAD.U32 R169, RZ, RZ, UR11 ;  /* 0x0000000bffa97e24 */ /* 0x000fe2000f8e00ff */
[----:B------:R-:W-:Y:S01]  /*53690*/  BAR.SYNC.DEFER_BLOCKING 0x0 ;  /* 0x0000000000007b1d */ /* 0x000fe20000010000 */
[----:B------:R-:W-:-:S05]  /*536a0*/  ISETP.GT.AND P0, PT, R3, 0x2, PT ;  /* 0x000000020300780c */ /* 0x000fca0003f04270 */
[----:B------:R-:W-:Y:S01]  /*536b0*/  UMOV UR17, UR9 ;  /* 0x0000000900117c82 */ /* 0x000fe20008000000 */
[----:B------:R-:W-:Y:S04]  /*536c0*/  STL.64 [R1+0x2728], R32 ;  /* 0x0027282001007387 */ /* 0x000fe80000100a00 */
[----:B------:R-:W-:Y:S04]  /*536d0*/  STL.64 [R1+0x2720], R30 ;  /* 0x0027201e01007387 */ /* 0x000fe80000100a00 */
[----:B------:R-:W-:Y:S04]  /*536e0*/  STL.64 [R1+0x2718], R28 ;  /* 0x0027181c01007387 */ /* 0x000fe80000100a00 */
[----:B------:R-:W-:Y:S04]  /*536f0*/  STL.64 [R1+0x2710], R26 ;  /* 0x0027101a01007387 */ /* 0x000fe80000100a00 */
[----:B------:R-:W-:Y:S04]  /*53700*/  STL.64 [R1+0x2708], R24 ;  /* 0x0027081801007387 */ /* 0x000fe80000100a00 */
[----:B-----5:R1:W-:Y:S04]  /*53710*/  STL [R1+0x2704], R189 ;  /* 0x002704bd01007387 */ /* 0x0203e80000100800 */
[----:B------:R2:W-:Y:S04]  /*53720*/  STL [R1+0x2700], R218 ;  /* 0x002700da01007387 */ /* 0x0005e80000100800 */
[----:B------:R4:W-:Y:S01]  /*53730*/  STL.64 [R1+0x26f8], R186 ;  /* 0x0026f8ba01007387 */ /* 0x0009e20000100a00 */
[----:B-1----:R-:W1:Y:S03]  /*53740*/  LDC R189, c[0x0][0x230] ;  /* 0x00008c00ffbd7b82 */ /* 0x002e660000000800 */
[----:B------:R-:W-:Y:S01]  /*53750*/  STL.64 [R1+0x26f0], R226 ;  /* 0x0026f0e201007387 */ /* 0x000fe20000100a00 */
[----:B--2---:R-:W-:-:S03]  /*53760*/  MOV R218, UR60 ;  /* 0x0000003c00da7c02 */ /* 0x004fc60008000f00 */
[----:B------:R-:W-:Y:S04]  /*53770*/  STL.64 [R1+0x26e8], R222 ;  /* 0x0026e8de01007387 */ /* 0x000fe80000100a00 */
[----:B------:R-:W-:Y:S01]  /*53780*/  STL [R1+0x26e4], R219 ;  /* 0x0026e4db01007387 */ /* 0x000fe20000100800 */
[----:B----4-:R-:W-:-:S03]  /*53790*/  MOV R187, UR61 ;  /* 0x0000003d00bb7c02 */ /* 0x010fc60008000f00 */
[----:B------:R-:W-:Y:S04]  /*537a0*/  STL [R1+0x26e0], R214 ;  /* 0x0026e0d601007387 */ /* 0x000fe80000100800 */
[----:B------:R-:W-:Y:S04]  /*537b0*/  STL [R1+0x26dc], R215 ;  /* 0x0026dcd701007387 */ /* 0x000fe80000100800 */
[----:B------:R2:W-:Y:S04]  /*537c0*/  STL [R1+0x26d8], R6 ;  /* 0x0026d80601007387 */ /* 0x0005e80000100800 */
[----:B------:R-:W-:Y:S04]  /*537d0*/  STL.64 [R1+0x26d0], R210 ;  /* 0x0026d0d201007387 */ /* 0x000fe80000100a00 */
[----:B------:R-:W-:Y:S01]  /*537e0*/  STL.64 [R1+0x26c8], R206 ;  /* 0x0026c8ce01007387 */ /* 0x000fe20000100a00 */
[----:B--2---:R-:W-:-:S03]  /*537f0*/  SEL R6, R3, RZ, !P0 ;  /* 0x000000ff03067207 */ /* 0x004fc60004000000 */
[----:B------:R-:W-:Y:S02]  /*53800*/  STL.64 [R1+0x26c0], R202 ;  /* 0x0026c0ca01007387 */ /* 0x000fe40000100a00 */
[C-C-:B------:R-:W-:Y:S02]  /*53810*/  IMAD R3, R6.reuse, 0x10000, R252.reuse ;  /* 0x0001000006037824 */ /* 0x140fe400078e02fc */
[----:B------:R-:W-:Y:S02]  /*53820*/  STL.64 [R1+0x26b8], R184 ;  /* 0x0026b8b801007387 */ /* 0x000fe40000100a00 */
[----:B------:R-:W-:Y:S02]  /*53830*/  VIADD R4, R3, 0xc0000 ;  /* 0x000c000003047836 */ /* 0x000fe40000000000 */
[----:B------:R-:W-:Y:S01]  /*53840*/  STL.64 [R1+0x26b0], R182 ;  /* 0x0026b0b601007387 */ /* 0x000fe20000100a00 */
[----:B------:R-:W-:Y:S02]  /*53850*/  IMAD R3, R6, 0x40000, R252 ;  /* 0x0004000006037824 */ /* 0x000fe400078e02fc */
[----:B------:R-:W-:Y:S01]  /*53860*/  SHF.R.U32.HI R4, RZ, 0x4, R4 ;  /* 0x00000004ff047819 */ /* 0x000fe20000011604 */
[----:B------:R-:W-:Y:S02]  /*53870*/  STL.64 [R1+0x26a8], R180 ;  /* 0x0026a8b401007387 */ /* 0x000fe40000100a00 */
[----:B------:R-:W-:-:S02]  /*53880*/  SHF.R.U32.HI R3, RZ, 0x4, R3 ;  /* 0x00000004ff037819 */ /* 0x000fc40000011603 */
[----:B------:R-:W-:Y:S01]  /*53890*/  SGXT.U32 R4, R4, 0xe ;  /* 0x0000000e0404781a */ /* 0x000fe20000000000 */
[----:B------:R-:W-:Y:S01]  /*538a0*/  STL.64 [R1+0x26a0], R178 ;  /* 0x0026a0b201007387 */ /* 0x000fe20000100a00 */
[----:B------:R-:W-:Y:S02]  /*538b0*/  SGXT.U32 R3, R3, 0xe ;  /* 0x0000000e0303781a */ /* 0x000fe40000000000 */
[C---:B------:R-:W-:Y:S01]  /*538c0*/  R2UR UR4, R4.reuse ;  /* 0x00000000040472ca */ /* 0x040fe200000e0000 */
[----:B------:R-:W-:Y:S01]  /*538d0*/  STL.64 [R1+0x2698], R176 ;  /* 0x002698b001007387 */ /* 0x000fe20000100a00 */
[C---:B------:R-:W-:Y:S02]  /*538e0*/  R2UR UR5, R3.reuse ;  /* 0x00000000030572ca */ /* 0x040fe400000e0000 */
[----:B------:R-:W-:Y:S01]  /*538f0*/  IADD3 R4, P0, R4, 0x2, RZ ;  /* 0x0000000204047810 */ /* 0x000fe20007f1e0ff */
[----:B------:R-:W-:Y:S01]  /*53900*/  STL.64 [R1+0x2690], R174 ;  /* 0x002690ae01007387 */ /* 0x000fe20000100a00 */
[----:B------:R-:W-:-:S03]  /*53910*/  IADD3 R3, P1, R3, 0x2, RZ ;  /* 0x0000000203037810 */ /* 0x000fc60007f3e0ff */
[----:B------:R-:W-:Y:S01]  /*53920*/  STL.64 [R1+0x2688], R172 ;  /* 0x002688ac01007387 */ /* 0x000fe20000100a00 */
[----:B------:R-:W-:Y:S02]  /*53930*/  R2UR UR6, R3 ;  /* 0x00000000030672ca */ /* 0x000fe400000e0000 */
[----:B------:R-:W-:Y:S01]  /*53940*/  MOV R3, RZ ;  /* 0x000000ff00037202 */ /* 0x000fe20000000f00 */
[----:B------:R-:W-:Y:S01]  /*53950*/  UMOV UR8, UR4 ;  /* 0x0000000400087c82 */ /* 0x000fe20008000000 */
[----:B------:R-:W-:Y:S01]  /*53960*/  R2UR UR4, R4 ;  /* 0x00000000040472ca */ /* 0x000fe200000e0000 */
[----:B------:R-:W-:Y:S01]  /*53970*/  UMOV UR10, UR5 ;  /* 0x00000005000a7c82 */ /* 0x000fe20008000000 */
[----:B------:R-:W-:Y:S01]  /*53980*/  IMAD.MOV.U32 R4, RZ, RZ, RZ ;  /* 0x000000ffff047224 */ /* 0x000fe200078e00ff */
[----:B------:R-:W-:Y:S01]  /*53990*/  IADD3.X R3, R3, 0x40000040, RZ, P1, !PT ;  /* 0x4000004003037810 */ /* 0x000fe20000ffe4ff */
[----:B------:R-:W-:Y:S01]  /*539a0*/  IMAD.U32 R168, RZ, RZ, UR10 ;  /* 0x0000000affa87e24 */ /* 0x000fe2000f8e00ff */
[----:B------:R-:W-:Y:S01]  /*539b0*/  UMOV UR16, UR8 ;  /* 0x0000000800107c82 */ /* 0x000fe20008000000 */
[----:B------:R-:W-:Y:S01]  /*539c0*/  STL.64 [R1+0x2680], R170 ;  /* 0x002680aa01007387 */ /* 0x000fe20000100a00 */
[----:B------:R-:W-:-:S02]  /*539d0*/  IADD3.X R4, R4, 0x40000040, RZ, P0, !PT ;  /* 0x4000004004047810 */ /* 0x000fc400007fe4ff */
[----:B------:R-:W-:Y:S01]  /*539e0*/  R2UR UR7, R3 ;  /* 0x00000000030772ca */ /* 0x000fe200000e0000 */
[----:B------:R-:W-:Y:S01]  /*539f0*/  STL [R1+0x998], R6 ;  /* 0x0009980601007387 */ /* 0x000fe20000100800 */
[----:B------:R-:W-:-:S03]  /*53a00*/  R2UR UR5, R4 ;  /* 0x00000000040572ca */ /* 0x000fc600000e0000 */
[----:B------:R-:W2:Y:S04]  /*53a10*/  LDL.LU.64 R24, [R1] ;  /* 0x0000000001187983 */ /* 0x000ea80000300a00 */
[----:B------:R-:W4:Y:S04]  /*53a20*/  LDL.LU.64 R26, [R1+0x8] ;  /* 0x00000800011a7983 */ /* 0x000f280000300a00 */
[----:B------:R-:W-:Y:S01]  /*53a30*/  UIADD3.64 UR14, UR6, 0x7fe, URZ ;  /* 0x000007fe060e7897 */ /* 0x000fe2000fffe03f */
[----:B------:R-:W2:Y:S01]  /*53a40*/  LDL.LU.64 R28, [R1+0x10] ;  /* 0x00001000011c7983 */ /* 0x000ea20000300a00 */
[----:B------:R-:W-:-:S02]  /*53a50*/  UIADD3.64 UR12, UR4, 0x3fe, URZ ;  /* 0x000003fe040c7897 */ /* 0x000fc4000fffe03f */
[----:B------:R-:W-:Y:S02]  /*53a60*/  UIADD3.64 UR18, UR6, 0x800, URZ ;  /* 0x0000080006127897 */ /* 0x000fe4000fffe03f */
[----:B------:R-:W-:Y:S01]  /*53a70*/  MOV R11, UR15 ;  /* 0x0000000f000b7c02 */ /* 0x000fe20008000f00 */
[----:B------:R-:W-:Y:S01]  /*53a80*/  UIADD3.64 UR22, UR6, 0x802, URZ ;  /* 0x0000080206167897 */ /* 0x000fe2000fffe03f */
[----:B------:R-:W-:Y:S01]  /*53a90*/  MOV R10, UR14 ;  /* 0x0000000e000a7c02 */ /* 0x000fe20008000f00 */
[----:B------:R-:W-:Y:S01]  /*53aa0*/  UIADD3.64 UR20, UR4, 0x402, URZ ;  /* 0x0000040204147897 */ /* 0x000fe2000fffe03f */
[----:B------:R-:W-:Y:S01]  /*53ab0*/  MOV R4, UR13 ;  /* 0x0000000d00047c02 */ /* 0x000fe20008000f00 */
[----:B------:R-:W-:Y:S01]  /*53ac0*/  UIADD3.64 UR26, UR6, 0x804, URZ ;  /* 0x00000804061a7897 */ /* 0x000fe2000fffe03f */
[----:B------:R-:W-:Y:S01]  /*53ad0*/  MOV R3, UR12 ;  /* 0x0000000c00037c02 */ /* 0x000fe20008000f00 */
[----:B------:R-:W-:Y:S02]  /*53ae0*/  UIADD3.64 UR24, UR4, 0x404, URZ ;  /* 0x0000040404187897 */ /* 0x000fe4000fffe03f */
[----:B------:R-:W-:-:S02]  /*53af0*/  UIADD3.64 UR30, UR6, 0xffe, URZ ;  /* 0x00000ffe061e7897 */ /* 0x000fc4000fffe03f */
[----:B------:R-:W-:Y:S02]  /*53b00*/  UIADD3.64 UR28, UR4, 0x7fe, URZ ;  /* 0x000007fe041c7897 */ /* 0x000fe4000fffe03f */
[----:B------:R-:W-:Y:S02]  /*53b10*/  UIADD3.64 UR34, UR6, 0x1000, URZ ;  /* 0x0000100006227897 */ /* 0x000fe4000fffe03f */
[----:B------:R-:W-:Y:S02]  /*53b20*/  UIADD3.64 UR32, UR4, 0x800, URZ ;  /* 0x0000080004207897 */ /* 0x000fe4000fffe03f */
[----:B------:R-:W-:Y:S02]  /*53b30*/  UIADD3.64 UR38, UR6, 0x1002, URZ ;  /* 0x0000100206267897 */ /* 0x000fe4000fffe03f */
        /* <DEDUP_REMOVED lines=10> */
[----:B------:R-:W-:Y:S01]  /*53be0*/  UIADD3.64 UR56, UR4, 0xc04, URZ ;  /* 0x00000c0404387897 */ /* 0x000fe2000fffe03f */
[----:B---3--:R-:W-:-:S06]  /*53bf0*/  WARPGROUP.ARRIVE ;  /* 0x00000000000079c5 */ /* 0x008fcc0000000000 */
[----:B------:R-:W-:Y:S01]  /*53c00*/  HGMMA.64x256x8.F32.TF32 R36, gdesc[UR8], R36, gsb0 ;  /* 0x07e00000082479f0 */ /* 0x000fe20008002824 */
[----:B------:R-:W-:Y:S02]  /*53c10*/  UIADD3.64 UR10, UR6, 0x2, URZ ;  /* 0x00000002060a7897 */ /* 0x000fe4000fffe03f */
[----:B------:R-:W-:-:S04]  /*53c20*/  UIADD3.64 UR8, UR4, 0x2, URZ ;  /* 0x0000000204087897 */ /* 0x000fc8000fffe03f */
[----:B------:R-:W-:Y:S02]  /*53c30*/  IMAD.U32 R166, RZ, RZ, UR10 ;  /* 0x0000000affa67e24 */ /* 0x000fe4000f8e00ff */
[----:B------:R-:W-:Y:S01]  /*53c40*/  IMAD.U32 R167, RZ, RZ, UR11 ;  /* 0x0000000bffa77e24 */ /* 0x000fe2000f8e00ff */
[----:B------:R-:W-:Y:S01]  /*53c50*/  UMOV UR60, UR8 ;  /* 0x00000008003c7c82 */ /* 0x000fe20008000000 */
[----:B------:R-:W-:Y:S01]  /*53c60*/  UMOV UR61, UR9 ;  /* 0x00000009003d7c82 */ /* 0x000fe20008000000 */
[----:B------:R-:W-:Y:S02]  /*53c70*/  WARPGROUP.DEPBAR.LE gsb0, 0x0 ;  /* 0x00008000000079c5 */ /* 0x000fe40000010000 */
[----:B------:R-:W-:-:S14]  /*53c80*/  WARPGROUP.ARRIVE ;  /* 0x00000000000079c5 */ /* 0x000fdc0000000000 */
[----:B------:R-:W-:Y:S03]  /*53c90*/  HGMMA.64x256x8.F32.TF32 R36, gdesc[UR4], R36, gsb0 ;  /* 0x07e00000042479f0 */ /* 0x000fe60008002824 */
[----:B------:R-:W-:Y:S02]  /*53ca0*/  WARPGROUP.DEPBAR.LE gsb0, 0x0 ;  /* 0x00008000000079c5 */ /* 0x000fe40000010000 */
[----:B------:R-:W-:-:S15]  /*53cb0*/  WARPGROUP.ARRIVE ;  /* 0x00000000000079c5 */ /* 0x000fde0000000000 */
[----:B------:R-:W-:-:S08]  /*53cc0*/  NOP ;  /* 0x0000000000007918 */ /* 0x000fd00000000000 */
[----:B------:R-:W-:Y:S01]  /*53cd0*/  HGMMA.64x256x8.F32.TF32 R36, gdesc[UR8], R36, gsb0 ;  /* 0x07e00000082479f0 */ /* 0x000fe20008002824 */
[----:B------:R-:W-:Y:S02]  /*53ce0*/  UIADD3.64 UR10, UR6, 0x4, URZ ;  /* 0x00000004060a7897 */ /* 0x000fe4000fffe03f */
[----:B------:R-:W-:Y:S01]  /*53cf0*/  UIADD3.64 UR8, UR4, 0x4, URZ ;  /* 0x0000000404087897 */ /* 0x000fe2000fffe03f */
[----:B------:R-:W-:Y:S02]  /*53d00*/  WARPGROUP.DEPBAR.LE gsb0, 0x0 ;  /* 0x00008000000079c5 */ /* 0x000fe40000010000 */
[----:B------:R-:W-:-:S15]  /*53d10*/  WARPGROUP.ARRIVE ;  /* 0x00000000000079c5 */ /* 0x000fde0000000000 */
[----:B------:R-:W-:-:S07]  /*53d20*/  NOP ;  /* 0x0000000000007918 */ /* 0x000fce0000000000 */
[----:B------:R-:W-:Y:S03]  /*53d30*/  HGMMA.64x256x8.F32.TF32 R36, gdesc[UR8], R36, gsb0 ;  /* 0x07e00000082479f0 */ /* 0x000fe60008002824 */
[----:B------:R-:W-:Y:S02]  /*53d40*/  WARPGROUP.DEPBAR.LE gsb0, 0x0 ;  /* 0x00008000000079c5 */ /* 0x000fe40000010000 */
[----:B------:R-:W-:-:S15]  /*53d50*/  WARPGROUP.ARRIVE ;  /* 0x00000000000079c5 */ /* 0x000fde0000000000 */
[----:B------:R-:W-:-:S08]  /*53d60*/  NOP ;  /* 0x0000000000007918 */ /* 0x000fd00000000000 */
[----:B------:R-:W-:Y:S01]  /*53d70*/  HGMMA.64x256x8.F32.TF32 R36, gdesc[UR12], R36, gsb0 ;  /* 0x07e000000c2479f0 */ /* 0x000fe20008002824 */
[----:B------:R-:W-:Y:S01]  /*53d80*/  UMOV UR14, UR16 ;  /* 0x00000010000e7c82 */ /* 0x000fe20008000000 */
[----:B------:R-:W-:Y:S01]  /*53d90*/  UMOV UR15, UR17 ;  /* 0x00000011000f7c82 */ /* 0x000fe20008000000 */
        /* <DEDUP_REMOVED lines=46> */
[----:B------:R3:W-:Y:S04]  /*54080*/  STL.64 [R1+0x400], R36 ;  /* 0x0004002401007387 */ /* 0x0007e80000100a00 */
        /* <DEDUP_REMOVED lines=57> */
[----:B------:R-:W-:Y:S04]  /*54420*/  STL.64 [R1+0x5d0], R152 ;  /* 0x0005d09801007387 */ /* 0x000fe80000100a00 */
[----:B------:R-:W-:Y:S04]  /*54430*/  STL.64 [R1+0x5d8], R154 ;  /* 0x0005d89a01007387 */ /* 0x000fe80000100a00 */
[----:B------:R-:W-:Y:S04]  /*54440*/  STL.64 [R1+0x5e0], R156 ;  /* 0x0005e09c01007387 */ /* 0x000fe80000100a00 */
[----:B------:R-:W-:Y:S04]  /*54450*/  STL.64 [R1+0x5e8], R158 ;  /* 0x0005e89e01007387 */ /* 0x000fe80000100a00 */
[----:B------:R-:W-:Y:S04]  /*54460*/  STL.64 [R1+0x5f0], R160 ;  /* 0x0005f0a001007387 */ /* 0x000fe80000100a00 */
[----:B------:R-:W-:Y:S04]  /*54470*/  STL.64 [R1+0x5f8], R162 ;  /* 0x0005f8a201007387 */ /* 0x000fe80000100a00 */
[----:B------:R-:W2:Y:S04]  /*54480*/  LDL.LU.64 R30, [R1+0x18] ;  /* 0x00001800011e7983 */ /* 0x000ea80000300a00 */
[----:B------:R-:W2:Y:S04]  /*54490*/  LDL.LU.64 R32, [R1+0x20] ;  /* 0x0000200001207983 */ /* 0x000ea80000300a00 */
[----:B------:R-:W2:Y:S04]  /*544a0*/  LDL.LU.64 R34, [R1+0x28] ;  /* 0x0000280001227983 */ /* 0x000ea80000300a00 */
[----:B---3--:R-:W3:Y:S04]  /*544b0*/  LDL.LU.64 R36, [R1+0x30] ;  /* 0x0000300001247983 */ /* 0x008ee80000300a00 */
[----:B-1----:R-:W3:Y:S04]  /*544c0*/  LDL.LU.64 R38, [R1+0x38] ;  /* 0x0000380001267983 */ /* 0x002ee80000300a00 */
[----:B----4-:R-:W4:Y:S04]  /*544d0*/  LDL.LU.64 R40, [R1+0x40] ;  /* 0x0000400001287983 */ /* 0x010f280000300a00 */
[----:B--2---:R-:W2:Y:S04]  /*544e0*/  LDL.LU.64 R42, [R1+0x48] ;  /* 0x00004800012a7983 */ /* 0x004ea80000300a00 */
[----:B------:R-:W3:Y:S04]  /*544f0*/  LDL.LU.64 R44, [R1+0x50] ;  /* 0x00005000012c7983 */ /* 0x000ee80000300a00 */
[----:B------:R-:W4:Y:S04]  /*54500*/  LDL.LU.64 R46, [R1+0x58] ;  /* 0x00005800012e7983 */ /* 0x000f280000300a00 */
[----:B------:R-:W2:Y:S04]  /*54510*/  LDL.LU.64 R48, [R1+0x60] ;  /* 0x0000600001307983 */ /* 0x000ea80000300a00 */
        /* <DEDUP_REMOVED lines=51> */
[----:B--2---:R-:W-:Y:S04]  /*54850*/  STL.64 [R1+0x2b00], R150 ;  /* 0x002b009601007387 */ /* 0x004fe80000100a00 */
[----:B----4-:R-:W-:Y:S04]  /*54860*/  STL.64 [R1+0x2af8], R148 ;  /* 0x002af89401007387 */ /* 0x010fe80000100a00 */
[----:B---3--:R-:W-:Y:S04]  /*54870*/  STL.64 [R1+0x2af0], R146 ;  /* 0x002af09201007387 */ /* 0x008fe80000100a00 */
        /* <DEDUP_REMOVED lines=61> */
[----:B-1----:R-:W2:Y:S04]  /*54c50*/  LDL.LU.64 R24, [R1+0x200] ;  /* 0x0002000001187983 */ /* 0x002ea80000300a00 */
[----:B------:R-:W2:Y:S04]  /*54c60*/  LDL.LU.64 R26, [R1+0x208] ;  /* 0x00020800011a7983 */ /* 0x000ea80000300a00 */
        /* <DEDUP_REMOVED lines=61> */
[----:B------:R-:W2:Y:S01]  /*55040*/  LDL.LU.64 R150, [R1+0x3f8] ;  /* 0x0003f80001967983 */ /* 0x000ea20000300a00 */
[----:B------:R-:W-:Y:S01]  /*55050*/  UMOV UR12, UR14 ;  /* 0x0000000e000c7c82 */ /* 0x000fe20008000000 */
[----:B------:R-:W-:Y:S01]  /*55060*/  UMOV UR13, UR15 ;  /* 0x0000000f000d7c82 */ /* 0x000fe20008000000 */
[----:B------:R-:W-:-:S06]  /*55070*/  UIADD3.64 UR14, UR6, 0x1ffe, URZ ;  /* 0x00001ffe060e7897 */ /* 0x000fcc000fffe03f */
[----:B------:R-:W-:Y:S02]  /*55080*/  IMAD.U32 R164, RZ, RZ, UR14 ;  /* 0x0000000effa47e24 */ /* 0x000fe4000f8e00ff */
[----:B------:R-:W-:Y:S01]  /*55090*/  IMAD.U32 R165, RZ, RZ, UR15 ;  /* 0x0000000fffa57e24 */ /* 0x000fe2000f8e00ff */
[----:B--2---:R-:W-:-:S06]  /*550a0*/  WARPGROUP.ARRIVE ;  /* 0x00000000000079c5 */ /* 0x004fcc0000000000 */
[----:B------:R-:W-:Y:S01]  /*550b0*/  HGMMA.64x256x8.F32.TF32 R24, gdesc[UR12], R24, gsb0 ;  /* 0x07e000000c1879f0 */ /* 0x000fe20008002818 */
[----:B------:R-:W-:Y:S01]  /*550c0*/  UIADD3.64 UR14, UR6, 0x2000, URZ ;  /* 0x00002000060e7897 */ /* 0x000fe2000fffe03f */
[----:B------:R-:W-:Y:S01]  /*550d0*/  UMOV UR12, UR4 ;  /* 0x00000004000c7c82 */ /* 0x000fe20008000000 */
[----:B------:R-:W-:-:S04]  /*550e0*/  UMOV UR13, UR5 ;  /* 0x00000005000d7c82 */ /* 0x000fc80008000000 */
[----:B------:R-:W-:Y:S02]  /*550f0*/  IMAD.U32 R162, RZ, RZ, UR14 ;  /* 0x0000000effa27e24 */ /* 0x000fe4000f8e00ff */
[----:B------:R-:W-:Y:S01]  /*55100*/  IMAD.U32 R163, RZ, RZ, UR15 ;  /* 0x0000000fffa37e24 */ /* 0x000fe2000f8e00ff */
[----:B------:R-:W-:Y:S02]  /*55110*/  WARPGROUP.DEPBAR.LE gsb0, 0x0 ;  /* 0x00008000000079c5 */ /* 0x000fe40000010000 */
[----:B------:R-:W-:-:S15]  /*55120*/  WARPGROUP.ARRIVE ;  /* 0x00000000000079c5 */ /* 0x000fde0000000000 */
[----:B------:R-:W-:-:S01]  /*55130*/  NOP ;  /* 0x0000000000007918 */ /* 0x000fc20000000000 */
[----:B------:R-:W-:Y:S01]  /*55140*/  HGMMA.64x256x8.F32.TF32 R24, gdesc[UR12], R24, gsb0 ;  /* 0x07e000000c1879f0 */ /* 0x000fe20008002818 */
[----:B------:R-:W-:Y:S01]  /*55150*/  UIADD3.64 UR14, UR6, 0x2002, URZ ;  /* 0x00002002060e7897 */ /* 0x000fe2000fffe03f */
[----:B------:R-:W-:Y:S01]  /*55160*/  UMOV UR12, UR60 ;  /* 0x0000003c000c7c82 */ /* 0x000fe20008000000 */
[----:B------:R-:W-:-:S04]  /*55170*/  UMOV UR13, UR61 ;  /* 0x0000003d000d7c82 */ /* 0x000fc80008000000 */
[----:B------:R-:W-:Y:S01]  /*55180*/  MOV R160, UR14 ;  /* 0x0000000e00a07c02 */ /* 0x000fe20008000f00 */
[----:B------:R-:W-:Y:S01]  /*55190*/  IMAD.U32 R161, RZ, RZ, UR15 ;  /* 0x0000000fffa17e24 */ /* 0x000fe2000f8e00ff */
[----:B------:R-:W-:Y:S02]  /*551a0*/  WARPGROUP.DEPBAR.LE gsb0, 0x0 ;  /* 0x00008000000079c5 */ /* 0x000fe40000010000 */
[----:B------:R-:W-:-:S15]  /*551b0*/  WARPGROUP.ARRIVE ;  /* 0x00000000000079c5 */ /* 0x000fde0000000000 */
[----:B------:R-:W-:-:S02]  /*551c0*/  NOP ;  /* 0x0000000000007918 */ /* 0x000fc40000000000 */
        /* <DEDUP_REMOVED lines=10> */
[----:B------:R-:W-:Y:S02]  /*55270*/  R2UR UR15, R11 ;  /* 0x000000000b0f72ca */ /* 0x000fe400000e0000 */
[----:B------:R-:W-:Y:S02]  /*55280*/  R2UR UR14, R10 ;  /* 0x000000000a0e72ca */ /* 0x000fe400000e0000 */
[----:B------:R-:W-:Y:S02]  /*55290*/  R2UR UR13, R4 ;  /* 0x00000000040d72ca */ /* 0x000fe400000e0000 */
[----:B------:R-:W-:-:S07]  /*552a0*/  R2UR UR12, R3 ;  /* 0x00000000030c72ca */ /* 0x000fce00000e0000 */
[----:B------:R-:W-:Y:S02]  /*552b0*/  MOV R4, UR15 ;  /* 0x0000000f00047c02 */ /* 0x000fe40008000f00 */
[----:B------:R-:W-:Y:S01]  /*552c0*/  MOV R3, UR14 ;  /* 0x0000000e00037c02 */ /* 0x000fe20008000f00 */
[----:B------:R-:W-:Y:S01]  /*552d0*/  UIADD3.64 UR14, UR6, 0x27fe, URZ ;  /* 0x000027fe060e7897 */ /* 0x000fe2000fffe03f */
[----:B------:R-:W-:Y:S02]  /*552e0*/  UMOV UR9, UR13 ;  /* 0x0000000d00097c82 */ /* 0x000fe40008000000 */
[----:B------:R-:W-:Y:S01]  /*552f0*/  UMOV UR8, UR12 ;  /* 0x0000000c00087c82 */ /* 0x000fe20008000000 */
[----:B------:R-:W-:Y:S01]  /*55300*/  UMOV UR13, UR9 ;  /* 0x00000009000d7c82 */ /* 0x000fe20008000000 */
[----:B------:R-:W-:Y:S01]  /*55310*/  UMOV UR12, UR8 ;  /* 0x00000008000c7c82 */ /* 0x000fe20008000000 */
[----:B------:R-:W-:Y:S02]  /*55320*/  IMAD.U32 R156, RZ, RZ, UR14 ;  /* 0x0000000eff9c7e24 */ /* 0x000fe4000f8e00ff */
[----:B------:R-:W-:Y:S01]  /*55330*/  IMAD.U32 R157, RZ, RZ, UR15 ;  /* 0x0000000fff9d7e24 */ /* 0x000fe2000f8e00ff */
[----:B------:R-:W-:-:S02]  /*55340*/  WARPGROUP.DEPBAR.LE gsb0, 0x0 ;  /* 0x00008000000079c5 */ /* 0x000fc40000010000 */
[----:B------:R-:W-:-:S06]  /*55350*/  WARPGROUP.ARRIVE ;  /* 0x00000000000079c5 */ /* 0x000fcc0000000000 */
        /* <DEDUP_REMOVED lines=84> */
[----:B------:R-:W-:-:S05]  /*558a0*/  UMOV UR13, UR53 ;  /* 0x00000035000d7c82 */ /* 0x000fca0008000000 */
[----:B------:R-:W-:Y:S01]  /*558b0*/  UMOV UR60, UR14 ;  /* 0x0000000e003c7c82 */ /* 0x000fe20008000000 */
[----:B------:R-:W-:Y:S01]  /*558c0*/  UMOV UR61, UR15 ;  /* 0x0000000f003d7c82 */ /* 0x000fe20008000000 */
[----:B------:R-:W-:Y:S02]  /*558d0*/  WARPGROUP.DEPBAR.LE gsb0, 0x0 ;  /* 0x00008000000079c5 */ /* 0x000fe40000010000 */
[----:B------:R-:W-:-:S15]  /*558e0*/  WARPGROUP.ARRIVE ;  /* 0x00000000000079c5 */ /* 0x000fde0000000000 */
[----:B------:R-:W-:-:S01]  /*558f0*/  NOP ;  /* 0x0000000000007918 */ /* 0x000fc20000000000 */
[----:B------:R-:W-:Y:S01]  /*55900*/  HGMMA.64x256x8.F32.TF32 R24, gdesc[UR12], R24, gsb0 ;  /* 0x07e000000c1879f0 */ /* 0x000fe20008002818 */
[----:B------:R-:W-:Y:S01]  /*55910*/  UIADD3.64 UR14, UR6, 0x3804, URZ ;  /* 0x00003804060e7897 */ /* 0x000fe2000fffe03f */
[----:B------:R-:W-:Y:S01]  /*55920*/  UMOV UR12, UR56 ;  /* 0x00000038000c7c82 */ /* 0x000fe20008000000 */
[----:B------:R-:W-:Y:S01]  /*55930*/  UMOV UR13, UR57 ;  /* 0x00000039000d7c82 */ /* 0x000fe20008000000 */
[----:B------:R-:W-:Y:S02]  /*55940*/  WARPGROUP.DEPBAR.LE gsb0, 0x0 ;  /* 0x00008000000079c5 */ /* 0x000fe40000010000 */
[----:B------:R-:W-:-:S15]  /*55950*/  WARPGROUP.ARRIVE ;  /* 0x00000000000079c5 */ /* 0x000fde0000000000 */
[----:B------:R-:W-:-:S07]  /*55960*/  NOP ;  /* 0x0000000000007918 */ /* 0x000fce0000000000 */
[----:B------:R-:W-:Y:S03]  /*55970*/  HGMMA.64x256x8.F32.TF32 R24, gdesc[UR12], R24, gsb0 ;  /* 0x07e000000c1879f0 */ /* 0x000fe60008002818 */
[----:B------:R-:W-:Y:S02]  /*55980*/  WARPGROUP.DEPBAR.LE gsb0, 0x0 ;  /* 0x00008000000079c5 */ /* 0x000fe40000010000 */
        /* <DEDUP_REMOVED lines=130> */
[----:B------:R-:W-:-:S02]  /*561b0*/  R2UR UR14, R168 ;  /* 0x00000000a80e72ca */ /* 0x000fc400000e0000 */
[----:B------:R-:W-:Y:S01]  /*561c0*/  R2UR UR15, R169 ;  /* 0x00000000a90f72ca */ /* 0x000fe200000e0000 */
[----:B------:R-:W-:-:S07]  /*561d0*/  UIADD3.64 UR12, UR4, 0x1fe, URZ ;  /* 0x000001fe040c7897 */ /* 0x000fce000fffe03f */
[----:B------:R-:W-:Y:S01]  /*561e0*/  UMOV UR8, UR12 ;  /* 0x0000000c00087c82 */ /* 0x000fe20008000000 */
[----:B------:R-:W-:Y:S01]  /*561f0*/  UMOV UR9, UR13 ;  /* 0x0000000d00097c82 */ /* 0x000fe20008000000 */
[----:B--2---:R-:W-:-:S06]  /*56200*/  WARPGROUP.ARRIVE ;  /* 0x00000000000079c5 */ /* 0x004fcc0000000000 */
        /* <DEDUP_REMOVED lines=10> */
[----:B------:R-:W-:Y:S02]  /*562b0*/  R2UR UR14, R166 ;  /* 0x00000000a60e72ca */ /* 0x000fe400000e0000 */
[----:B------:R-:W-:Y:S01]  /*562c0*/  R2UR UR15, R167 ;  /* 0x00000000a70f72ca */ /* 0x000fe200000e0000 */
[----:B------:R-:W-:-:S07]  /*562d0*/  UIADD3.64 UR12, UR4, 0x202, URZ ;  /* 0x00000202040c7897 */ /* 0x000fce000fffe03f */
[----:B------:R-:W-:Y:S01]  /*562e0*/  UMOV UR20, UR12 ;  /* 0x0000000c00147c82 */ /* 0x000fe20008000000 */
[----:B------:R-:W-:Y:S01]  /*562f0*/  UMOV UR21, UR13 ;  /* 0x0000000d00157c82 */ /* 0x000fe20008000000 */
[----:B------:R-:W-:Y:S02]  /*56300*/  WARPGROUP.DEPBAR.LE gsb0, 0x0 ;  /* 0x00008000000079c5 */ /* 0x000fe40000010000 */
[----:B------:R-:W-:-:S13]  /*56310*/  WARPGROUP.ARRIVE ;  /* 0x00000000000079c5 */ /* 0x000fda0000000000 */
        /* <DEDUP_REMOVED lines=12> */
[----:B------:R-:W-:Y:S01]  /*563e0*/  UIADD3.64 UR12, UR4, 0x5fe, URZ ;  /* 0x000005fe040c7897 */ /* 0x000fe2000fffe03f */
[----:B------:R-:W1:Y:S01]  /*563f0*/  LDC R3, c[0x0][0x230] ;  /* 0x00008c00ff037b82 */ /* 0x000e620000000800 */
[----:B------:R-:W-:Y:S01]  /*56400*/  UIADD3.64 UR16, UR4, 0x600, URZ ;  /* 0x0000060004107897 */ /* 0x000fe2000fffe03f */
[----:B------:R-:W-:Y:S02]  /*56410*/  WARPGROUP.DEPBAR.LE gsb0, 0x0 ;  /* 0x00008000000079c5 */ /* 0x000fe40000010000 */
[----:B------:R-:W-:-:S15]  /*56420*/  WARPGROUP.ARRIVE ;  /* 0x00000000000079c5 */ /* 0x000fde0000000000 */
[----:B------:R-:W-:-:S04]  /*56430*/  NOP ;  /* 0x0000000000007918 */ /* 0x000fc80000000000 */
[----:B------:R-:W-:Y:S03]  /*56440*/  HGMMA.64x256x8.F32.TF32 R24, gdesc[UR12], R24, gsb0 ;  /* 0x07e000000c1879f0 */ /* 0x000fe60008002818 */
[----:B------:R-:W-:Y:S02]  /*56450*/  WARPGROUP.DEPBAR.LE gsb0, 0x0 ;  /* 0x00008000000079c5 */ /* 0x000fe40000010000 */
[----:B------:R-:W-:-:S15]  /*56460*/  WARPGROUP.ARRIVE ;  /* 0x00000000000079c5 */ /* 0x000fde0000000000 */
[----:B------:R-:W-:-:S08]  /*56470*/  NOP ;  /* 0x0000000000007918 */ /* 0x000fd00000000000 */
[----:B------:R-:W-:Y:S01]  /*56480*/  HGMMA.64x256x8.F32.TF32 R24, gdesc[UR16], R24, gsb0 ;  /* 0x07e00000101879f0 */ /* 0x000fe20008002818 */
[----:B------:R-:W-:Y:S01]  /*56490*/  UMOV UR18, UR20 ;  /* 0x0000001400127c82 */ /* 0x000fe20008000000 */
[----:B------:R-:W-:Y:S01]  /*564a0*/  UMOV UR19, UR21 ;  /* 0x0000001500137c82 */ /* 0x000fe20008000000 */
[----:B------:R-:W-:Y:S02]  /*564b0*/  UIADD3.64 UR20, UR4, 0x602, URZ ;  /* 0x0000060204147897 */ /* 0x000fe4000fffe03f */
[----:B------:R-:W-:Y:S01]  /*564c0*/  UIADD3.64 UR24, UR4, 0x604, URZ ;  /* 0x0000060404187897 */ /* 0x000fe2000fffe03f */
[----:B------:R-:W-:Y:S02]  /*564d0*/  WARPGROUP.DEPBAR.LE gsb0, 0x0 ;  /* 0x00008000000079c5 */ /* 0x000fe40000010000 */
[----:B------:R-:W-:-:S15]  /*564e0*/  WARPGROUP.ARRIVE ;  /* 0x00000000000079c5 */ /* 0x000fde0000000000 */
[----:B------:R-:W-:-:S05]  /*564f0*/  NOP ;  /* 0x0000000000007918 */ /* 0x000fca0000000000 */
[----:B------:R-:W-:Y:S01]  /*56500*/  HGMMA.64x256x8.F32.TF32 R24, gdesc[UR20], R24, gsb0 ;  /* 0x07e00000141879f0 */ /* 0x000fe20008002818 */
[----:B------:R-:W-:Y:S02]  /*56510*/  UIADD3.64 UR28, UR4, 0x9fe, URZ ;  /* 0x000009fe041c7897 */ /* 0x000fe4000fffe03f */
[----:B------:R-:W-:Y:S02]  /*56520*/  WARPGROUP.DEPBAR.LE gsb0, 0x0 ;  /* 0x00008000000079c5 */ /* 0x000fe40000010000 */
[----:B------:R-:W-:-:S15]  /*56530*/  WARPGROUP.ARRIVE ;  /* 0x00000000000079c5 */ /* 0x000fde0000000000 */
[----:B------:R-:W-:-:S08]  /*56540*/  NOP ;  /* 0x0000000000007918 */ /* 0x000fd00000000000 */
        /* <DEDUP_REMOVED lines=31> */
[----:B------:R-:W-:Y:S01]  /*56740*/  UIADD3.64 UR4, UR4, 0xe04, URZ ;  /* 0x00000e0404047897 */ /* 0x000fe2000fffe03f */
[----:B------:R-:W-:Y:S01]  /*56750*/  UMOV UR22, UR6 ;  /* 0x0000000600167c82 */ /* 0x000fe20008000000 */
[----:B------:R-:W-:Y:S01]  /*56760*/  UMOV UR23, UR7 ;  /* 0x0000000700177c82 */ /* 0x000fe20008000000 */
[----:B------:R-:W-:Y:S01]  /*56770*/  UMOV UR6, UR58 ;  /* 0x0000003a00067c82 */ /* 0x000fe20008000000 */
[----:B------:R-:W-:Y:S01]  /*56780*/  UMOV UR7, UR59 ;  /* 0x0000003b00077c82 */ /* 0x000fe20008000000 */
[----:B------:R-:W-:Y:S02]  /*56790*/  WARPGROUP.DEPBAR.LE gsb0, 0x0 ;  /* 0x00008000000079c5 */ /* 0x000fe40000010000 */
[----:B------:R-:W-:-:S15]  /*567a0*/  WARPGROUP.ARRIVE ;  /* 0x00000000000079c5 */ /* 0x000fde0000000000 */
[----:B------:R-:W-:-:S05]  /*567b0*/  NOP ;  /* 0x0000000000007918 */ /* 0x000fca0000000000 */
[----:B------:R-:W-:Y:S03]  /*567c0*/  HGMMA.64x256x8.F32.TF32 R24, gdesc[UR52], R24, gsb0 ;  /* 0x07e00000341879f0 */ /* 0x000fe60008002818 */
[----:B------:R-:W-:Y:S02]  /*567d0*/  WARPGROUP.DEPBAR.LE gsb0, 0x0 ;  /* 0x00008000000079c5 */ /* 0x000fe40000010000 */
[----:B------:R-:W-:-:S15]  /*567e0*/  WARPGROUP.ARRIVE ;  /* 0x00000000000079c5 */ /* 0x000fde0000000000 */
[----:B------:R-:W-:-:S08]  /*567f0*/  NOP ;  /* 0x0000000000007918 */ /* 0x000fd00000000000 */
[----:B------:R-:W-:Y:S03]  /*56800*/  HGMMA.64x256x8.F32.TF32 R24, gdesc[UR4], R24, gsb0 ;  /* 0x07e00000041879f0 */ /* 0x000fe60008002818 */
[----:B------:R-:W-:Y:S02]  /*56810*/  WARPGROUP.DEPBAR.LE gsb0, 0x0 ;  /* 0x00008000000079c5 */ /* 0x000fe40000010000 */
[----:B------:R-:W-:Y:S04]  /*56820*/  STL.64 [R1], R24 ;  /* 0x0000001801007387 */ /* 0x000fe80000100a00 */
        /* <DEDUP_REMOVED lines=63> */
[----:B--2---:R-:W2:Y:S04]  /*56c20*/  LDL.LU.64 R150, [R1+0x2900] ;  /* 0x0029000001967983 */ /* 0x004ea80000300a00 */
        /* <DEDUP_REMOVED lines=66> */
[----:B------:R-:W-:Y:S02]  /*57050*/  R2UR UR26, R22 ;  /* 0x00000000161a72ca */ /* 0x000fe400000e0000 */
[----:B------:R-:W-:Y:S02]  /*57060*/  R2UR UR27, R23 ;  /* 0x00000000171b72ca */ /* 0x000fe400000e0000 */
[----:B------:R-:W-:Y:S02]  /*57070*/  R2UR UR30, R20 ;  /* 0x00000000141e72ca */ /* 0x000fe400000e0000 */
[----:B------:R-:W-:Y:S02]  /*57080*/  R2UR UR31, R21 ;  /* 0x00000000151f72ca */ /* 0x000fe400000e0000 */
[----:B------:R-:W-:Y:S02]  /*57090*/  R2UR UR34, R18 ;  /* 0x00000000122272ca */ /* 0x000fe400000e0000 */
        /* <DEDUP_REMOVED lines=8> */
[----:B------:R-:W-:Y:S01]  /*57120*/  R2UR UR51, R11 ;  /* 0x000000000b3372ca */ /* 0x000fe200000e0000 */
[----:B------:R-:W-:Y:S01]  /*57130*/  UMOV UR54, UR60 ;  /* 0x0000003c00367c82 */ /* 0x000fe20008000000 */
[----:B------:R-:W-:Y:S01]  /*57140*/  R2UR UR11, R165 ;  /* 0x00000000a50b72ca */ /* 0x000fe200000e0000 */
[----:B------:R-:W-:Y:S01]  /*57150*/  UMOV UR55, UR61 ;  /* 0x0000003d00377c82 */ /* 0x000fe20008000000 */
[----:B------:R-:W3:Y:S04]  /*57160*/  LDL.LU R169, [R1+0x994] ;  /* 0x0009940001a97983 */ /* 0x000ee80000300800 */
[----:B------:R-:W4:Y:S04]  /*57170*/  LDL.LU R168, [R1+0x99c] ;  /* 0x00099c0001a87983 */ /* 0x000f280000300800 */
[----:B------:R-:W4:Y:S04]  /*57180*/  LDL.LU R167, [R1+0x9a0] ;  /* 0x0009a00001a77983 */ /* 0x000f280000300800 */
[----:B------:R-:W4:Y:S04]  /*57190*/  LDL.LU R166, [R1+0x9a4] ;  /* 0x0009a40001a67983 */ /* 0x000f280000300800 */
[----:B------:R-:W4:Y:S04]  /*571a0*/  LDL.LU R6, [R1+0x9a8] ;  /* 0x0009a80001067983 */ /* 0x000f280000300800 */
[----:B------:R-:W3:Y:S04]  /*571b0*/  LDL.LU R170, [R1+0x990] ;  /* 0x0009900001aa7983 */ /* 0x000ee80000300800 */
[----:B------:R-:W4:Y:S04]  /*571c0*/  LDL.LU R20, [R1+0x9ac] ;  /* 0x0009ac0001147983 */ /* 0x000f280000300800 */
[----:B------:R-:W4:Y:S04]  /*571d0*/  LDL.LU R17, [R1+0x9b0] ;  /* 0x0009b00001117983 */ /* 0x000f280000300800 */
[----:B------:R-:W4:Y:S04]  /*571e0*/  LDL.LU R16, [R1+0x9b4] ;  /* 0x0009b40001107983 */ /* 0x000f280000300800 */
[----:B------:R-:W4:Y:S01]  /*571f0*/  LDL.LU R13, [R1+0x9b8] ;  /* 0x0009b800010d7983 */ /* 0x000f220000300800 */
[----:B--2---:R-:W-:-:S06]  /*57200*/  WARPGROUP.ARRIVE ;  /* 0x00000000000079c5 */ /* 0x004fcc0000000000 */
[----:B------:R-:W-:Y:S01]  /*57210*/  HGMMA.64x256x8.F32.TF32 R24, gdesc[UR8], R24, gsb0 ;  /* 0x07e00000081879f0 */ /* 0x000fe20008002818 */
[----:B------:R-:W-:Y:S02]  /*57220*/  R2UR UR10, R162 ;  /* 0x00000000a20a72ca */ /* 0x000fe400000e0000 */
[----:B------:R-:W-:Y:S01]  /*57230*/  R2UR UR11, R163 ;  /* 0x00000000a30b72ca */ /* 0x000fe200000e0000 */
[----:B------:R-:W-:Y:S01]  /*57240*/  UMOV UR8, UR22 ;  /* 0x0000001600087c82 */ /* 0x000fe20008000000 */
[----:B------:R-:W-:Y:S01]  /*57250*/  UMOV UR9, UR23 ;  /* 0x0000001700097c82 */ /* 0x000fe20008000000 */
[----:B------:R-:W-:Y:S02]  /*57260*/  WARPGROUP.DEPBAR.LE gsb0, 0x0 ;  /* 0x00008000000079c5 */ /* 0x000fe40000010000 */
[----:B------:R-:W-:-:S15]  /*57270*/  WARPGROUP.ARRIVE ;  /* 0x00000000000079c5 */ /* 0x000fde0000000000 */
[----:B------:R-:W-:-:S05]  /*57280*/  NOP ;  /* 0x0000000000007918 */ /* 0x000fca0000000000 */
        /* <DEDUP_REMOVED lines=13> */
[----:B------:R-:W-:Y:S02]  /*57360*/  R2UR UR14, R156 ;  /* 0x000000009c0e72ca */ /* 0x000fe400000e0000 */
[----:B------:R-:W-:Y:S01]  /*57370*/  R2UR UR15, R157 ;  /* 0x000000009d0f72ca */ /* 0x000fe200000e0000 */
[----:B------:R-:W-:Y:S02]  /*57380*/  WARPGROUP.DEPBAR.LE gsb0, 0x0 ;  /* 0x00008000000079c5 */ /* 0x000fe40000010000 */
[----:B------:R-:W-:-:S15]  /*57390*/  WARPGROUP.ARRIVE ;  /* 0x00000000000079c5 */ /* 0x000fde0000000000 */
[----:B------:R-:W-:-:S02]  /*573a0*/  NOP ;  /* 0x0000000000007918 */ /* 0x000fc40000000000 */
[----:B------:R-:W-:Y:S01]  /*573b0*/  HGMMA.64x256x8.F32.TF32 R24, gdesc[UR8], R24, gsb0 ;  /* 0x07e00000081879f0 */ /* 0x000fe20008002818 */
[----:B------:R-:W-:Y:S02]  /*573c0*/  R2UR UR18, R154 ;  /* 0x000000009a1272ca */ /* 0x000fe400000e0000 */
[----:B------:R-:W-:Y:S01]  /*573d0*/  R2UR UR19, R155 ;  /* 0x000000009b1372ca */ /* 0x000fe200000e0000 */
[----:B------:R-:W-:Y:S02]  /*573e0*/  WARPGROUP.DEPBAR.LE gsb0, 0x0 ;  /* 0x00008000000079c5 */ /* 0x000fe40000010000 */
[----:B------:R-:W-:-:S15]  /*573f0*/  WARPGROUP.ARRIVE ;  /* 0x00000000000079c5 */ /* 0x000fde0000000000 */
[----:B------:R-:W-:-:S07]  /*57400*/  NOP ;  /* 0x0000000000007918 */ /* 0x000fce0000000000 */
[----:B------:R-:W-:Y:S01]  /*57410*/  HGMMA.64x256x8.F32.TF32 R24, gdesc[UR12], R24, gsb0 ;  /* 0x07e000000c1879f0 */ /* 0x000fe20008002818 */
[----:B------:R-:W-:Y:S02]  /*57420*/  R2UR UR22, R152 ;  /* 0x00000000981672ca */ /* 0x000fe400000e0000 */
[----:B------:R-:W-:Y:S01]  /*57430*/  R2UR UR23, R153 ;  /* 0x00000000991772ca */ /* 0x000fe200000e0000 */
        /* <DEDUP_REMOVED lines=35> */
[----:B------:R-:W-:Y:S01]  /*57670*/  HGMMA.64x256x8.F32.TF32 R24, gdesc[UR48], R24, gsb0 ;  /* 0x07e00000301879f0 */ /* 0x000fe20008002818 */
[----:B------:R-:W-:Y:S01]  /*57680*/  UMOV UR6, UR56 ;  /* 0x0000003800067c82 */ /* 0x000fe20008000000 */
[----:B------:R-:W-:Y:S01]  /*57690*/  UMOV UR7, UR57 ;  /* 0x0000003900077c82 */ /* 0x000fe20008000000 */
[----:B------:R-:W-:Y:S02]  /*576a0*/  WARPGROUP.DEPBAR.LE gsb0, 0x0 ;  /* 0x00008000000079c5 */ /* 0x000fe40000010000 */
[----:B------:R-:W-:-:S15]  /*576b0*/  WARPGROUP.ARRIVE ;  /* 0x00000000000079c5 */ /* 0x000fde0000000000 */
[----:B------:R-:W-:-:S08]  /*576c0*/  NOP ;  /* 0x0000000000007918 */ /* 0x000fd00000000000 */
[----:B------:R-:W-:Y:S01]  /*576d0*/  HGMMA.64x256x8.F32.TF32 R24, gdesc[UR52], R24, gsb0 ;  /* 0x07e00000341879f0 */ /* 0x000fe20008002818 */
[----:B------:R-:W-:-:S04]  /*576e0*/  IADD3 R189, R189, 0x7f, RZ ;  /* 0x0000007fbdbd7810 */ /* 0x000fc80007ffe0ff */
[----:B------:R-:W-:Y:S01]  /*576f0*/  SHF.R.S32.HI R4, RZ, 0x1f, R189 ;  /* 0x0000001fff047819 */ /* 0x000fe200000114bd */
[----:B-1----:R-:W-:-:S03]  /*57700*/  VIADD R3, R3, 0xffffff00 ;  /* 0xffffff0003037836 */ /* 0x002fc60000000000 */
[----:B------:R-:W-:Y:S01]  /*57710*/  LEA.HI R4, R4, R189, RZ, 0x7 ;  /* 0x000000bd04047211 */ /* 0x000fe200078f38ff */
[----:B---3--:R-:W-:-:S03]  /*57720*/  IMAD R3, R170, -0x80, R3 ;  /* 0xffffff80aa037824 */ /* 0x008fc600078e0203 */
[----:B------:R-:W-:Y:S02]  /*57730*/  SHF.R.S32.HI R4, RZ, 0x7, R4 ;  /* 0x00000007ff047819 */ /* 0x000fe40000011404 */
[----:B------:R-:W-:-:S03]  /*57740*/  ISETP.GT.AND P1, PT, R3, RZ, PT ;  /* 0x000000ff0300720c */ /* 0x000fc60003f24270 */
[----:B------:R-:W-:-:S05]  /*57750*/  VIADD R4, R4, 0xfffffffe ;  /* 0xfffffffe04047836 */ /* 0x000fca0000000000 */
[----:B------:R-:W-:Y:S02]  /*57760*/  ISETP.GE.AND P0, PT, R170, R4, PT ;  /* 0x00000004aa00720c */ /* 0x000fe40003f06270 */
[----:B------:R-:W-:-:S04]  /*57770*/  SEL R4, RZ, 0x4, !P1 ;  /* 0x00000004ff047807 */ /* 0x000fc80004800000 */
[----:B------:R-:W-:Y:S02]  /*57780*/  SEL R4, R4, RZ, !P0 ;  /* 0x000000ff04047207 */ /* 0x000fe40004000000 */
[----:B------:R-:W-:Y:S02]  /*57790*/  ISETP.GT.AND P1, PT, R3, 0x1, PT ;  /* 0x000000010300780c */ /* 0x000fe40003f24270 */
[----:B------:R-:W-:Y:S01]  /*577a0*/  ISETP.NE.U32.AND P2, PT, R4, RZ, PT ;  /* 0x000000ff0400720c */ /* 0x000fe20003f45070 */
[----:B------:R-:W-:Y:S01]  /*577b0*/  VIADD R4, R169, 0x1 ;  /* 0x00000001a9047836 */ /* 0x000fe20000000000 */
[----:B------:R-:W-:-:S04]  /*577c0*/  SEL R10, RZ, 0x4, !P1 ;  /* 0x00000004ff0a7807 */ /* 0x000fc80004800000 */
[C---:B------:R-:W-:Y:S02]  /*577d0*/  ISETP.GT.AND P1, PT, R4.reuse, 0x2, PT ;  /* 0x000000020400780c */ /* 0x040fe40003f24270 */
[-C--:B----4-:R-:W-:Y:S02]  /*577e0*/  IADD3 R167, P4, R167, R8.reuse, RZ ;  /* 0x00000008a7a77210 */ /* 0x090fe40007f9e0ff */
[----:B------:R-:W-:Y:S02]  /*577f0*/  SEL R14, R4, RZ, !P1 ;  /* 0x000000ff040e7207 */ /* 0x000fe40004800000 */
[----:B------:R-:W-:Y:S02]  /*57800*/  R2UR UR61, R187 ;  /* 0x00000000bb3d72ca */ /* 0x000fe400000e0000 */
[----:B------:R-:W-:Y:S02]  /*57810*/  R2UR UR60, R218 ;  /* 0x00000000da3c72ca */ /* 0x000fe400000e0000 */
[----:B------:R-:W-:Y:S01]  /*57820*/  IADD3 R6, P5, R6, R8, RZ ;  /* 0x0000000806067210 */ /* 0x000fe20007fbe0ff */
[----:B------:R-:W-:Y:S01]  /*57830*/  IMAD.X R168, R168, 0x1, R2, P4 ;  /* 0x00000001a8a87824 */ /* 0x000fe200020e0602 */
[----:B------:R-:W-:Y:S01]  /*57840*/  SEL R10, R10, RZ, !P0 ;  /* 0x000000ff0a0a7207 */ /* 0x000fe20004000000 */
[----:B------:R-:W-:Y:S01]  /*57850*/  IMAD R12, R14, 0x10000, R252 ;  /* 0x000100000e0c7824 */ /* 0x000fe200078e02fc */
[----:B------:R-:W-:Y:S01]  /*57860*/  STL [R1+0x9a0], R167 ;  /* 0x0009a0a701007387 */ /* 0x000fe20000100800 */
[----:B------:R-:W-:Y:S01]  /*57870*/  IMAD.X R166, R166, 0x1, R2, P5 ;  /* 0x00000001a6a67824 */ /* 0x000fe200028e0602 */
[----:B------:R-:W-:Y:S01]  /*57880*/  ISETP.NE.U32.AND P3, PT, R10, RZ, PT ;  /* 0x000000ff0a00720c */ /* 0x000fe20003f65070 */
[----:B------:R-:W-:Y:S01]  /*57890*/  IMAD.MOV.U32 R10, RZ, RZ, R167 ;  /* 0x000000ffff0a7224 */ /* 0x000fe200078e00a7 */
[----:B------:R1:W-:Y:S01]  /*578a0*/  STL [R1+0x9a8], R6 ;  /* 0x0009a80601007387 */ /* 0x0003e20000100800 */
[----:B------:R-:W-:-:S02]  /*578b0*/  IADD3 R4, R9, 0x100000, R12 ;  /* 0x0010000009047810 */ /* 0x000fc40007ffe00c */
[----:B------:R-:W-:Y:S01]  /*578c0*/  MOV R11, R168 ;  /* 0x000000a8000b7202 */ /* 0x000fe20000000f00 */
[----:B------:R-:W-:Y:S01]  /*578d0*/  STL [R1+0x99c], R168 ;  /* 0x00099ca801007387 */ /* 0x000fe20000100800 */
[----:B------:R-:W-:Y:S02]  /*578e0*/  WARPGROUP.DEPBAR.LE gsb0, 0x0 ;  /* 0x00008000000079c5 */ /* 0x000fe40000010000 */
[----:B------:R-:W-:-:S06]  /*578f0*/  WARPGROUP.ARRIVE ;  /* 0x00000000000079c5 */ /* 0x000fcc0000000000 */
[----:B------:R-:W-:Y:S01]  /*57900*/  HGMMA.64x256x8.F32.TF32 R24, gdesc[UR4], R24, gsb0 ;  /* 0x07e00000041879f0 */ /* 0x000fe20008002818 */
[----:B------:R-:W-:Y:S04]  /*57910*/  STL [R1+0x994], R14 ;  /* 0x0009940e01007387 */ /* 0x000fe80000100800 */
[----:B------:R-:W-:Y:S04]  /*57920*/  STL [R1+0x9a4], R166 ;  /* 0x0009a4a601007387 */ /* 0x000fe80000100800 */
[----:B------:R-:W2:Y:S04]  /*57930*/  LDL.LU R19, [R1+0xa9c] ;  /* 0x000a9c0001137983 */ /* 0x000ea80000300800 */
[----:B------:R-:W3:Y:S04]  /*57940*/  LDL.LU R18, [R1+0xaa0] ;  /* 0x000aa00001127983 */ /* 0x000ee80000300800 */
[----:B------:R-:W4:Y:S01]  /*57950*/  LDL.LU R15, [R1+0xaa4] ;  /* 0x000aa400010f7983 */ /* 0x000f220000300800 */
[----:B------:R-:W-:-:S02]  /*57960*/  ISETP.GT.AND P1, PT, R3, 0x2, PT ;  /* 0x000000020300780c */ /* 0x000fc40003f24270 */
[----:B------:R-:W-:-:S05]  /*57970*/  IADD3 R13, P4, R13, R8, RZ ;  /* 0x000000080d0d7210 */ /* 0x000fca0007f9e0ff */
[----:B------:R-:W-:Y:S01]  /*57980*/  IMAD.X R16, R16, 0x1, R2, P4 ;  /* 0x0000000110107824 */ /* 0x000fe200020e0602 */
[----:B------:R-:W-:Y:S02]  /*57990*/  WARPGROUP.DEPBAR.LE gsb0, 0x0 ;  /* 0x00008000000079c5 */ /* 0x000fe40000010000 */
[----:B------:R-:W-:Y:S06]  /*579a0*/  BAR.SYNC.DEFER_BLOCKING 0x0 ;  /* 0x0000000000007b1d */ /* 0x000fec0000010000 */
[----:B------:R-:W-:Y:S01]  /*579b0*/  @!PT LDS RZ, [RZ] ;  /* 0x00000000fffff984 */ /* 0x000fe20000000800 */
[----:B------:R-:W-:Y:S01]  /*579c0*/  @!PT LDS RZ, [RZ] ;  /* 0x00000000fffff984 */ /* 0x000fe20000000800 */
[----:B------:R-:W-:Y:S01]  /*579d0*/  @!PT LDS RZ, [RZ] ;  /* 0x00000000fffff984 */ /* 0x000fe20000000800 */
[----:B------:R1:W-:Y:S02]  /*579e0*/  LDGSTS.E [R4+-0x40000], desc[UR60][R10.64], P2 ;  /* 0xc00000000a047fae */ /* 0x0003e4000912187c */
[----:B-1----:R-:W-:-:S02]  /*579f0*/  IMAD.MOV.U32 R10, RZ, RZ, R6 ;  /* 0x000000ffff0a7224 */ /* 0x002fc400078e0006 */
[----:B------:R-:W4:Y:S01]  /*57a00*/  LDL.LU R6, [R1+0xaa8] ;  /* 0x000aa80001067983 */ /* 0x000f220000300800 */
[----:B------:R-:W-:-:S05]  /*57a10*/  IMAD.MOV.U32 R11, RZ, RZ, R166 ;  /* 0x000000ffff0b7224 */ /* 0x000fca00078e00a6 */
[----:B------:R1:W-:Y:S01]  /*57a20*/  LDGSTS.E [R4+-0x3fffc], desc[UR60][R10.64], P3 ;  /* 0xc00040000a047fae */ /* 0x0003e2000992187c */
[----:B------:R-:W-:Y:S02]  /*57a30*/  IADD3 R17, P3, R17, R8, RZ ;  /* 0x0000000811117210 */ /* 0x000fe40007f7e0ff */
[----:B-1----:R-:W-:Y:S02]  /*57a40*/  SEL R10, RZ, 0x4, !P1 ;  /* 0x00000004ff0a7807 */ /* 0x002fe40004800000 */
[----:B------:R-:W-:Y:S02]  /*57a50*/  ISETP.GT.AND P1, PT, R3, 0x3, PT ;  /* 0x000000030300780c */ /* 0x000fe40003f24270 */
[----:B------:R-:W-:-:S04]  /*57a60*/  SEL R10, R10, RZ, !P0 ;  /* 0x000000ff0a0a7207 */ /* 0x000fc80004000000 */
[----:B------:R-:W-:Y:S02]  /*57a70*/  ISETP.NE.U32.AND P2, PT, R10, RZ, PT ;  /* 0x000000ff0a00720c */ /* 0x000fe40003f45070 */
[----:B------:R-:W-:Y:S01]  /*57a80*/  SEL R10, RZ, 0x4, !P1 ;  /* 0x00000004ff0a7807 */ /* 0x000fe20004800000 */
[----:B------:R-:W-:-:S03]  /*57a90*/  IMAD.X R20, R20, 0x1, R2, P3 ;  /* 0x0000000114147824 */ /* 0x000fc600018e0602 */
[----:B------:R-:W-:Y:S01]  /*57aa0*/  SEL R10, R10, RZ, !P0 ;  /* 0x000000ff0a0a7207 */ /* 0x000fe20004000000 */
[----:B------:R-:W-:Y:S01]  /*57ab0*/  STL [R1+0x9b0], R17 ;  /* 0x0009b01101007387 */ /* 0x000fe20000100800 */
[----:B------:R-:W-:Y:S02]  /*57ac0*/  IMAD.MOV.U32 R11, RZ, RZ, R20 ;  /* 0x000000ffff0b7224 */ /* 0x000fe400078e0014 */
[----:B------:R-:W-:Y:S01]  /*57ad0*/  ISETP.NE.U32.AND P1, PT, R10, RZ, PT ;  /* 0x000000ff0a00720c */ /* 0x000fe20003f25070 */
[----:B------:R1:W-:Y:S01]  /*57ae0*/  STL [R1+0x9ac], R20 ;  /* 0x0009ac1401007387 */ /* 0x0003e20000100800 */
[----:B------:R-:W-:-:S03]  /*57af0*/  IMAD.MOV.U32 R10, RZ, RZ, R17 ;  /* 0x000000ffff0a7224 */ /* 0x000fc600078e0011 */
[----:B------:R-:W-:Y:S04]  /*57b00*/  STL [R1+0x9b8], R13 ;  /* 0x0009b80d01007387 */ /* 0x000fe80000100800 */
[----:B------:R1:W-:Y:S04]  /*57b10*/  STL [R1+0x9b4], R16 ;  /* 0x0009b41001007387 */ /* 0x0003e80000100800 */
[----:B-1----:R-:W4:Y:S04]  /*57b20*/  LDL.LU R20, [R1+0xaac] ;  /* 0x000aac0001147983 */ /* 0x002f280000300800 */
[----:B------:R-:W4:Y:S04]  /*57b30*/  LDL.LU R17, [R1+0xab0] ;  /* 0x000ab00001117983 */ /* 0x000f280000300800 */
[----:B------:R1:W-:Y:S02]  /*57b40*/  LDGSTS.E [R4+-0x3fff8], desc[UR60][R10.64], P2 ;  /* 0xc00080000a047fae */ /* 0x0003e4000912187c */
[----:B-1----:R-:W-:Y:S01]  /*57b50*/  MOV R11, R16 ;  /* 0x00000010000b7202 */ /* 0x002fe20000000f00 */
[----:B------:R-:W-:Y:S01]  /*57b60*/  IMAD.MOV.U32 R10, RZ, RZ, R13 ;  /* 0x000000ffff0a7224 */ /* 0x000fe200078e000d */
[----:B------:R-:W4:Y:S04]  /*57b70*/  LDL.LU R16, [R1+0xab4] ;  /* 0x000ab40001107983 */ /* 0x000f280000300800 */
[----:B------:R-:W4:Y:S04]  /*57b80*/  LDL.LU R13, [R1+0xab8] ;  /* 0x000ab800010d7983 */ /* 0x000f280000300800 */
[----:B------:R1:W-:Y:S01]  /*57b90*/  LDGSTS.E [R4+-0x3fff4], desc[UR60][R10.64], P1 ;  /* 0xc000c0000a047fae */ /* 0x0003e2000892187c */
[----:B------:R-:W-:-:S02]  /*57ba0*/  ISETP.GT.AND P1, PT, R3, 0x20, PT ;  /* 0x000000200300780c */ /* 0x000fc40003f24270 */
[----:B---3--:R-:W-:Y:S02]  /*57bb0*/  IADD3 R18, P3, R18, R8, RZ ;  /* 0x0000000812127210 */ /* 0x008fe40007f7e0ff */
[----:B-1----:R-:W-:Y:S02]  /*57bc0*/  SEL R10, RZ, 0x4, !P1 ;  /* 0x00000004ff0a7807 */ /* 0x002fe40004800000 */
[----:B------:R-:W-:Y:S02]  /*57bd0*/  ISETP.GT.AND P1, PT, R3, 0x21, PT ;  /* 0x000000210300780c */ /* 0x000fe40003f24270 */
[----:B------:R-:W-:-:S04]  /*57be0*/  SEL R10, R10, RZ, !P0 ;  /* 0x000000ff0a0a7207 */ /* 0x000fc80004000000 */
[----:B------:R-:W-:Y:S02]  /*57bf0*/  ISETP.NE.U32.AND P2, PT, R10, RZ, PT ;  /* 0x000000ff0a00720c */ /* 0x000fe40003f45070 */
[----:B------:R-:W-:Y:S01]  /*57c00*/  SEL R10, RZ, 0x4, !P1 ;  /* 0x00000004ff0a7807 */ /* 0x000fe20004800000 */
[----:B--2---:R-:W-:-:S03]  /*57c10*/  IMAD.X R19, R19, 0x1, R2, P3 ;  /* 0x0000000113137824 */ /* 0x004fc600018e0602 */
[----:B------:R-:W-:Y:S01]  /*57c20*/  SEL R10, R10, RZ, !P0 ;  /* 0x000000ff0a0a7207 */ /* 0x000fe20004000000 */
[----:B------:R-:W-:Y:S01]  /*57c30*/  STL [R1+0xaa0], R18 ;  /* 0x000aa01201007387 */ /* 0x000fe20000100800 */
[----:B------:R-:W-:Y:S02]  /*57c40*/  IMAD.MOV.U32 R11, RZ, RZ, R19 ;  /* 0x000000ffff0b7224 */ /* 0x000fe400078e0013 */
[----:B------:R-:W-:Y:S01]  /*57c50*/  ISETP.NE.U32.AND P1, PT, R10, RZ, PT ;  /* 0x000000ff0a00720c */ /* 0x000fe20003f25070 */
[----:B------:R1:W-:Y:S01]  /*57c60*/  STL [R1+0xa9c], R19 ;  /* 0x000a9c1301007387 */ /* 0x0003e20000100800 */
[----:B------:R-:W-:-:S05]  /*57c70*/  IMAD.MOV.U32 R10, RZ, RZ, R18 ;  /* 0x000000ffff0a7224 */ /* 0x000fca00078e0012 */
[----:B------:R2:W-:Y:S01]  /*57c80*/  LDGSTS.E [R4+-0x3c000], desc[UR60][R10.64], P2 ;  /* 0xc40000000a047fae */ /* 0x0005e2000912187c */
[----:B----4-:R-:W-:-:S05]  /*57c90*/  IADD3 R6, P4, R6, R8, RZ ;  /* 0x0000000806067210 */ /* 0x010fca0007f9e0ff */
[----:B------:R-:W-:Y:S01]  /*57ca0*/  IMAD.X R15, R15, 0x1, R2, P4 ;  /* 0x000000010f0f7824 */ /* 0x000fe200020e0602 */
[----:B------:R-:W-:Y:S04]  /*57cb0*/  STL [R1+0xaa8], R6 ;  /* 0x000aa80601007387 */ /* 0x000fe80000100800 */
[----:B------:R3:W-:Y:S01]  /*57cc0*/  STL [R1+0xaa4], R15 ;  /* 0x000aa40f01007387 */ /* 0x0007e20000100800 */
[----:B--2---:R-:W-:-:S03]  /*57cd0*/  IMAD.MOV.U32 R11, RZ, RZ, R15 ;  /* 0x000000ffff0b7224 */ /* 0x004fc600078e000f */
[----:B-1----:R-:W2:Y:S01]  /*57ce0*/  LDL.LU R19, [R1+0xb9c] ;  /* 0x000b9c0001137983 */ /* 0x002ea20000300800 */
[----:B------:R-:W-:-:S03]  /*57cf0*/  IMAD.MOV.U32 R10, RZ, RZ, R6 ;  /* 0x000000ffff0a7224 */ /* 0x000fc600078e0006 */
[----:B------:R-:W4:Y:S04]  /*57d00*/  LDL.LU R18, [R1+0xba0] ;  /* 0x000ba00001127983 */ /* 0x000f280000300800 */
[----:B---3--:R-:W3:Y:S04]  /*57d10*/  LDL.LU R15, [R1+0xba4] ;  /* 0x000ba400010f7983 */ /* 0x008ee80000300800 */
[----:B------:R-:W3:Y:S04]  /*57d20*/  LDL.LU R6, [R1+0xba8] ;  /* 0x000ba80001067983 */ /* 0x000ee80000300800 */
[----:B------:R1:W-:Y:S01]  /*57d30*/  LDGSTS.E [R4+-0x3bffc], desc[UR60][R10.64], P1 ;  /* 0xc40040000a047fae */ /* 0x0003e2000892187c */
[----:B------:R-:W-:-:S04]  /*57d40*/  ISETP.GT.AND P1, PT, R3, 0x22, PT ;  /* 0x000000220300780c */ /* 0x000fc80003f24270 */
[----:B-1----:R-:W-:Y:S02]  /*57d50*/  SEL R10, RZ, 0x4, !P1 ;  /* 0x00000004ff0a7807 */ /* 0x002fe40004800000 */
[----:B------:R-:W-:Y:S02]  /*57d60*/  ISETP.GT.AND P1, PT, R3, 0x23, PT ;  /* 0x000000230300780c */ /* 0x000fe40003f24270 */
[----:B------:R-:W-:-:S04]  /*57d70*/  SEL R10, R10, RZ, !P0 ;  /* 0x000000ff0a0a7207 */ /* 0x000fc80004000000 */
[----:B------:R-:W-:Y:S02]  /*57d80*/  ISETP.NE.U32.AND P2, PT, R10, RZ, PT ;  /* 0x000000ff0a00720c */ /* 0x000fe40003f45070 */
[----:B------:R-:W-:Y:S02]  /*57d90*/  SEL R10, RZ, 0x4, !P1 ;  /* 0x00000004ff0a7807 */ /* 0x000fe40004800000 */
[----:B------:R-:W-:Y:S02]  /*57da0*/  IADD3 R17, P3, R17, R8, RZ ;  /* 0x0000000811117210 */ /* 0x000fe40007f7e0ff */
[----:B------:R-:W-:-:S03]  /*57db0*/  SEL R10, R10, RZ, !P0 ;  /* 0x000000ff0a0a7207 */ /* 0x000fc60004000000 */
[----:B------:R-:W-:Y:S01]  /*57dc0*/  IMAD.X R20, R20, 0x1, R2, P3 ;  /* 0x0000000114147824 */ /* 0x000fe200018e0602 */
[----:B------:R-:W-:Y:S01]  /*57dd0*/  ISETP.NE.U32.AND P1, PT, R10, RZ, PT ;  /* 0x000000ff0a00720c */ /* 0x000fe20003f25070 */
[----:B------:R-:W-:Y:S01]  /*57de0*/  IMAD.MOV.U32 R10, RZ, RZ, R17 ;  /* 0x000000ffff0a7224 */ /* 0x000fe200078e0011 */
[----:B------:R-:W-:Y:S01]  /*57df0*/  STL [R1+0xab0], R17 ;  /* 0x000ab01101007387 */ /* 0x000fe20000100800 */
[----:B------:R-:W-:-:S03]  /*57e00*/  IMAD.MOV.U32 R11, RZ, RZ, R20 ;  /* 0x000000ffff0b7224 */ /* 0x000fc600078e0014 */
[----:B------:R1:W-:Y:S04]  /*57e10*/  STL [R1+0xaac], R20 ;  /* 0x000aac1401007387 */ /* 0x0003e80000100800 */
[----:B------:R1:W-:Y:S01]  /*57e20*/  LDGSTS.E [R4+-0x3bff8], desc[UR60][R10.64], P2 ;  /* 0xc40080000a047fae */ /* 0x0003e2000912187c */
[----:B------:R-:W-:-:S04]  /*57e30*/  IADD3 R13, P4, R13, R8, RZ ;  /* 0x000000080d0d7210 */ /* 0x000fc80007f9e0ff */
[----:B------:R-:W-:Y:S01]  /*57e40*/  IADD3.X R16, R16, R2, RZ, P4, !PT ;  /* 0x0000000210107210 */ /* 0x000fe200027fe4ff */
[----:B------:R-:W-:Y:S04]  /*57e50*/  STL [R1+0xab8], R13 ;  /* 0x000ab80d01007387 */ /* 0x000fe80000100800 */
[----:B------:R1:W-:Y:S02]  /*57e60*/  STL [R1+0xab4], R16 ;  /* 0x000ab41001007387 */ /* 0x0003e40000100800 */
[----:B-1----:R-:W-:Y:S02]  /*57e70*/  IMAD.MOV.U32 R11, RZ, RZ, R16 ;  /* 0x000000ffff0b7224 */ /* 0x002fe400078e0010 */
[----:B------:R-:W3:Y:S01]  /*57e80*/  LDL.LU R20, [R1+0xbac] ;  /* 0x000bac0001147983 */ /* 0x000ee20000300800 */
[----:B------:R-:W-:-:S03]  /*57e90*/  IMAD.MOV.U32 R10, RZ, RZ, R13 ;  /* 0x000000ffff0a7224 */ /* 0x000fc600078e000d */
[----:B------:R-:W3:Y:S04]  /*57ea0*/  LDL.LU R17, [R1+0xbb0] ;  /* 0x000bb00001117983 */ /* 0x000ee80000300800 */
[----:B------:R-:W3:Y:S04]  /*57eb0*/  LDL.LU R16, [R1+0xbb4] ;  /* 0x000bb40001107983 */ /* 0x000ee80000300800 */
[----:B------:R-:W3:Y:S04]  /*57ec0*/  LDL.LU R13, [R1+0xbb8] ;  /* 0x000bb800010d7983 */ /* 0x000ee80000300800 */
[----:B------:R1:W-:Y:S01]  /*57ed0*/  LDGSTS.E [R4+-0x3bff4], desc[UR60][R10.64], P1 ;  /* 0xc400c0000a047fae */ /* 0x0003e2000892187c */
[----:B------:R-:W-:-:S04]  /*57ee0*/  ISETP.GT.AND P1, PT, R3, 0x40, PT ;  /* 0x000000400300780c */ /* 0x000fc80003f24270 */
[----:B-1----:R-:W-:Y:S02]  /*57ef0*/  SEL R10, RZ, 0x4, !P1 ;  /* 0x00000004ff0a7807 */ /* 0x002fe40004800000 */
[----:B------:R-:W-:Y:S02]  /*57f00*/  ISETP.GT.AND P1, PT, R3, 0x41, PT ;  /* 0x000000410300780c */ /* 0x000fe40003f24270 */
[----:B------:R-:W-:-:S04]  /*57f10*/  SEL R10, R10, RZ, !P0 ;  /* 0x000000ff0a0a7207 */ /* 0x000fc80004000000 */
[----:B------:R-:W-:Y:S02]  /*57f20*/  ISETP.NE.U32.AND P2, PT, R10, RZ, PT ;  /* 0x000000ff0a00720c */ /* 0x000fe40003f45070 */
[----:B------:R-:W-:-:S04]  /*57f30*/  SEL R10, RZ, 0x4, !P1 ;  /* 0x00000004ff0a7807 */ /* 0x000fc80004800000 */
[----:B------:R-:W-:-:S04]  /*57f40*/  SEL R10, R10, RZ, !P0 ;  /* 0x000000ff0a0a7207 */ /* 0x000fc80004000000 */
[----:B------:R-:W-:Y:S02]  /*57f50*/  ISETP.NE.U32.AND P1, PT, R10, RZ, PT ;  /* 0x000000ff0a00720c */ /* 0x000fe40003f25070 */
[----:B----4-:R-:W-:-:S05]  /*57f60*/  IADD3 R18, P3, R18, R8, RZ ;  /* 0x0000000812127210 */ /* 0x010fca0007f7e0ff */
[----:B--2---:R-:W-:Y:S01]  /*57f70*/  IMAD.X R19, R19, 0x1, R2, P3 ;  /* 0x0000000113137824 */ /* 0x004fe200018e0602 */
[----:B---3--:R-:W-:Y:S01]  /*57f80*/  IADD3 R6, P4, R6, R8, RZ ;  /* 0x0000000806067210 */ /* 0x008fe20007f9e0ff */
[----:B------:R-:W-:-:S03]  /*57f90*/  IMAD.MOV.U32 R10, RZ, RZ, R18 ;  /* 0x000000ffff0a7224 */ /* 0x000fc600078e0012 */
[----:B------:R-:W-:Y:S01]  /*57fa0*/  MOV R11, R19 ;  /* 0x00000013000b7202 */ /* 0x000fe20000000f00 */
[----:B------:R-:W-:Y:S01]  /*57fb0*/  STL [R1+0xba0], R18 ;  /* 0x000ba01201007387 */ /* 0x000fe20000100800 */
[----:B------:R-:W-:-:S03]  /*57fc0*/  IMAD.X R15, R15, 0x1, R2, P4 ;  /* 0x000000010f0f7824 */ /* 0x000fc600020e0602 */
[----:B------:R1:W-:Y:S04]  /*57fd0*/  STL [R1+0xb9c], R19 ;  /* 0x000b9c1301007387 */ /* 0x0003e80000100800 */
[----:B------:R-:W-:Y:S04]  /*57fe0*/  STL [R1+0xba8], R6 ;  /* 0x000ba80601007387 */ /* 0x000fe80000100800 */
[----:B------:R2:W-:Y:S04]  /*57ff0*/  STL [R1+0xba4], R15 ;  /* 0x000ba40f01007387 */ /* 0x0005e80000100800 */
[----:B------:R3:W-:Y:S04]  /*58000*/  LDGSTS.E [R4+-0x38000], desc[UR60][R10.64], P2 ;  /* 0xc80000000a047fae */ /* 0x0007e8000912187c */
[----:B-1----:R-:W4:Y:S04]  /*58010*/  LDL.LU R19, [R1+0xc9c] ;  /* 0x000c9c0001137983 */ /* 0x002f280000300800 */
[----:B------:R-:W4:Y:S01]  /*58020*/  LDL.LU R18, [R1+0xca0] ;  /* 0x000ca00001127983 */ /* 0x000f220000300800 */
[----:B---3--:R-:W-:-:S02]  /*58030*/  IMAD.MOV.U32 R11, RZ, RZ, R15 ;  /* 0x000000ffff0b7224 */ /* 0x008fc400078e000f */
[----:B------:R-:W-:Y:S01]  /*58040*/  IMAD.MOV.U32 R10, RZ, RZ, R6 ;  /* 0x000000ffff0a7224 */ /* 0x000fe200078e0006 */
[----:B--2---:R-:W2:Y:S04]  /*58050*/  LDL.LU R15, [R1+0xca4] ;  /* 0x000ca400010f7983 */ /* 0x004ea80000300800 */
        /* <DEDUP_REMOVED lines=11> */
[----:B------:R-:W-:Y:S01]  /*58110*/  IADD3 R13, P4, R13, R8, RZ ;  /* 0x000000080d0d7210 */ /* 0x000fe20007f9e0ff */
[----:B------:R-:W-:Y:S01]  /*58120*/  STL [R1+0xbb0], R17 ;  /* 0x000bb01101007387 */ /* 0x000fe20000100800 */
[----:B------:R-:W-:-:S03]  /*58130*/  ISETP.NE.U32.AND P1, PT, R10, RZ, PT ;  /* 0x000000ff0a00720c */ /* 0x000fc60003f25070 */
[----:B------:R-:W-:Y:S01]  /*58140*/  IMAD.X R16, R16, 0x1, R2, P4 ;  /* 0x0000000110107824 */ /* 0x000fe200020e0602 */
[----:B------:R1:W-:Y:S01]  /*58150*/  STL [R1+0xbac], R20 ;  /* 0x000bac1401007387 */ /* 0x0003e20000100800 */
[----:B------:R-:W-:Y:S02]  /*58160*/  IMAD.MOV.U32 R10, RZ, RZ, R17 ;  /* 0x000000ffff0a7224 */ /* 0x000fe400078e0011 */
[----:B------:R-:W-:Y:S01]  /*58170*/  IMAD.MOV.U32 R11, RZ, RZ, R20 ;  /* 0x000000ffff0b7224 */ /* 0x000fe200078e0014 */
[----:B------:R-:W-:Y:S04]  /*58180*/  STL [R1+0xbb8], R13 ;  /* 0x000bb80d01007387 */ /* 0x000fe80000100800 */
[----:B------:R1:W-:Y:S04]  /*58190*/  STL [R1+0xbb4], R16 ;  /* 0x000bb41001007387 */ /* 0x0003e80000100800 */
[----:B-1----:R-:W2:Y:S04]  /*581a0*/  LDL.LU R20, [R1+0xcac] ;  /* 0x000cac0001147983 */ /* 0x002ea80000300800 */
[----:B------:R-:W2:Y:S04]  /*581b0*/  LDL.LU R17, [R1+0xcb0] ;  /* 0x000cb00001117983 */ /* 0x000ea80000300800 */
[----:B------:R1:W-:Y:S02]  /*581c0*/  LDGSTS.E [R4+-0x37ff8], desc[UR60][R10.64], P2 ;  /* 0xc80080000a047fae */ /* 0x0003e4000912187c */
[----:B-1----:R-:W-:Y:S01]  /*581d0*/  MOV R11, R16 ;  /* 0x00000010000b7202 */ /* 0x002fe20000000f00 */
[----:B------:R-:W-:Y:S01]  /*581e0*/  IMAD.MOV.U32 R10, RZ, RZ, R13 ;  /* 0x000000ffff0a7224 */ /* 0x000fe200078e000d */
[----:B------:R-:W2:Y:S04]  /*581f0*/  LDL.LU R16, [R1+0xcb4] ;  /* 0x000cb40001107983 */ /* 0x000ea80000300800 */
[----:B------:R-:W2:Y:S04]  /*58200*/  LDL.LU R13, [R1+0xcb8] ;  /* 0x000cb800010d7983 */ /* 0x000ea80000300800 */
        /* <DEDUP_REMOVED lines=10> */
[----:B------:R-:W-:Y:S01]  /*582b0*/  IMAD.X R19, R19, 0x1, R2, P3 ;  /* 0x0000000113137824 */ /* 0x000fe200018e0602 */
[----:B---3--:R-:W-:Y:S01]  /*582c0*/  IADD3 R6, P4, R6, R8, RZ ;  /* 0x0000000806067210 */ /* 0x008fe20007f9e0ff */
[----:B------:R-:W-:Y:S01]  /*582d0*/  STL [R1+0xca0], R18 ;  /* 0x000ca01201007387 */ /* 0x000fe20000100800 */
[----:B------:R-:W-:-:S03]  /*582e0*/  IMAD.MOV.U32 R10, RZ, RZ, R18 ;  /* 0x000000ffff0a7224 */ /* 0x000fc600078e0012 */
[----:B--2---:R-:W-:Y:S01]  /*582f0*/  IMAD.X R15, R15, 0x1, R2, P4 ;  /* 0x000000010f0f7824 */ /* 0x004fe200020e0602 */
[----:B------:R1:W-:Y:S01]  /*58300*/  STL [R1+0xc9c], R19 ;  /* 0x000c9c1301007387 */ /* 0x0003e20000100800 */
[----:B------:R-:W-:-:S03]  /*58310*/  IMAD.MOV.U32 R11, RZ, RZ, R19 ;  /* 0x000000ffff0b7224 */ /* 0x000fc600078e0013 */
[----:B------:R-:W-:Y:S04]  /*58320*/  STL [R1+0xca8], R6 ;  /* 0x000ca80601007387 */ /* 0x000fe80000100800 */
[----:B------:R2:W-:Y:S04]  /*58330*/  STL [R1+0xca4], R15 ;  /* 0x000ca40f01007387 */ /* 0x0005e80000100800 */
[----:B-1----:R-:W3:Y:S04]  /*58340*/  LDL.LU R19, [R1+0x9bc] ;  /* 0x0009bc0001137983 */ /* 0x002ee80000300800 */
[----:B------:R-:W4:Y:S04]  /*58350*/  LDL.LU R18, [R1+0x9c0] ;  /* 0x0009c00001127983 */ /* 0x000f280000300800 */
[----:B------:R1:W-:Y:S02]  /*58360*/  LDGSTS.E [R4+-0x34000], desc[UR60][R10.64], P2 ;  /* 0xcc0000000a047fae */ /* 0x0003e4000912187c */
[----:B-1----:R-:W-:-:S02]  /*58370*/  IMAD.MOV.U32 R11, RZ, RZ, R15 ;  /* 0x000000ffff0b7224 */ /* 0x002fc400078e000f */
[----:B------:R-:W-:Y:S01]  /*58380*/  IMAD.MOV.U32 R10, RZ, RZ, R6 ;  /* 0x000000ffff0a7224 */ /* 0x000fe200078e0006 */
[----:B--2---:R-:W2:Y:S04]  /*58390*/  LDL.LU R15, [R1+0x9c4] ;  /* 0x0009c400010f7983 */ /* 0x004ea80000300800 */
[----:B------:R-:W2:Y:S04]  /*583a0*/  LDL.LU R6, [R1+0x9c8] ;  /* 0x0009c80001067983 */ /* 0x000ea80000300800 */
[----:B------:R1:W-:Y:S01]  /*583b0*/  LDGSTS.E [R4+-0x33ffc], desc[UR60][R10.64], P1 ;  /* 0xcc0040000a047fae */ /* 0x0003e2000892187c */
[----:B------:R-:W-:-:S04]  /*583c0*/  ISETP.GT.AND P1, PT, R3, 0x62, PT ;  /* 0x000000620300780c */ /* 0x000fc80003f24270 */
[----:B-1----:R-:W-:Y:S02]  /*583d0*/  SEL R10, RZ, 0x4, !P1 ;  /* 0x00000004ff0a7807 */ /* 0x002fe40004800000 */
[----:B------:R-:W-:Y:S02]  /*583e0*/  ISETP.GT.AND P1, PT, R3, 0x63, PT ;  /* 0x000000630300780c */ /* 0x000fe40003f24270 */
[----:B------:R-:W-:Y:S02]  /*583f0*/  SEL R10, R10, RZ, !P0 ;  /* 0x000000ff0a0a7207 */ /* 0x000fe40004000000 */
[----:B------:R-:W-:Y:S02]  /*58400*/  IADD3 R17, P3, R17, R8, RZ ;  /* 0x0000000811117210 */ /* 0x000fe40007f7e0ff */
[----:B------:R-:W-:Y:S02]  /*58410*/  ISETP.NE.U32.AND P2, PT, R10, RZ, PT ;  /* 0x000000ff0a00720c */ /* 0x000fe40003f45070 */
[----:B------:R-:W-:Y:S01]  /*58420*/  SEL R10, RZ, 0x4, !P1 ;  /* 0x00000004ff0a7807 */ /* 0x000fe20004800000 */
[----:B------:R-:W-:-:S03]  /*58430*/  IMAD.X R20, R20, 0x1, R2, P3 ;  /* 0x0000000114147824 */ /* 0x000fc600018e0602 */
[----:B------:R-:W-:Y:S02]  /*58440*/  SEL R10, R10, RZ, !P0 ;  /* 0x000000ff0a0a7207 */ /* 0x000fe40004000000 */
[----:B------:R-:W-:Y:S01]  /*58450*/  IADD3 R13, P4, R13, R8, RZ ;  /* 0x000000080d0d7210 */ /* 0x000fe20007f9e0ff */
[----:B------:R-:W-:Y:S01]  /*58460*/  IMAD.MOV.U32 R11, RZ, RZ, R20 ;  /* 0x000000ffff0b7224 */ /* 0x000fe200078e0014 */
[----:B------:R-:W-:Y:S01]  /*58470*/  ISETP.NE.U32.AND P1, PT, R10, RZ, PT ;  /* 0x000000ff0a00720c */ /* 0x000fe20003f25070 */
[----:B------:R-:W-:Y:S01]  /*58480*/  IMAD.MOV.U32 R10, RZ, RZ, R17 ;  /* 0x000000ffff0a7224 */ /* 0x000fe200078e0011 */
[----:B------:R-:W-:Y:S01]  /*58490*/  IADD3.X R16, R16, R2, RZ, P4, !PT ;  /* 0x0000000210107210 */ /* 0x000fe200027fe4ff */
[----:B------:R-:W-:Y:S04]  /*584a0*/  STL [R1+0xcb0], R17 ;  /* 0x000cb01101007387 */ /* 0x000fe80000100800 */
[----:B------:R1:W-:Y:S04]  /*584b0*/  STL [R1+0xcac], R20 ;  /* 0x000cac1401007387 */ /* 0x0003e80000100800 */
[----:B------:R-:W-:Y:S04]  /*584c0*/  STL [R1+0xcb8], R13 ;  /* 0x000cb80d01007387 */ /* 0x000fe80000100800 */
[----:B------:R1:W-:Y:S04]  /*584d0*/  STL [R1+0xcb4], R16 ;  /* 0x000cb41001007387 */ /* 0x0003e80000100800 */
[----:B------:R1:W-:Y:S04]  /*584e0*/  LDGSTS.E [R4+-0x33ff8], desc[UR60][R10.64], P2 ;  /* 0xcc0080000a047fae */ /* 0x0003e8000912187c */
[----:B-1----:R-:W2:Y:S04]  /*584f0*/  LDL.LU R20, [R1+0x9cc] ;  /* 0x0009cc0001147983 */ /* 0x002ea80000300800 */
[----:B------:R-:W2:Y:S01]  /*58500*/  LDL.LU R17, [R1+0x9d0] ;  /* 0x0009d00001117983 */ /* 0x000ea20000300800 */
[----:B------:R-:W-:-:S02]  /*58510*/  IMAD.MOV.U32 R11, RZ, RZ, R16 ;  /* 0x000000ffff0b7224 */ /* 0x000fc400078e0010 */
[----:B------:R-:W-:Y:S01]  /*58520*/  IMAD.MOV.U32 R10, RZ, RZ, R13 ;  /* 0x000000ffff0a7224 */ /* 0x000fe200078e000d */
[----:B------:R-:W2:Y:S04]  /*58530*/  LDL.LU R16, [R1+0x9d4] ;  /* 0x0009d40001107983 */ /* 0x000ea80000300800 */
[----:B------:R-:W2:Y:S01]  /*58540*/  LDL.LU R13, [R1+0x9d8] ;  /* 0x0009d800010d7983 */ /* 0x000ea20000300800 */
[----:B------:R-:W-:-:S03]  /*58550*/  ISETP.GT.AND P2, PT, R3, 0x4, PT ;  /* 0x000000040300780c */ /* 0x000fc60003f44270 */
[----:B------:R1:W-:Y:S01]  /*58560*/  LDGSTS.E [R4+-0x33ff4], desc[UR60][R10.64], P1 ;  /* 0xcc00c0000a047fae */ /* 0x0003e2000892187c */
[----:B------:R-:W-:Y:S02]  /*58570*/  ISETP.GT.AND P1, PT, R3, 0x5, PT ;  /* 0x000000050300780c */ /* 0x000fe40003f24270 */
[----:B-1----:R-:W-:-:S04]  /*58580*/  SEL R4, RZ, 0x4, !P2 ;  /* 0x00000004ff047807 */ /* 0x002fc80005000000 */
[----:B------:R-:W-:Y:S02]  /*58590*/  SEL R4, R4, RZ, !P0 ;  /* 0x000000ff04047207 */ /* 0x000fe40004000000 */
[----:B------:R-:W-:Y:S02]  /*585a0*/  SEL R10, RZ, 0x4, !P1 ;  /* 0x00000004ff0a7807 */ /* 0x000fe40004800000 */
[----:B------:R-:W-:Y:S02]  /*585b0*/  ISETP.NE.U32.AND P1, PT, R4, RZ, PT ;  /* 0x000000ff0400720c */ /* 0x000fe40003f25070 */
[----:B------:R-:W-:Y:S02]  /*585c0*/  SEL R10, R10, RZ, !P0 ;  /* 0x000000ff0a0a7207 */ /* 0x000fe40004000000 */
[----:B------:R-:W-:Y:S02]  /*585d0*/  LOP3.LUT R4, R9, 0x10, RZ, 0x3c, !PT ;  /* 0x0000001009047812 */ /* 0x000fe400078e3cff */
[----:B------:R-:W-:-:S02]  /*585e0*/  ISETP.NE.U32.AND P2, PT, R10, RZ, PT ;  /* 0x000000ff0a00720c */ /* 0x000fc40003f45070 */
[----:B------:R-:W-:Y:S02]  /*585f0*/  IADD3 R4, R4, 0x100000, R12 ;  /* 0x0010000004047810 */ /* 0x000fe40007ffe00c */
[----:B----4-:R-:W-:-:S05]  /*58600*/  IADD3 R18, P3, R18, R8, RZ ;  /* 0x0000000812127210 */ /* 0x010fca0007f7e0ff */
[----:B---3--:R-:W-:Y:S01]  /*58610*/  IMAD.X R19, R19, 0x1, R2, P3 ;  /* 0x0000000113137824 */ /* 0x008fe200018e0602 */
[----:B------:R-:W-:Y:S01]  /*58620*/  STL [R1+0x9c0], R18 ;  /* 0x0009c01201007387 */ /* 0x000fe20000100800 */
[----:B------:R-:W-:-:S03]  /*58630*/  IMAD.MOV.U32 R10, RZ, RZ, R18 ;  /* 0x000000ffff0a7224 */ /* 0x000fc600078e0012 */
[----:B------:R-:W-:-:S05]  /*58640*/  MOV R11, R19 ;  /* 0x00000013000b7202 */ /* 0x000fca0000000f00 */
[----:B------:R1:W-:Y:S01]  /*58650*/  LDGSTS.E [R4+-0x40000], desc[UR60][R10.64], P1 ;  /* 0xc00000000a047fae */ /* 0x0003e2000892187c */
[----:B--2---:R-:W-:-:S05]  /*58660*/  IADD3 R6, P4, R6, R8, RZ ;  /* 0x0000000806067210 */ /* 0x004fca0007f9e0ff */
[----:B------:R-:W-:Y:S01]  /*58670*/  IMAD.X R15, R15, 0x1, R2, P4 ;  /* 0x000000010f0f7824 */ /* 0x000fe200020e0602 */
[----:B------:R-:W-:Y:S04]  /*58680*/  STL [R1+0x9c8], R6 ;  /* 0x0009c80601007387 */ /* 0x000fe80000100800 */
[----:B------:R2:W-:Y:S01]  /*58690*/  STL [R1+0x9bc], R19 ;  /* 0x0009bc1301007387 */ /* 0x0005e20000100800 */
[----:B-1----:R-:W-:-:S03]  /*586a0*/  IMAD.MOV.U32 R11, RZ, RZ, R15 ;  /* 0x000000ffff0b7224 */ /* 0x002fc600078e000f */
[----:B------:R1:W-:Y:S01]  /*586b0*/  STL [R1+0x9c4], R15 ;  /* 0x0009c40f01007387 */ /* 0x0003e20000100800 */
[----:B------:R-:W-:-:S03]  /*586c0*/  IMAD.MOV.U32 R10, RZ, RZ, R6 ;  /* 0x000000ffff0a7224 */ /* 0x000fc600078e0006 */
[----:B--2---:R-:W2:Y:S04]  /*586d0*/  LDL.LU R19, [R1+0xabc] ;  /* 0x000abc0001137983 */ /* 0x004ea80000300800 */
[----:B------:R-:W3:Y:S04]  /*586e0*/  LDL.LU R18, [R1+0xac0] ;  /* 0x000ac00001127983 */ /* 0x000ee80000300800 */
[----:B-1----:R-:W4:Y:S04]  /*586f0*/  LDL.LU R15, [R1+0xac4] ;  /* 0x000ac400010f7983 */ /* 0x002f280000300800 */
[----:B------:R-:W4:Y:S01]  /*58700*/  LDL.LU R6, [R1+0xac8] ;  /* 0x000ac80001067983 */ /* 0x000f220000300800 */
[----:B------:R-:W-:-:S03]  /*58710*/  ISETP.GT.AND P1, PT, R3, 0x6, PT ;  /* 0x000000060300780c */ /* 0x000fc60003f24270 */
[----:B------:R1:W-:Y:S02]  /*58720*/  LDGSTS.E [R4+-0x3fffc], desc[UR60][R10.64], P2 ;  /* 0xc00040000a047fae */ /* 0x0003e4000912187c */
        /* <DEDUP_REMOVED lines=33> */
[----:B---3--:R-:W-:-:S05]  /*58940*/  IADD3 R18, P3, R18, R8, RZ ;  /* 0x0000000812127210 */ /* 0x008fca0007f7e0ff */
[----:B--2---:R-:W-:Y:S01]  /*58950*/  IMAD.X R19, R19, 0x1, R2, P3 ;  /* 0x0000000113137824 */ /* 0x004fe200018e0602 */
[----:B----4-:R-:W-:Y:S01]  /*58960*/  IADD3 R6, P4, R6, R8, RZ ;  /* 0x0000000806067210 */ /* 0x010fe20007f9e0ff */
[----:B------:R-:W-:Y:S01]  /*58970*/  STL [R1+0xac0], R18 ;  /* 0x000ac01201007387 */ /* 0x000fe20000100800 */
[----:B------:R-:W-:-:S03]  /*58980*/  IMAD.MOV.U32 R10, RZ, RZ, R18 ;  /* 0x000000ffff0a7224 */ /* 0x000fc600078e0012 */
[----:B------:R-:W-:Y:S01]  /*58990*/  IMAD.X R15, R15, 0x1, R2, P4 ;  /* 0x000000010f0f7824 */ /* 0x000fe200020e0602 */
        /* <DEDUP_REMOVED lines=20> */
[----:B------:R-:W-:Y:S01]  /*58ae0*/  SEL R10, R10, RZ, !P0 ;  /* 0x000000ff0a0a7207 */ /* 0x000fe20004000000 */
[----:B------:R-:W-:Y:S01]  /*58af0*/  IMAD.MOV.U32 R11, RZ, RZ, R20 ;  /* 0x000000ffff0b7224 */ /* 0x000fe200078e0014 */
[----:B------:R-:W-:Y:S02]  /*58b00*/  STL [R1+0xad0], R17 ;  /* 0x000ad01101007387 */ /* 0x000fe40000100800 */
[----:B------:R-:W-:Y:S01]  /*58b10*/  ISETP.NE.U32.AND P1, PT, R10, RZ, PT ;  /* 0x000000ff0a00720c */ /* 0x000fe20003f25070 */
[----:B------:R-:W-:Y:S01]  /*58b20*/  IMAD.MOV.U32 R10, RZ, RZ, R17 ;  /* 0x000000ffff0a7224 */ /* 0x000fe200078e0011 */
[----:B------:R-:W-:Y:S01]  /*58b30*/  IADD3 R13, P4, R13, R8, RZ ;  /* 0x000000080d0d7210 */ /* 0x000fe20007f9e0ff */
[----:B------:R1:W-:Y:S03]  /*58b40*/  STL [R1+0xacc], R20 ;  /* 0x000acc1401007387 */ /* 0x0003e60000100800 */
[----:B------:R-:W-:Y:S01]  /*58b50*/  IADD3.X R16, R16, R2, RZ, P4, !PT ;  /* 0x0000000210107210 */ /* 0x000fe200027fe4ff */
        /* <DEDUP_REMOVED lines=19> */
[----:B---3--:R-:W-:Y:S01]  /*58c90*/  IMAD.X R19, R19, 0x1, R2, P3 ;  /* 0x0000000113137824 */ /* 0x008fe200018e0602 */
[----:B------:R-:W-:Y:S01]  /*58ca0*/  STL [R1+0xbc0], R18 ;  /* 0x000bc01201007387 */ /* 0x000fe20000100800 */
[----:B------:R-:W-:-:S03]  /*58cb0*/  IMAD.MOV.U32 R10, RZ, RZ, R18 ;  /* 0x000000ffff0a7224 */ /* 0x000fc600078e0012 */
[----:B------:R-:W-:Y:S01]  /*58cc0*/  MOV R11, R19 ;  /* 0x00000013000b7202 */ /* 0x000fe20000000f00 */
[----:B------:R1:W-:Y:S04]  /*58cd0*/  STL [R1+0xbbc], R19 ;  /* 0x000bbc1301007387 */ /* 0x0003e80000100800 */
[----:B------:R3:W-:Y:S01]  /*58ce0*/  LDGSTS.E [R4+-0x38000], desc[UR60][R10.64], P2 ;  /* 0xc80000000a047fae */ /* 0x0007e2000912187c */
[----:B--2---:R-:W-:-:S05]  /*58cf0*/  IADD3 R6, P4, R6, R8, RZ ;  /* 0x0000000806067210 */ /* 0x004fca0007f9e0ff */
[----:B------:R-:W-:Y:S01]  /*58d00*/  IMAD.X R15, R15, 0x1, R2, P4 ;  /* 0x000000010f0f7824 */ /* 0x000fe200020e0602 */
[----:B------:R-:W-:Y:S01]  /*58d10*/  STL [R1+0xbc8], R6 ;  /* 0x000bc80601007387 */ /* 0x000fe20000100800 */
[----:B---3--:R-:W-:-:S03]  /*58d20*/  IMAD.MOV.U32 R10, RZ, RZ, R6 ;  /* 0x000000ffff0a7224 */ /* 0x008fc600078e0006 */
[----:B------:R2:W-:Y:S01]  /*58d30*/  STL [R1+0xbc4], R15 ;  /* 0x000bc40f01007387 */ /* 0x0005e20000100800 */
[----:B------:R-:W-:-:S03]  /*58d40*/  IMAD.MOV.U32 R11, RZ, RZ, R15 ;  /* 0x000000ffff0b7224 */ /* 0x000fc600078e000f */
[----:B-1----:R-:W3:Y:S04]  /*58d50*/  LDL.LU R19, [R1+0xcbc] ;  /* 0x000cbc0001137983 */ /* 0x002ee80000300800 */
[----:B------:R-:W4:Y:S04]  /*58d60*/  LDL.LU R18, [R1+0xcc0] ;  /* 0x000cc00001127983 */ /* 0x000f280000300800 */
[----:B--2---:R-:W2:Y:S04]  /*58d70*/  LDL.LU R15, [R1+0xcc4] ;  /* 0x000cc400010f7983 */ /* 0x004ea80000300800 */
        /* <DEDUP_REMOVED lines=8> */
[----:B------:R-:W-:Y:S02]  /*58e00*/  SEL R10, R10, RZ, !P0 ;  /* 0x000000ff0a0a7207 */ /* 0x000fe40004000000 */
[----:B------:R-:W-:-:S05]  /*58e10*/  IADD3 R17, P3, R17, R8, RZ ;  /* 0x0000000811117210 */ /* 0x000fca0007f7e0ff */
        /* <DEDUP_REMOVED lines=28> */
[----:B--2---:R-:W-:Y:S01]  /*58fe0*/  IADD3 R6, P4, R6, R8, RZ ;  /* 0x0000000806067210 */ /* 0x004fe20007f9e0ff */
        /* <DEDUP_REMOVED lines=35> */
[----:B------:R-:W2:Y:S01]  /*59220*/  LDL.LU R20, [R1+0x9ec] ;  /* 0x0009ec0001147983 */ /* 0x000ea20000300800 */
[----:B------:R-:W-:-:S03]  /*59230*/  IMAD.MOV.U32 R10, RZ, RZ, R13 ;  /* 0x000000ffff0a7224 */ /* 0x000fc600078e000d */
[----:B------:R-:W2:Y:S04]  /*59240*/  LDL.LU R17, [R1+0x9f0] ;  /* 0x0009f00001117983 */ /* 0x000ea80000300800 */
[----:B------:R-:W2:Y:S04]  /*59250*/  LDL.LU R16, [R1+0x9f4] ;  /* 0x0009f40001107983 */ /* 0x000ea80000300800 */
[----:B------:R-:W2:Y:S04]  /*59260*/  LDL.LU R13, [R1+0x9f8] ;  /* 0x0009f800010d7983 */ /* 0x000ea80000300800 */
[----:B------:R1:W-:Y:S01]  /*59270*/  LDGSTS.E [R4+-0x33ff4], desc[UR60][R10.64], P1 ;  /* 0xcc00c0000a047fae */ /* 0x0003e2000892187c */
[----:B------:R-:W-:-:S02]  /*59280*/  ISETP.GT.AND P1, PT, R3, 0x8, PT ;  /* 0x000000080300780c */ /* 0x000fc40003f24270 */
[----:B------:R-:W-:Y:S02]  /*59290*/  ISETP.GT.AND P2, PT, R3, 0x9, PT ;  /* 0x000000090300780c */ /* 0x000fe40003f44270 */
[----:B-1----:R-:W-:Y:S02]  /*592a0*/  SEL R10, RZ, 0x4, !P1 ;  /* 0x00000004ff0a7807 */ /* 0x002fe40004800000 */
[----:B------:R-:W-:Y:S02]  /*592b0*/  SEL R4, RZ, 0x4, !P2 ;  /* 0x00000004ff047807 */ /* 0x000fe40005000000 */
[----:B------:R-:W-:Y:S02]  /*592c0*/  SEL R10, R10, RZ, !P0 ;  /* 0x000000ff0a0a7207 */ /* 0x000fe40004000000 */
[----:B------:R-:W-:Y:S02]  /*592d0*/  SEL R4, R4, RZ, !P0 ;  /* 0x000000ff04047207 */ /* 0x000fe40004000000 */
[----:B------:R-:W-:-:S02]  /*592e0*/  ISETP.NE.U32.AND P1, PT, R10, RZ, PT ;  /* 0x000000ff0a00720c */ /* 0x000fc40003f25070 */
[----:B------:R-:W-:Y:S02]  /*592f0*/  ISETP.NE.U32.AND P2, PT, R4, RZ, PT ;  /* 0x000000ff0400720c */ /* 0x000fe40003f45070 */
[----:B------:R-:W-:-:S04]  /*59300*/  LOP3.LUT R4, R9, 0x20, RZ, 0x3c, !PT ;  /* 0x0000002009047812 */ /* 0x000fc800078e3cff */
        /* <DEDUP_REMOVED lines=82> */
[----:B------:R-:W-:Y:S02]  /*59830*/  ISETP.NE.U32.AND P1, PT, R10, RZ, PT ;  /* 0x000000ff0a00720c */ /* 0x000fe40003f25070 */
[----:B------:R-:W-:Y:S01]  /*59840*/  IADD3 R13, P4, R13, R8, RZ ;  /* 0x000000080d0d7210 */ /* 0x000fe20007f9e0ff */
[----:B------:R-:W-:-:S03]  /*59850*/  IMAD.MOV.U32 R10, RZ, RZ, R17 ;  /* 0x000000ffff0a7224 */ /* 0x000fc600078e0011 */
[----:B------:R-:W-:Y:S01]  /*59860*/  IADD3.X R16, R16, R2, RZ, P4, !PT ;  /* 0x0000000210107210 */ /* 0x000fe200027fe4ff */
        /* <DEDUP_REMOVED lines=415> */
[----:B------:R-:W-:Y:S02]  /*5b260*/  IADD3 R13, P4, R13, R8, RZ ;  /* 0x000000080d0d7210 */ /* 0x000fe40007f9e0ff */
        /* <DEDUP_REMOVED lines=110> */
[----:B------:R-:W-:Y:S01]  /*5b950*/  STL [R1+0xd38], R13 ;  /* 0x000d380d01007387 */ /* 0x000fe20000100800 */
[----:B-1----:R-:W-:-:S03]  /*5b960*/  IMAD.MOV.U32 R10, RZ, RZ, R13 ;  /* 0x000000ffff0a7224 */ /* 0x002fc600078e000d */
[----:B------:R1:W-:Y:S01]  /*5b970*/  STL [R1+0xd34], R16 ;  /* 0x000d341001007387 */ /* 0x0003e20000100800 */
[----:B------:R-:W-:-:S03]  /*5b980*/  IMAD.MOV.U32 R11, RZ, RZ, R16 ;  /* 0x000000ffff0b7224 */ /* 0x000fc600078e0010 */
[----:B------:R-:W2:Y:S04]  /*5b990*/  LDL.LU R20, [R1+0xa4c] ;  /* 0x000a4c0001147983 */ /* 0x000ea80000300800 */
[----:B------:R-:W2:Y:S04]  /*5b9a0*/  LDL.LU R17, [R1+0xa50] ;  /* 0x000a500001117983 */ /* 0x000ea80000300800 */
[----:B-1----:R-:W2:Y:S04]  /*5b9b0*/  LDL.LU R16, [R1+0xa54] ;  /* 0x000a540001107983 */ /* 0x002ea80000300800 */
        /* <DEDUP_REMOVED lines=351> */
[----:B------:R-:W-:Y:S02]  /*5cfb0*/  IADD3 R17, P3, R17, R8, RZ ;  /* 0x0000000811117210 */ /* 0x000fe40007f7e0ff */
[----:B------:R-:W-:-:S03]  /*5cfc0*/  ISETP.NE.U32.AND P1, PT, R10, RZ, PT ;  /* 0x000000ff0a00720c */ /* 0x000fc60003f25070 */
[----:B------:R-:W-:Y:S01]  /*5cfd0*/  IMAD.X R20, R20, 0x1, R2, P3 ;  /* 0x0000000114147824 */ /* 0x000fe200018e0602 */
[----:B------:R-:W-:Y:S01]  /*5cfe0*/  IADD3 R13, P4, R13, R8, RZ ;  /* 0x000000080d0d7210 */ /* 0x000fe20007f9e0ff */
[----:B------:R-:W-:Y:S01]  /*5cff0*/  STL [R1+0xc70], R17 ;  /* 0x000c701101007387 */ /* 0x000fe20000100800 */
[----:B------:R-:W-:-:S03]  /*5d000*/  IMAD.MOV.U32 R10, RZ, RZ, R17 ;  /* 0x000000ffff0a7224 */ /* 0x000fc600078e0011 */
[----:B------:R-:W-:Y:S01]  /*5d010*/  IMAD.X R16, R16, 0x1, R2, P4 ;  /* 0x0000000110107824 */ /* 0x000fe200020e0602 */
[----:B------:R1:W-:Y:S01]  /*5d020*/  STL [R1+0xc6c], R20 ;  /* 0x000c6c1401007387 */ /* 0x0003e20000100800 */
[----:B------:R-:W-:-:S03]  /*5d030*/  IMAD.MOV.U32 R11, RZ, RZ, R20 ;  /* 0x000000ffff0b7224 */ /* 0x000fc600078e0014 */
[----:B------:R-:W-:Y:S04]  /*5d040*/  STL [R1+0xc78], R13 ;  /* 0x000c780d01007387 */ /* 0x000fe80000100800 */
[----:B------:R1:W-:Y:S04]  /*5d050*/  STL [R1+0xc74], R16 ;  /* 0x000c741001007387 */ /* 0x0003e80000100800 */
[----:B-1----:R-:W2:Y:S04]  /*5d060*/  LDL.LU R20, [R1+0xd6c] ;  /* 0x000d6c0001147983 */ /* 0x002ea80000300800 */
[----:B------:R1:W-:Y:S04]  /*5d070*/  LDGSTS.E [R4+-0x37ff8], desc[UR60][R10.64], P2 ;  /* 0xc80080000a047fae */ /* 0x0003e8000912187c */
[----:B------:R-:W2:Y:S01]  /*5d080*/  LDL.LU R17, [R1+0xd70] ;  /* 0x000d700001117983 */ /* 0x000ea20000300800 */
[----:B-1----:R-:W-:Y:S01]  /*5d090*/  MOV R11, R16 ;  /* 0x00000010000b7202 */ /* 0x002fe20000000f00 */
[----:B------:R-:W-:-:S02]  /*5d0a0*/  IMAD.MOV.U32 R10, RZ, RZ, R13 ;  /* 0x000000ffff0a7224 */ /* 0x000fc400078e000d */
        /* <DEDUP_REMOVED lines=22> */
[----:B------:R1:W-:Y:S04]  /*5d210*/  LDGSTS.E [R4+-0x34000], desc[UR60][R10.64], P2 ;  /* 0xcc0000000a047fae */ /* 0x0003e8000912187c */
[----:B------:R-:W4:Y:S01]  /*5d220*/  LDL.LU R18, [R1+0xa80] ;  /* 0x000a800001127983 */ /* 0x000f220000300800 */
        /* <DEDUP_REMOVED lines=15> */
[----:B------:R-:W-:Y:S01]  /*5d320*/  STL [R1+0xd70], R17 ;  /* 0x000d701101007387 */ /* 0x000fe20000100800 */
[----:B------:R-:W-:-:S03]  /*5d330*/  IADD3 R13, P4, R13, R8, RZ ;  /* 0x000000080d0d7210 */ /* 0x000fc60007f9e0ff */
[----:B------:R1:W-:Y:S01]  /*5d340*/  STL [R1+0xd6c], R20 ;  /* 0x000d6c1401007387 */ /* 0x0003e20000100800 */
[----:B------:R-:W-:Y:S01]  /*5d350*/  IADD3.X R16, R16, R2, RZ, P4, !PT ;  /* 0x0000000210107210 */ /* 0x000fe200027fe4ff */
[----:B------:R-:W-:Y:S02]  /*5d360*/  IMAD.MOV.U32 R10, RZ, RZ, R17 ;  /* 0x000000ffff0a7224 */ /* 0x000fe400078e0011 */
[----:B------:R-:W-:Y:S01]  /*5d370*/  STL [R1+0xd78], R13 ;  /* 0x000d780d01007387 */ /* 0x000fe20000100800 */
[----:B------:R-:W-:-:S03]  /*5d380*/  IMAD.MOV.U32 R11, RZ, RZ, R20 ;  /* 0x000000ffff0b7224 */ /* 0x000fc600078e0014 */
[----:B------:R1:W-:Y:S04]  /*5d390*/  STL [R1+0xd74], R16 ;  /* 0x000d741001007387 */ /* 0x0003e80000100800 */
[----:B-1----:R-:W2:Y:S04]  /*5d3a0*/  LDL.LU R20, [R1+0xa8c] ;  /* 0x000a8c0001147983 */ /* 0x002ea80000300800 */
[----:B------:R-:W2:Y:S04]  /*5d3b0*/  LDL.LU R17, [R1+0xa90] ;  /* 0x000a900001117983 */ /* 0x000ea80000300800 */
[----:B------:R1:W-:Y:S02]  /*5d3c0*/  LDGSTS.E [R4+-0x33ff8], desc[UR60][R10.64], P2 ;  /* 0xcc0080000a047fae */ /* 0x0003e4000912187c */
[----:B-1----:R-:W-:-:S02]  /*5d3d0*/  IMAD.MOV.U32 R11, RZ, RZ, R16 ;  /* 0x000000ffff0b7224 */ /* 0x002fc400078e0010 */
        /* <DEDUP_REMOVED lines=17> */
[----:B------:R-:W-:Y:S01]  /*5d4f0*/  IMAD.MOV.U32 R10, RZ, RZ, R18 ;  /* 0x000000ffff0a7224 */ /* 0x000fe200078e0012 */
[----:B--2---:R-:W-:Y:S02]  /*5d500*/  IADD3 R6, P4, R6, R8, RZ ;  /* 0x0000000806067210 */ /* 0x004fe40007f9e0ff */
[----:B------:R1:W-:Y:S01]  /*5d510*/  STL [R1+0xa7c], R19 ;  /* 0x000a7c1301007387 */ /* 0x0003e20000100800 */
[----:B------:R-:W-:Y:S02]  /*5d520*/  MOV R11, R19 ;  /* 0x00000013000b7202 */ /* 0x000fe40000000f00 */
[----:B------:R-:W-:Y:S01]  /*5d530*/  IMAD.X R15, R15, 0x1, R2, P4 ;  /* 0x000000010f0f7824 */ /* 0x000fe200020e0602 */
        /* <DEDUP_REMOVED lines=8> */
[----:B------:R-:W2:Y:S01]  /*5d5c0*/  LDL.LU R6, [R1+0xb88] ;  /* 0x000b880001067983 */ /* 0x000ea20000300800 */
        /* <DEDUP_REMOVED lines=11> */
[----:B------:R-:W-:Y:S02]  /*5d680*/  IMAD.MOV.U32 R10, RZ, RZ, R17 ;  /* 0x000000ffff0a7224 */ /* 0x000fe400078e0011 */
[----:B------:R-:W-:Y:S01]  /*5d690*/  IMAD.MOV.U32 R11, RZ, RZ, R20 ;  /* 0x000000ffff0b7224 */ /* 0x000fe200078e0014 */
[----:B------:R1:W-:Y:S04]  /*5d6a0*/  STL [R1+0xa90], R17 ;  /* 0x000a901101007387 */ /* 0x0003e80000100800 */
[----:B------:R-:W-:Y:S04]  /*5d6b0*/  STL [R1+0xa8c], R20 ;  /* 0x000a8c1401007387 */ /* 0x000fe80000100800 */
[----:B------:R1:W-:Y:S01]  /*5d6c0*/  LDGSTS.E [R4+-0x3fff8], desc[UR60][R10.64], P2 ;  /* 0xc00080000a047fae */ /* 0x0003e2000912187c */
[----:B------:R-:W-:-:S05]  /*5d6d0*/  IADD3 R13, P4, R13, R8, RZ ;  /* 0x000000080d0d7210 */ /* 0x000fca0007f9e0ff */
[----:B------:R-:W-:Y:S01]  /*5d6e0*/  IMAD.X R16, R16, 0x1, R2, P4 ;  /* 0x0000000110107824 */ /* 0x000fe200020e0602 */
[----:B------:R-:W-:Y:S04]  /*5d6f0*/  STL [R1+0xa98], R13 ;  /* 0x000a980d01007387 */ /* 0x000fe80000100800 */
[----:B------:R1:W-:Y:S02]  /*5d700*/  STL [R1+0xa94], R16 ;  /* 0x000a941001007387 */ /* 0x0003e40000100800 */
[----:B-1----:R-:W-:Y:S02]  /*5d710*/  MOV R11, R16 ;  /* 0x00000010000b7202 */ /* 0x002fe40000000f00 */
[----:B------:R-:W2:Y:S01]  /*5d720*/  LDL.LU R17, [R1+0xb8c] ;  /* 0x000b8c0001117983 */ /* 0x000ea20000300800 */
[----:B------:R-:W-:-:S03]  /*5d730*/  IMAD.MOV.U32 R10, RZ, RZ, R13 ;  /* 0x000000ffff0a7224 */ /* 0x000fc600078e000d */
[----:B------:R-:W2:Y:S04]  /*5d740*/  LDL.LU R16, [R1+0xb90] ;  /* 0x000b900001107983 */ /* 0x000ea80000300800 */
        /* <DEDUP_REMOVED lines=14> */
[----:B------:R-:W-:Y:S02]  /*5d830*/  IMAD.MOV.U32 R10, RZ, RZ, R18 ;  /* 0x000000ffff0a7224 */ /* 0x000fe400078e0012 */
[----:B------:R-:W-:Y:S01]  /*5d840*/  IMAD.MOV.U32 R11, RZ, RZ, R19 ;  /* 0x000000ffff0b7224 */ /* 0x000fe200078e0013 */
[----:B--2---:R-:W-:Y:S01]  /*5d850*/  IADD3 R6, P4, R6, R8, RZ ;  /* 0x0000000806067210 */ /* 0x004fe20007f9e0ff */
[----:B------:R1:W-:Y:S04]  /*5d860*/  STL [R1+0xb7c], R19 ;  /* 0x000b7c1301007387 */ /* 0x0003e80000100800 */
[----:B------:R-:W-:Y:S01]  /*5d870*/  IMAD.X R15, R15, 0x1, R2, P4 ;  /* 0x000000010f0f7824 */ /* 0x000fe200020e0602 */
        /* <DEDUP_REMOVED lines=21> */
[----:B------:R-:W-:Y:S01]  /*5d9d0*/  IMAD.MOV.U32 R10, RZ, RZ, R16 ;  /* 0x000000ffff0a7224 */ /* 0x000fe200078e0010 */
[----:B------:R-:W-:Y:S01]  /*5d9e0*/  STL [R1+0xb90], R16 ;  /* 0x000b901001007387 */ /* 0x000fe20000100800 */
[----:B------:R-:W-:Y:S01]  /*5d9f0*/  IMAD.MOV.U32 R11, RZ, RZ, R17 ;  /* 0x000000ffff0b7224 */ /* 0x000fe200078e0011 */
[----:B------:R-:W-:Y:S02]  /*5da00*/  IADD3.X R13, R13, R2, RZ, P4, !PT ;  /* 0x000000020d0d7210 */ /* 0x000fe400027fe4ff */
        /* <DEDUP_REMOVED lines=26> */
[----:B------:R-:W-:-:S03]  /*5dbb0*/  MOV R11, R19 ;  /* 0x00000013000b7202 */ /* 0x000fc60000000f00 */
        /* <DEDUP_REMOVED lines=21> */
[----:B------:R-:W-:Y:S01]  /*5dd10*/  ISETP.NE.U32.AND P1, PT, R10, RZ, PT ;  /* 0x000000ff0a00720c */ /* 0x000fe20003f25070 */
[----:B------:R-:W-:Y:S02]  /*5dd20*/  IMAD.MOV.U32 R10, RZ, RZ, R16 ;  /* 0x000000ffff0a7224 */ /* 0x000fe400078e0010 */
        /* <DEDUP_REMOVED lines=22> */
[----:B---3--:R-:W-:Y:S02]  /*5de90*/  IMAD.X R19, R19, 0x1, R2, P3 ;  /* 0x0000000113137824 */ /* 0x008fe400018e0602 */
[----:B------:R-:W-:Y:S02]  /*5dea0*/  IMAD.MOV.U32 R10, RZ, RZ, R18 ;  /* 0x000000ffff0a7224 */ /* 0x000fe400078e0012 */
[----:B------:R-:W-:Y:S01]  /*5deb0*/  IMAD.MOV.U32 R11, RZ, RZ, R19 ;  /* 0x000000ffff0b7224 */ /* 0x000fe200078e0013 */
[----:B------:R-:W-:Y:S04]  /*5dec0*/  STL [R1+0xd80], R18 ;  /* 0x000d801201007387 */ /* 0x000fe80000100800 */
[----:B------:R-:W-:Y:S04]  /*5ded0*/  STL [R1+0xd7c], R19 ;  /* 0x000d7c1301007387 */ /* 0x000fe80000100800 */
[----:B------:R1:W-:Y:S01]  /*5dee0*/  LDGSTS.E [R4+-0x34000], desc[UR60][R10.64], P2 ;  /* 0xcc0000000a047fae */ /* 0x0003e2000912187c */
[----:B--2---:R-:W-:-:S05]  /*5def0*/  IADD3 R6, P4, R6, R8, RZ ;  /* 0x0000000806067210 */ /* 0x004fca0007f9e0ff */
[----:B------:R-:W-:Y:S01]  /*5df00*/  IMAD.X R15, R15, 0x1, R2, P4 ;  /* 0x000000010f0f7824 */ /* 0x000fe200020e0602 */
[----:B------:R-:W-:Y:S03]  /*5df10*/  STL [R1+0xd88], R6 ;  /* 0x000d880601007387 */ /* 0x000fe60000100800 */
[----:B-1----:R-:W-:Y:S01]  /*5df20*/  IMAD.MOV.U32 R11, RZ, RZ, R15 ;  /* 0x000000ffff0b7224 */ /* 0x002fe200078e000f */
[----:B------:R1:W-:Y:S04]  /*5df30*/  STL [R1+0xd84], R15 ;  /* 0x000d840f01007387 */ /* 0x0003e80000100800 */
[----:B------:R-:W2:Y:S04]  /*5df40*/  LDL.LU R152, [R1+0xd9c] ;  /* 0x000d9c0001987983 */ /* 0x000ea80000300800 */
[----:B-1----:R-:W3:Y:S01]  /*5df50*/  LDL.LU R15, [R1+0xda0] ;  /* 0x000da000010f7983 */ /* 0x002ee20000300800 */
[----:B------:R-:W-:-:S03]  /*5df60*/  IMAD.MOV.U32 R10, RZ, RZ, R6 ;  /* 0x000000ffff0a7224 */ /* 0x000fc600078e0006 */
[----:B------:R-:W4:Y:S04]  /*5df70*/  LDL.LU R21, [R1+0xddc] ;  /* 0x000ddc0001157983 */ /* 0x000f280000300800 */
[----:B------:R1:W-:Y:S01]  /*5df80*/  LDGSTS.E [R4+-0x33ffc], desc[UR60][R10.64], P1 ;  /* 0xcc0040000a047fae */ /* 0x0003e2000892187c */
[----:B------:R-:W-:-:S03]  /*5df90*/  ISETP.GT.AND P1, PT, R3, 0x7e, PT ;  /* 0x0000007e0300780c */ /* 0x000fc60003f24270 */
[----:B------:R-:W4:Y:S04]  /*5dfa0*/  LDL.LU R6, [R1+0xde0] ;  /* 0x000de00001067983 */ /* 0x000f280000300800 */
[----:B------:R-:W4:Y:S01]  /*5dfb0*/  LDL.LU R23, [R1+0xe1c] ;  /* 0x000e1c0001177983 */ /* 0x000f220000300800 */
[----:B-1----:R-:W-:-:S03]  /*5dfc0*/  SEL R10, RZ, 0x4, !P1 ;  /* 0x00000004ff0a7807 */ /* 0x002fc60004800000 */
[----:B------:R-:W4:Y:S01]  /*5dfd0*/  LDL.LU R22, [R1+0xe20] ;  /* 0x000e200001167983 */ /* 0x000f220000300800 */
        /* <DEDUP_REMOVED lines=8> */
[----:B------:R-:W-:Y:S01]  /*5e060*/  STL [R1+0xd90], R16 ;  /* 0x000d901001007387 */ /* 0x000fe20000100800 */
[----:B------:R-:W-:Y:S01]  /*5e070*/  IMAD.MOV.U32 R10, RZ, RZ, R16 ;  /* 0x000000ffff0a7224 */ /* 0x000fe200078e0010 */
[----:B------:R-:W-:Y:S01]  /*5e080*/  IADD3 R12, P4, R12, R8, RZ ;  /* 0x000000080c0c7210 */ /* 0x000fe20007f9e0ff */
[----:B------:R-:W-:-:S03]  /*5e090*/  IMAD.MOV.U32 R11, RZ, RZ, R17 ;  /* 0x000000ffff0b7224 */ /* 0x000fc600078e0011 */
[----:B------:R-:W-:Y:S01]  /*5e0a0*/  IADD3.X R13, R13, R2, RZ, P4, !PT ;  /* 0x000000020d0d7210 */ /* 0x000fe200027fe4ff */
[----:B------:R-:W-:Y:S04]  /*5e0b0*/  STL [R1+0xd8c], R17 ;  /* 0x000d8c1101007387 */ /* 0x000fe80000100800 */
[----:B------:R-:W-:Y:S04]  /*5e0c0*/  STL [R1+0xd98], R12 ;  /* 0x000d980c01007387 */ /* 0x000fe80000100800 */
[----:B------:R1:W-:Y:S04]  /*5e0d0*/  STL [R1+0xd94], R13 ;  /* 0x000d940d01007387 */ /* 0x0003e80000100800 */
[----:B------:R-:W4:Y:S04]  /*5e0e0*/  LDL.LU R8, [R1+0xe60] ;  /* 0x000e600001087983 */ /* 0x000f280000300800 */
[----:B------:R1:W-:Y:S02]  /*5e0f0*/  LDGSTS.E [R4+-0x33ff8], desc[UR60][R10.64], P2 ;  /* 0xcc0080000a047fae */ /* 0x0003e4000912187c */
[----:B-1----:R-:W-:-:S02]  /*5e100*/  IMAD.MOV.U32 R11, RZ, RZ, R13 ;  /* 0x000000ffff0b7224 */ /* 0x002fc400078e000d */
[----:B------:R-:W4:Y:S04]  /*5e110*/  LDL.LU R13, [R1+0xea0] ;  /* 0x000ea000010d7983 */ /* 0x000f280000300800 */
[----:B------:R-:W4:Y:S04]  /*5e120*/  LDL.LU R16, [R1+0xe5c] ;  /* 0x000e5c0001107983 */ /* 0x000f280000300800 */
[----:B------:R-:W4:Y:S01]  /*5e130*/  LDL.LU R17, [R1+0xe9c] ;  /* 0x000e9c0001117983 */ /* 0x000f220000300800 */
[----:B------:R-:W1:Y:S01]  /*5e140*/  S2R R189, SR_TID.X ;  /* 0x0000000000bd7919 */ /* 0x000e620000002100 */
[----:B------:R-:W-:-:S02]  /*5e150*/  IMAD.MOV.U32 R10, RZ, RZ, R12 ;  /* 0x000000ffff0a7224 */ /* 0x000fc400078e000c */
[----:B------:R-:W4:Y:S04]  /*5e160*/  LDL.LU R18, [R1+0xedc] ;  /* 0x000edc0001127983 */ /* 0x000f280000300800 */
[----:B------:R1:W-:Y:S04]  /*5e170*/  LDGSTS.E [R4+-0x33ff4], desc[UR60][R10.64], P1 ;  /* 0xcc00c0000a047fae */ /* 0x0003e8000892187c */
[----:B------:R-:W0:Y:S01]  /*5e180*/  LDGDEPBAR ;  /* 0x00000000000079af */ /* 0x000e220000000000 */
[----:B-1----:R-:W-:-:S04]  /*5e190*/  LOP3.LUT R12, R189, 0x7f, RZ, 0xc0, !PT ;  /* 0x0000007fbd0c7812 */ /* 0x002fc800078ec0ff */
[----:B------:R-:W-:Y:S01]  /*5e1a0*/  ISETP.GE.AND P1, PT, R12, R3, PT ;  /* 0x000000030c00720c */ /* 0x000fe20003f26270 */
[----:B------:R-:W-:Y:S02]  /*5e1b0*/  IMAD R12, R14, 0x40000, R252 ;  /* 0x000400000e0c7824 */ /* 0x000fe400078e02fc */
[----:B------:R-:W4:Y:S01]  /*5e1c0*/  LDL.LU R14, [R1+0xee0] ;  /* 0x000ee000010e7983 */ /* 0x000f220000300800 */
[----:B------:R-:W-:-:S04]  /*5e1d0*/  SEL R3, RZ, 0x4, P1 ;  /* 0x00000004ff037807 */ /* 0x000fc80000800000 */
[----:B------:R-:W-:-:S04]  /*5e1e0*/  SEL R3, R3, RZ, !P0 ;  /* 0x000000ff03037207 */ /* 0x000fc80004000000 */
[----:B------:R-:W-:Y:S01]  /*5e1f0*/  ISETP.NE.U32.AND P0, PT, R3, RZ, PT ;  /* 0x000000ff0300720c */ /* 0x000fe20003f05070 */
[----:B------:R-:W-:Y:S01]  /*5e200*/  IMAD.IADD R4, R7, 0x1, R12 ;  /* 0x0000000107047824 */ /* 0x000fe200078e020c */
[----:B---3--:R-:W-:-:S05]  /*5e210*/  IADD3 R15, P1, R15, R5, RZ ;  /* 0x000000050f0f7210 */ /* 0x008fca0007f3e0ff */
[----:B------:R1:W-:Y:S04]  /*5e220*/  STL [R1+0xda0], R15 ;  /* 0x000da00f01007387 */ /* 0x0003e80000100800 */
[----:B------:R-:W3:Y:S04]  /*5e230*/  LDL.LU R20, [R1+0xf1c] ;  /* 0x000f1c0001147983 */ /* 0x000ee80000300800 */
[----:B------:R-:W3:Y:S01]  /*5e240*/  LDL.LU R19, [R1+0xf20] ;  /* 0x000f200001137983 */ /* 0x000ee20000300800 */
[----:B--2---:R-:W-:Y:S01]  /*5e250*/  IMAD.X R152, R152, 0x1, R0, P1 ;  /* 0x0000000198987824 */ /* 0x004fe200008e0600 */
[----:B----4-:R-:W-:-:S02]  /*5e260*/  IADD3 R6, P1, R6, R5, RZ ;  /* 0x0000000506067210 */ /* 0x010fc40007f3e0ff */
[----:B------:R-:W-:Y:S01]  /*5e270*/  MOV R10, R15 ;  /* 0x0000000f000a7202 */ /* 0x000fe20000000f00 */
[----:B------:R-:W-:Y:S01]  /*5e280*/  IMAD.MOV.U32 R11, RZ, RZ, R152 ;  /* 0x000000ffff0b7224 */ /* 0x000fe200078e0098 */
[----:B------:R-:W-:Y:S01]  /*5e290*/  STL [R1+0xd9c], R152 ;  /* 0x000d9c9801007387 */ /* 0x000fe20000100800 */
[--C-:B------:R-:W-:Y:S01]  /*5e2a0*/  IMAD.X R21, R21, 0x1, R0.reuse, P1 ;  /* 0x0000000115157824 */ /* 0x100fe200008e0600 */
[----:B------:R-:W-:Y:S02]  /*5e2b0*/  IADD3 R22, P2, R22, R5, RZ ;  /* 0x0000000516167210 */ /* 0x000fe40007f5e0ff */
[----:B-1----:R-:W2:Y:S04]  /*5e2c0*/  LDL.LU R15, [R1+0xf60] ;  /* 0x000f6000010f7983 */ /* 0x002ea80000300800 */
[----:B------:R-:W4:Y:S01]  /*5e2d0*/  LDL.LU R3, [R1+0xfa0] ;  /* 0x000fa00001037983 */ /* 0x000f220000300800 */
[----:B------:R-:W-:-:S03]  /*5e2e0*/  IMAD.X R23, R23, 0x1, R0, P2 ;  /* 0x0000000117177824 */ /* 0x000fc600010e0600 */
[----:B------:R1:W-:Y:S04]  /*5e2f0*/  LDGSTS.E [R4], desc[UR60][R10.64], P0 ;  /* 0x000000000a047fae */ /* 0x0003e8000812187c */
[----:B------:R-:W-:Y:S04]  /*5e300*/  STL [R1+0xde0], R6 ;  /* 0x000de00601007387 */ /* 0x000fe80000100800 */
[----:B------:R1:W-:Y:S02]  /*5e310*/  STL [R1+0xddc], R21 ;  /* 0x000ddc1501007387 */ /* 0x0003e40000100800 */
[----:B-1----:R-:W-:-:S02]  /*5e320*/  IMAD.MOV.U32 R10, RZ, RZ, R6 ;  /* 0x000000ffff0a7224 */ /* 0x002fc400078e0006 */
[----:B------:R-:W-:Y:S01]  /*5e330*/  IMAD.MOV.U32 R11, RZ, RZ, R21 ;  /* 0x000000ffff0b7224 */ /* 0x000fe200078e0015 */
[----:B------:R-:W-:Y:S04]  /*5e340*/  STL [R1+0xe20], R22 ;  /* 0x000e201601007387 */ /* 0x000fe80000100800 */
[----:B------:R-:W4:Y:S04]  /*5e350*/  LDL.LU R21, [R1+0xf5c] ;  /* 0x000f5c0001157983 */ /* 0x000f280000300800 */
[----:B------:R1:W-:Y:S04]  /*5e360*/  LDGSTS.E [R4+0x400], desc[UR60][R10.64], P0 ;  /* 0x004000000a047fae */ /* 0x0003e8000812187c */
[----:B------:R-:W-:Y:S04]  /*5e370*/  STL [R1+0xe1c], R23 ;  /* 0x000e1c1701007387 */ /* 0x000fe80000100800 */
[----:B------:R-:W4:Y:S01]  /*5e380*/  LDL.LU R6, [R1+0xf9c] ;  /* 0x000f9c0001067983 */ /* 0x000f220000300800 */
[----:B-1----:R-:W-:-:S02]  /*5e390*/  IMAD.MOV.U32 R10, RZ, RZ, R22 ;  /* 0x000000ffff0a7224 */ /* 0x002fc400078e0016 */
[----:B------:R-:W-:-:S05]  /*5e3a0*/  IMAD.MOV.U32 R11, RZ, RZ, R23 ;  /* 0x000000ffff0b7224 */ /* 0x000fca00078e0017 */
[----:B------:R1:W-:Y:S01]  /*5e3b0*/  LDGSTS.E [R4+0x800], desc[UR60][R10.64], P0 ;  /* 0x008000000a047fae */ /* 0x0003e2000812187c */
[----:B------:R-:W-:-:S05]  /*5e3c0*/  IADD3 R8, P1, R8, R5, RZ ;  /* 0x0000000508087210 */ /* 0x000fca0007f3e0ff */
[----:B------:R-:W-:Y:S01]  /*5e3d0*/  STL [R1+0xe60], R8 ;  /* 0x000e600801007387 */ /* 0x000fe20000100800 */
[----:B-1----:R-:W-:Y:S01]  /*5e3e0*/  IMAD.MOV.U32 R10, RZ, RZ, R8 ;  /* 0x000000ffff0a7224 */ /* 0x002fe200078e0008 */
[----:B------:R-:W-:Y:S02]  /*5e3f0*/  IADD3 R13, P2, R13, R5, RZ ;  /* 0x000000050d0d7210 */ /* 0x000fe40007f5e0ff */
[----:B------:R-:W-:-:S03]  /*5e400*/  IADD3.X R16, R16, R0, RZ, P1, !PT ;  /* 0x0000000010107210 */ /* 0x000fc60000ffe4ff */
[----:B------:R-:W-:Y:S02]  /*5e410*/  IMAD.X R17, R17, 0x1, R0, P2 ;  /* 0x0000000111117824 */ /* 0x000fe400010e0600 */
[----:B------:R1:W-:Y:S01]  /*5e420*/  STL [R1+0xe5c], R16 ;  /* 0x000e5c1001007387 */ /* 0x0003e20000100800 */
[----:B------:R-:W-:-:S03]  /*5e430*/  IMAD.MOV.U32 R11, RZ, RZ, R16 ;  /* 0x000000ffff0b7224 */ /* 0x000fc600078e0010 */
[----:B------:R-:W-:Y:S04]  /*5e440*/  STL [R1+0xea0], R13 ;  /* 0x000ea00d01007387 */ /* 0x000fe80000100800 */
[----:B------:R1:W-:Y:S04]  /*5e450*/  LDGSTS.E [R4+0xc00], desc[UR60][R10.64], P0 ;  /* 0x00c000000a047fae */ /* 0x0003e8000812187c */
[----:B-1----:R-:W4:Y:S04]  /*5e460*/  LDL.LU R16, [R1+0xfe0] ;  /* 0x000fe00001107983 */ /* 0x002f280000300800 */
[----:B------:R1:W-:Y:S04]  /*5e470*/  STL [R1+0xe9c], R17 ;  /* 0x000e9c1101007387 */ /* 0x0003e80000100800 */
[----:B------:R-:W4:Y:S01]  /*5e480*/  LDL.LU R8, [R1+0x1020] ;  /* 0x0010200001087983 */ /* 0x000f220000300800 */
[----:B------:R-:W-:-:S03]  /*5e490*/  IMAD.MOV.U32 R11, RZ, RZ, R17 ;  /* 0x000000ffff0b7224 */ /* 0x000fc600078e0011 */
[----:B-1----:R-:W4:Y:S01]  /*5e4a0*/  LDL.LU R17, [R1+0xfdc] ;  /* 0x000fdc0001117983 */ /* 0x002f220000300800 */
[----:B------:R-:W-:-:S03]  /*5e4b0*/  IMAD.MOV.U32 R10, RZ, RZ, R13 ;  /* 0x000000ffff0a7224 */ /* 0x000fc600078e000d */
[----:B------:R-:W4:Y:S04]  /*5e4c0*/  LDL.LU R13, [R1+0x101c] ;  /* 0x00101c00010d7983 */ /* 0x000f280000300800 */
[----:B------:R1:W-:Y:S01]  /*5e4d0*/  LDGSTS.E [R4+0x1000], desc[UR60][R10.64], P0 ;  /* 0x010000000a047fae */ /* 0x0003e2000812187c */
[----:B------:R-:W-:-:S05]  /*5e4e0*/  IADD3 R14, P1, R14, R5, RZ ;  /* 0x000000050e0e7210 */ /* 0x000fca0007f3e0ff */
[----:B------:R-:W-:Y:S01]  /*5e4f0*/  IMAD.X R18, R18, 0x1, R0, P1 ;  /* 0x0000000112127824 */ /* 0x000fe200008e0600 */
[----:B------:R-:W-:Y:S01]  /*5e500*/  STL [R1+0xee0], R14 ;  /* 0x000ee00e01007387 */ /* 0x000fe20000100800 */
[----:B-1----:R-:W-:Y:S02]  /*5e510*/  MOV R10, R14 ;  /* 0x0000000e000a7202 */ /* 0x002fe40000000f00 */
[----:B------:R-:W-:Y:S01]  /*5e520*/  IMAD.MOV.U32 R11, RZ, RZ, R18 ;  /* 0x000000ffff0b7224 */ /* 0x000fe200078e0012 */
[----:B------:R1:W-:Y:S04]  /*5e530*/  STL [R1+0xedc], R18 ;  /* 0x000edc1201007387 */ /* 0x0003e80000100800 */
[----:B------:R1:W-:Y:S01]  /*5e540*/  LDGSTS.E [R4+0x1400], desc[UR60][R10.64], P0 ;  /* 0x014000000a047fae */ /* 0x0003e2000812187c */
[----:B---3--:R-:W-:-:S05]  /*5e550*/  IADD3 R19, P2, R19, R5, RZ ;  /* 0x0000000513137210 */ /* 0x008fca0007f5e0ff */
[----:B------:R-:W-:Y:S01]  /*5e560*/  IMAD.X R20, R20, 0x1, R0, P2 ;  /* 0x0000000114147824 */ /* 0x000fe200010e0600 */
[----:B------:R-:W-:Y:S04]  /*5e570*/  STL [R1+0xf20], R19 ;  /* 0x000f201301007387 */ /* 0x000fe80000100800 */
[----:B-1----:R-:W3:Y:S01]  /*5e580*/  LDL.LU R18, [R1+0x1060] ;  /* 0x0010600001127983 */ /* 0x002ee20000300800 */
[----:B------:R-:W-:-:S03]  /*5e590*/  IMAD.MOV.U32 R11, RZ, RZ, R20 ;  /* 0x000000ffff0b7224 */ /* 0x000fc600078e0014 */
[----:B------:R1:W-:Y:S04]  /*5e5a0*/  STL [R1+0xf1c], R20 ;  /* 0x000f1c1401007387 */ /* 0x0003e80000100800 */
[----:B------:R-:W3:Y:S01]  /*5e5b0*/  LDL.LU R14, [R1+0x10a0] ;  /* 0x0010a000010e7983 */ /* 0x000ee20000300800 */
[----:B------:R-:W-:-:S03]  /*5e5c0*/  IMAD.MOV.U32 R10, RZ, RZ, R19 ;  /* 0x000000ffff0a7224 */ /* 0x000fc600078e0013 */
[----:B-1----:R-:W3:Y:S04]  /*5e5d0*/  LDL.LU R20, [R1+0x105c] ;  /* 0x00105c0001147983 */ /* 0x002ee80000300800 */
[----:B------:R-:W3:Y:S01]  /*5e5e0*/  LDL.LU R19, [R1+0x109c] ;  /* 0x00109c0001137983 */ /* 0x000ee20000300800 */
[-C--:B--2---:R-:W-:Y:S02]  /*5e5f0*/  IADD3 R15, P1, R15, R5.reuse, RZ ;  /* 0x000000050f0f7210 */ /* 0x084fe40007f3e0ff */
[----:B----4-:R-:W-:Y:S01]  /*5e600*/  IADD3 R3, P2, R3, R5, RZ ;  /* 0x0000000503037210 */ /* 0x010fe20007f5e0ff */
[----:B------:R1:W-:Y:S02]  /*5e610*/  LDGSTS.E [R4+0x1800], desc[UR60][R10.64], P0 ;  /* 0x018000000a047fae */ /* 0x0003e4000812187c */
[----:B------:R-:W-:-:S02]  /*5e620*/  IMAD.X R21, R21, 0x1, R0, P1 ;  /* 0x0000000115157824 */ /* 0x000fc400008e0600 */
[----:B------:R2:W-:Y:S04]  /*5e630*/  STL [R1+0xf60], R15 ;  /* 0x000f600f01007387 */ /* 0x0005e80000100800 */
[----:B------:R4:W-:Y:S01]  /*5e640*/  STL [R1+0xf5c], R21 ;  /* 0x000f5c1501007387 */ /* 0x0009e20000100800 */
[----:B-1----:R-:W-:-:S03]  /*5e650*/  IMAD.MOV.U32 R10, RZ, RZ, R15 ;  /* 0x000000ffff0a7224 */ /* 0x002fc600078e000f */
[----:B------:R1:W-:Y:S01]  /*5e660*/  STL [R1+0xfa0], R3 ;  /* 0x000fa00301007387 */ /* 0x0003e20000100800 */
[----:B------:R-:W-:-:S03]  /*5e670*/  IMAD.X R6, R6, 0x1, R0, P2 ;  /* 0x0000000106067824 */ /* 0x000fc600010e0600 */
[----:B--2---:R-:W2:Y:S01]  /*5e680*/  LDL.LU R15, [R1+0x10e0] ;  /* 0x0010e000010f7983 */ /* 0x004ea20000300800 */
[----:B------:R-:W-:-:S03]  /*5e690*/  IMAD.MOV.U32 R11, RZ, RZ, R21 ;  /* 0x000000ffff0b7224 */ /* 0x000fc600078e0015 */
[----:B------:R1:W-:Y:S04]  /*5e6a0*/  STL [R1+0xf9c], R6 ;  /* 0x000f9c0601007387 */ /* 0x0003e80000100800 */
[----:B------:R-:W2:Y:S04]  /*5e6b0*/  LDL.LU R22, [R1+0x1120] ;  /* 0x0011200001167983 */ /* 0x000ea80000300800 */
[----:B----4-:R-:W4:Y:S04]  /*5e6c0*/  LDL.LU R21, [R1+0x10dc] ;  /* 0x0010dc0001157983 */ /* 0x010f280000300800 */
[----:B------:R1:W-:Y:S04]  /*5e6d0*/  LDGSTS.E [R4+0x1c00], desc[UR60][R10.64], P0 ;  /* 0x01c000000a047fae */ /* 0x0003e8000812187c */
[----:B------:R-:W4:Y:S01]  /*5e6e0*/  LDL.LU R23, [R1+0x111c] ;  /* 0x00111c0001177983 */ /* 0x000f220000300800 */
[----:B-1----:R-:W-:Y:S01]  /*5e6f0*/  MOV R10, R3 ;  /* 0x00000003000a7202 */ /* 0x002fe20000000f00 */
[----:B------:R-:W-:-:S02]  /*5e700*/  IMAD.MOV.U32 R11, RZ, RZ, R6 ;  /* 0x000000ffff0b7224 */ /* 0x000fc400078e0006 */
[----:B------:R-:W4:Y:S04]  /*5e710*/  LDL.LU R3, [R1+0x1160] ;  /* 0x0011600001037983 */ /* 0x000f280000300800 */
[----:B------:R-:W4:Y:S04]  /*5e720*/  LDL.LU R6, [R1+0x11a0] ;  /* 0x0011a00001067983 */ /* 0x000f280000300800 */
[----:B------:R1:W-:Y:S01]  /*5e730*/  LDGSTS.E [R4+0x2000], desc[UR60][R10.64], P0 ;  /* 0x020000000a047fae */ /* 0x0003e2000812187c */
[----:B------:R-:W-:-:S05]  /*5e740*/  IADD3 R16, P1, R16, R5, RZ ;  /* 0x0000000510107210 */ /* 0x000fca0007f3e0ff */
[----:B------:R1:W-:Y:S01]  /*5e750*/  STL [R1+0xfe0], R16 ;  /* 0x000fe01001007387 */ /* 0x0003e20000100800 */
[----:B------:R-:W-:Y:S01]  /*5e760*/  IADD3 R8, P2, R8, R5, RZ ;  /* 0x0000000508087210 */ /* 0x000fe20007f5e0ff */
[----:B------:R-:W-:Y:S02]  /*5e770*/  IMAD.X R17, R17, 0x1, R0, P1 ;  /* 0x0000000111117824 */ /* 0x000fe400008e0600 */
[----:B-1----:R-:W-:Y:S02]  /*5e780*/  IMAD.MOV.U32 R10, RZ, RZ, R16 ;  /* 0x000000ffff0a7224 */ /* 0x002fe400078e0010 */
[----:B------:R-:W-:Y:S01]  /*5e790*/  IMAD.X R13, R13, 0x1, R0, P2 ;  /* 0x000000010d0d7824 */ /* 0x000fe200010e0600 */
[----:B------:R1:W-:Y:S04]  /*5e7a0*/  STL [R1+0xfdc], R17 ;  /* 0x000fdc1101007387 */ /* 0x0003e80000100800 */
[----:B------:R1:W-:Y:S04]  /*5e7b0*/  STL [R1+0x1020], R8 ;  /* 0x0010200801007387 */ /* 0x0003e80000100800 */
[----:B------:R-:W4:Y:S01]  /*5e7c0*/  LDL.LU R16, [R1+0x115c] ;  /* 0x00115c0001107983 */ /* 0x000f220000300800 */
[----:B------:R-:W-:-:S03]  /*5e7d0*/  IMAD.MOV.U32 R11, RZ, RZ, R17 ;  /* 0x000000ffff0b7224 */ /* 0x000fc600078e0011 */
[----:B------:R1:W-:Y:S04]  /*5e7e0*/  STL [R1+0x101c], R13 ;  /* 0x00101c0d01007387 */ /* 0x0003e80000100800 */
[----:B-1----:R-:W4:Y:S04]  /*5e7f0*/  LDL.LU R17, [R1+0x119c] ;  /* 0x00119c0001117983 */ /* 0x002f280000300800 */
[----:B------:R1:W-:Y:S02]  /*5e800*/  LDGSTS.E [R4+0x2400], desc[UR60][R10.64], P0 ;  /* 0x024000000a047fae */ /* 0x0003e4000812187c */
[----:B-1----:R-:W-:-:S02]  /*5e810*/  IMAD.MOV.U32 R10, RZ, RZ, R8 ;  /* 0x000000ffff0a7224 */ /* 0x002fc400078e0008 */
[----:B------:R-:W-:Y:S01]  /*5e820*/  IMAD.MOV.U32 R11, RZ, RZ, R13 ;  /* 0x000000ffff0b7224 */ /* 0x000fe200078e000d */
[----:B------:R-:W4:Y:S04]  /*5e830*/  LDL.LU R8, [R1+0x11e0] ;  /* 0x0011e00001087983 */ /* 0x000f280000300800 */
[----:B------:R-:W4:Y:S04]  /*5e840*/  LDL.LU R13, [R1+0x1220] ;  /* 0x00122000010d7983 */ /* 0x000f280000300800 */
[----:B------:R1:W-:Y:S01]  /*5e850*/  LDGSTS.E [R4+0x2800], desc[UR60][R10.64], P0 ;  /* 0x028000000a047fae */ /* 0x0003e2000812187c */
[----:B---3--:R-:W-:-:S05]  /*5e860*/  IADD3 R18, P1, R18, R5, RZ ;  /* 0x0000000512127210 */ /* 0x008fca0007f3e0ff */
[----:B------:R3:W-:Y:S01]  /*5e870*/  STL [R1+0x1060], R18 ;  /* 0x0010601201007387 */ /* 0x0007e20000100800 */
[----:B------:R-:W-:Y:S02]  /*5e880*/  IADD3 R14, P2, R14, R5, RZ ;  /* 0x000000050e0e7210 */ /* 0x000fe40007f5e0ff */
[----:B------:R-:W-:Y:S01]  /*5e890*/  IADD3.X R20, R20, R0, RZ, P1, !PT ;  /* 0x0000000014147210 */ /* 0x000fe20000ffe4ff */
[----:B-1----:R-:W-:Y:S02]  /*5e8a0*/  IMAD.MOV.U32 R10, RZ, RZ, R18 ;  /* 0x000000ffff0a7224 */ /* 0x002fe400078e0012 */
[----:B------:R-:W-:Y:S02]  /*5e8b0*/  IMAD.X R19, R19, 0x1, R0, P2 ;  /* 0x0000000113137824 */ /* 0x000fe400010e0600 */
[----:B------:R1:W-:Y:S04]  /*5e8c0*/  STL [R1+0x105c], R20 ;  /* 0x00105c1401007387 */ /* 0x0003e80000100800 */
[----:B------:R-:W-:Y:S04]  /*5e8d0*/  STL [R1+0x10a0], R14 ;  /* 0x0010a00e01007387 */ /* 0x000fe80000100800 */
[----:B---3--:R-:W3:Y:S01]  /*5e8e0*/  LDL.LU R18, [R1+0x11dc] ;  /* 0x0011dc0001127983 */ /* 0x008ee20000300800 */
[----:B------:R-:W-:-:S03]  /*5e8f0*/  IMAD.MOV.U32 R11, RZ, RZ, R20 ;  /* 0x000000ffff0b7224 */ /* 0x000fc600078e0014 */
[----:B------:R4:W-:Y:S04]  /*5e900*/  STL [R1+0x109c], R19 ;  /* 0x00109c1301007387 */ /* 0x0009e80000100800 */
[----:B-1----:R-:W3:Y:S04]  /*5e910*/  LDL.LU R20, [R1+0x121c] ;  /* 0x00121c0001147983 */ /* 0x002ee80000300800 */
[----:B------:R1:W-:Y:S01]  /*5e920*/  LDGSTS.E [R4+0x2c00], desc[UR60][R10.64], P0 ;  /* 0x02c000000a047fae */ /* 0x0003e2000812187c */
[-C--:B--2---:R-:W-:Y:S02]  /*5e930*/  IADD3 R15, P1, R15, R5.reuse, RZ ;  /* 0x000000050f0f7210 */ /* 0x084fe40007f3e0ff */
[----:B------:R-:W-:Y:S01]  /*5e940*/  IADD3 R22, P2, R22, R5, RZ ;  /* 0x0000000516167210 */ /* 0x000fe20007f5e0ff */
[----:B-1----:R-:W-:-:S02]  /*5e950*/  IMAD.MOV.U32 R10, RZ, RZ, R14 ;  /* 0x000000ffff0a7224 */ /* 0x002fc400078e000e */
[----:B------:R-:W-:Y:S02]  /*5e960*/  IMAD.MOV.U32 R11, RZ, RZ, R19 ;  /* 0x000000ffff0b7224 */ /* 0x000fe400078e0013 */
[--C-:B----4-:R-:W-:Y:S01]  /*5e970*/  IMAD.X R21, R21, 0x1, R0.reuse, P1 ;  /* 0x0000000115157824 */ /* 0x110fe200008e0600 */
[----:B------:R-:W2:Y:S04]  /*5e980*/  LDL.LU R19, [R1+0x1260] ;  /* 0x0012600001137983 */ /* 0x000ea80000300800 */
[----:B------:R-:W4:Y:S01]  /*5e990*/  LDL.LU R14, [R1+0x12a0] ;  /* 0x0012a000010e7983 */ /* 0x000f220000300800 */
[----:B------:R-:W-:-:S03]  /*5e9a0*/  IMAD.X R23, R23, 0x1, R0, P2 ;  /* 0x0000000117177824 */ /* 0x000fc600010e0600 */
[----:B------:R1:W-:Y:S04]  /*5e9b0*/  LDGSTS.E [R4+0x3000], desc[UR60][R10.64], P0 ;  /* 0x030000000a047fae */ /* 0x0003e8000812187c */
[----:B------:R-:W-:Y:S01]  /*5e9c0*/  STL [R1+0x10e0], R15 ;  /* 0x0010e00f01007387 */ /* 0x000fe20000100800 */
[----:B------:R-:W-:-:S03]  /*5e9d0*/  IADD3 R3, P1, R3, R5, RZ ;  /* 0x0000000503037210 */ /* 0x000fc60007f3e0ff */
[----:B------:R1:W-:Y:S02]  /*5e9e0*/  STL [R1+0x10dc], R21 ;  /* 0x0010dc1501007387 */ /* 0x0003e40000100800 */
[----:B-1----:R-:W-:Y:S01]  /*5e9f0*/  MOV R10, R15 ;  /* 0x0000000f000a7202 */ /* 0x002fe20000000f00 */
[----:B------:R-:W-:Y:S01]  /*5ea00*/  IMAD.MOV.U32 R11, RZ, RZ, R21 ;  /* 0x000000ffff0b7224 */ /* 0x000fe200078e0015 */
[----:B------:R-:W-:Y:S04]  /*5ea10*/  STL [R1+0x1120], R22 ;  /* 0x0011201601007387 */ /* 0x000fe80000100800 */
[----:B------:R-:W4:Y:S01]  /*5ea20*/  LDL.LU R21, [R1+0x125c] ;  /* 0x00125c0001157983 */ /* 0x000f220000300800 */
[----:B------:R-:W-:-:S03]  /*5ea30*/  IADD3 R6, P2, R6, R5, RZ ;  /* 0x0000000506067210 */ /* 0x000fc60007f5e0ff */
[----:B------:R1:W-:Y:S04]  /*5ea40*/  LDGSTS.E [R4+0x3400], desc[UR60][R10.64], P0 ;  /* 0x034000000a047fae */ /* 0x0003e8000812187c */
[----:B------:R-:W-:Y:S04]  /*5ea50*/  STL [R1+0x111c], R23 ;  /* 0x00111c1701007387 */ /* 0x000fe80000100800 */
[----:B------:R-:W4:Y:S01]  /*5ea60*/  LDL.LU R15, [R1+0x129c] ;  /* 0x00129c00010f7983 */ /* 0x000f220000300800 */
[----:B-1----:R-:W-:Y:S02]  /*5ea70*/  IMAD.MOV.U32 R10, RZ, RZ, R22 ;  /* 0x000000ffff0a7224 */ /* 0x002fe400078e0016 */
[----:B------:R-:W-:Y:S01]  /*5ea80*/  IMAD.MOV.U32 R11, RZ, RZ, R23 ;  /* 0x000000ffff0b7224 */ /* 0x000fe200078e0017 */
[----:B------:R-:W-:Y:S04]  /*5ea90*/  STL [R1+0x1160], R3 ;  /* 0x0011600301007387 */ /* 0x000fe80000100800 */
[----:B------:R1:W-:Y:S01]  /*5eaa0*/  LDGSTS.E [R4+0x3800], desc[UR60][R10.64], P0 ;  /* 0x038000000a047fae */ /* 0x0003e2000812187c */
[----:B------:R-:W-:-:S02]  /*5eab0*/  IMAD.X R16, R16, 0x1, R0, P1 ;  /* 0x0000000110107824 */ /* 0x000fc400008e0600 */
[----:B-1----:R-:W-:Y:S02]  /*5eac0*/  IMAD.MOV.U32 R10, RZ, RZ, R3 ;  /* 0x000000ffff0a7224 */ /* 0x002fe400078e0003 */
[----:B------:R-:W-:Y:S01]  /*5ead0*/  IMAD.MOV.U32 R11, RZ, RZ, R16 ;  /* 0x000000ffff0b7224 */ /* 0x000fe200078e0010 */
[----:B------:R1:W-:Y:S01]  /*5eae0*/  STL [R1+0x115c], R16 ;  /* 0x00115c1001007387 */ /* 0x0003e20000100800 */
[----:B------:R-:W-:-:S03]  /*5eaf0*/  IMAD.X R17, R17, 0x1, R0, P2 ;  /* 0x0000000111117824 */ /* 0x000fc600010e0600 */
[----:B------:R-:W-:Y:S04]  /*5eb00*/  STL [R1+0x11a0], R6 ;  /* 0x0011a00601007387 */ /* 0x000fe80000100800 */
[----:B------:R1:W-:Y:S04]  /*5eb10*/  LDGSTS.E [R4+0x3c00], desc[UR60][R10.64], P0 ;  /* 0x03c000000a047fae */ /* 0x0003e8000812187c */
[----:B-1----:R-:W4:Y:S04]  /*5eb20*/  LDL.LU R16, [R1+0x12e0] ;  /* 0x0012e00001107983 */ /* 0x002f280000300800 */
[----:B------:R1:W-:Y:S04]  /*5eb30*/  STL [R1+0x119c], R17 ;  /* 0x00119c1101007387 */ /* 0x0003e80000100800 */
[----:B------:R-:W4:Y:S01]  /*5eb40*/  LDL.LU R3, [R1+0x1320] ;  /* 0x0013200001037983 */ /* 0x000f220000300800 */
[----:B------:R-:W-:Y:S01]  /*5eb50*/  IMAD.MOV.U32 R11, RZ, RZ, R17 ;  /* 0x000000ffff0b7224 */ /* 0x000fe200078e0011 */
[----:B------:R-:W-:-:S02]  /*5eb60*/  MOV R10, R6 ;  /* 0x00000006000a7202 */ /* 0x000fc40000000f00 */
[----:B-1----:R-:W4:Y:S04]  /*5eb70*/  LDL.LU R17, [R1+0x12dc] ;  /* 0x0012dc0001117983 */ /* 0x002f280000300800 */
[----:B------:R-:W4:Y:S01]  /*5eb80*/  LDL.LU R6, [R1+0x131c] ;  /* 0x00131c0001067983 */ /* 0x000f220000300800 */
[-C--:B------:R-:W-:Y:S02]  /*5eb90*/  IADD3 R8, P1, R8, R5.reuse, RZ ;  /* 0x0000000508087210 */ /* 0x080fe40007f3e0ff */
[----:B------:R-:W-:Y:S01]  /*5eba0*/  IADD3 R13, P2, R13, R5, RZ ;  /* 0x000000050d0d7210 */ /* 0x000fe20007f5e0ff */
[----:B------:R1:W-:Y:S04]  /*5ebb0*/  LDGSTS.E [R4+0x4000], desc[UR60][R10.64], P0 ;  /* 0x040000000a047fae */ /* 0x0003e8000812187c */
[----:B------:R3:W-:Y:S01]  /*5ebc0*/  STL [R1+0x11e0], R8 ;  /* 0x0011e00801007387 */ /* 0x0007e20000100800 */
[----:B-1----:R-:W-:-:S02]  /*5ebd0*/  IMAD.MOV.U32 R10, RZ, RZ, R8 ;  /* 0x000000ffff0a7224 */ /* 0x002fc400078e0008 */
[----:B---3--:R-:W-:-:S04]  /*5ebe0*/  IMAD.X R18, R18, 0x1, R0, P1 ;  /* 0x0000000112127824 */ /* 0x008fc800008e0600 */
[----:B------:R-:W-:Y:S01]  /*5ebf0*/  IMAD.MOV.U32 R11, RZ, RZ, R18 ;  /* 0x000000ffff0b7224 */ /* 0x000fe200078e0012 */
[----:B------:R1:W-:Y:S01]  /*5ec00*/  STL [R1+0x11dc], R18 ;  /* 0x0011dc1201007387 */ /* 0x0003e20000100800 */
[----:B------:R-:W-:-:S03]  /*5ec10*/  IMAD.X R20, R20, 0x1, R0, P2 ;  /* 0x0000000114147824 */ /* 0x000fc600010e0600 */
[----:B------:R3:W-:Y:S04]  /*5ec20*/  STL [R1+0x1220], R13 ;  /* 0x0012200d01007387 */ /* 0x0007e80000100800 */
[----:B------:R-:W4:Y:S04]  /*5ec30*/  LDL.LU R8, [R1+0x1360] ;  /* 0x0013600001087983 */ /* 0x000f280000300800 */
[----:B------:R2:W-:Y:S04]  /*5ec40*/  STL [R1+0x121c], R20 ;  /* 0x00121c1401007387 */ /* 0x0005e80000100800 */
[----:B------:R3:W-:Y:S04]  /*5ec50*/  LDGSTS.E [R4+0x4400], desc[UR60][R10.64], P0 ;  /* 0x044000000a047fae */ /* 0x0007e8000812187c */
[----:B-1----:R-:W4:Y:S01]  /*5ec60*/  LDL.LU R18, [R1+0x13a0] ;  /* 0x0013a00001127983 */ /* 0x002f220000300800 */
[----:B---3--:R-:W-:-:S03]  /*5ec70*/  IMAD.MOV.U32 R10, RZ, RZ, R13 ;  /* 0x000000ffff0a7224 */ /* 0x008fc600078e000d */
[----:B------:R-:W3:Y:S01]  /*5ec80*/  LDL.LU R13, [R1+0x135c] ;  /* 0x00135c00010d7983 */ /* 0x000ee20000300800 */
[----:B------:R-:W-:-:S03]  /*5ec90*/  IMAD.MOV.U32 R11, RZ, RZ, R20 ;  /* 0x000000ffff0b7224 */ /* 0x000fc600078e0014 */
[----:B--2---:R-:W2:Y:S01]  /*5eca0*/  LDL.LU R20, [R1+0x139c] ;  /* 0x00139c0001147983 */ /* 0x004ea20000300800 */
[-C--:B------:R-:W-:Y:S02]  /*5ecb0*/  IADD3 R19, P1, R19, R5.reuse, RZ ;  /* 0x0000000513137210 */ /* 0x080fe40007f3e0ff */
[----:B----4-:R-:W-:Y:S01]  /*5ecc0*/  IADD3 R14, P2, R14, R5, RZ ;  /* 0x000000050e0e7210 */ /* 0x010fe20007f5e0ff */
[----:B------:R1:W-:Y:S04]  /*5ecd0*/  LDGSTS.E [R4+0x4800], desc[UR60][R10.64], P0 ;  /* 0x048000000a047fae */ /* 0x0003e8000812187c */
[----:B------:R4:W-:Y:S01]  /*5ece0*/  STL [R1+0x1260], R19 ;  /* 0x0012601301007387 */ /* 0x0009e20000100800 */
[----:B------:R-:W-:Y:S01]  /*5ecf0*/  IADD3.X R21, R21, R0, RZ, P1, !PT ;  /* 0x0000000015157210 */ /* 0x000fe20000ffe4ff */
[----:B-1----:R-:W-:-:S04]  /*5ed00*/  IMAD.MOV.U32 R10, RZ, RZ, R19 ;  /* 0x000000ffff0a7224 */ /* 0x002fc800078e0013 */
[----:B------:R1:W-:Y:S04]  /*5ed10*/  STL [R1+0x125c], R21 ;  /* 0x00125c1501007387 */ /* 0x0003e80000100800 */
[----:B------:R1:W-:Y:S01]  /*5ed20*/  STL [R1+0x12a0], R14 ;  /* 0x0012a00e01007387 */ /* 0x0003e20000100800 */
[----:B------:R-:W-:-:S03]  /*5ed30*/  IMAD.X R15, R15, 0x1, R0, P2 ;  /* 0x000000010f0f7824 */ /* 0x000fc600010e0600 */
[----:B----4-:R-:W4:Y:S01]  /*5ed40*/  LDL.LU R19, [R1+0x13e0] ;  /* 0x0013e00001137983 */ /* 0x010f220000300800 */
[----:B------:R-:W-:-:S03]  /*5ed50*/  IMAD.MOV.U32 R11, RZ, RZ, R21 ;  /* 0x000000ffff0b7224 */ /* 0x000fc600078e0015 */
[----:B------:R1:W-:Y:S04]  /*5ed60*/  STL [R1+0x129c], R15 ;  /* 0x00129c0f01007387 */ /* 0x0003e80000100800 */
[----:B------:R-:W4:Y:S04]  /*5ed70*/  LDL.LU R22, [R1+0x1420] ;  /* 0x0014200001167983 */ /* 0x000f280000300800 */
[----:B-1----:R-:W4:Y:S04]  /*5ed80*/  LDL.LU R21, [R1+0x13dc] ;  /* 0x0013dc0001157983 */ /* 0x002f280000300800 */
[----:B------:R1:W-:Y:S04]  /*5ed90*/  LDGSTS.E [R4+0x4c00], desc[UR60][R10.64], P0 ;  /* 0x04c000000a047fae */ /* 0x0003e8000812187c */
[----:B------:R-:W4:Y:S01]  /*5eda0*/  LDL.LU R23, [R1+0x141c] ;  /* 0x00141c0001177983 */ /* 0x000f220000300800 */
[----:B-1----:R-:W-:-:S02]  /*5edb0*/  IMAD.MOV.U32 R10, RZ, RZ, R14 ;  /* 0x000000ffff0a7224 */ /* 0x002fc400078e000e */
[----:B------:R-:W-:Y:S01]  /*5edc0*/  IMAD.MOV.U32 R11, RZ, RZ, R15 ;  /* 0x000000ffff0b7224 */ /* 0x000fe200078e000f */
[----:B------:R-:W4:Y:S04]  /*5edd0*/  LDL.LU R14, [R1+0x1460] ;  /* 0x00146000010e7983 */ /* 0x000f280000300800 */
[----:B------:R-:W4:Y:S04]  /*5ede0*/  LDL.LU R15, [R1+0x14a0] ;  /* 0x0014a000010f7983 */ /* 0x000f280000300800 */
[----:B------:R1:W-:Y:S01]  /*5edf0*/  LDGSTS.E [R4+0x5000], desc[UR60][R10.64], P0 ;  /* 0x050000000a047fae */ /* 0x0003e2000812187c */
[----:B------:R-:W-:-:S02]  /*5ee00*/  IADD3 R16, P1, R16, R5, RZ ;  /* 0x0000000510107210 */ /* 0x000fc40007f3e0ff */
[----:B------:R-:W-:-:S03]  /*5ee10*/  IADD3 R3, P2, R3, R5, RZ ;  /* 0x0000000503037210 */ /* 0x000fc60007f5e0ff */
[----:B------:R1:W-:Y:S01]  /*5ee20*/  STL [R1+0x12e0], R16 ;  /* 0x0012e01001007387 */ /* 0x0003e20000100800 */
[--C-:B------:R-:W-:Y:S01]  /*5ee30*/  IMAD.X R17, R17, 0x1, R0.reuse, P1 ;  /* 0x0000000111117824 */ /* 0x100fe200008e0600 */
[----:B-1----:R-:W-:Y:S01]  /*5ee40*/  MOV R10, R16 ;  /* 0x00000010000a7202 */ /* 0x002fe20000000f00 */
[----:B------:R-:W-:-:S03]  /*5ee50*/  IMAD.X R6, R6, 0x1, R0, P2 ;  /* 0x0000000106067824 */ /* 0x000fc600010e0600 */
[----:B------:R1:W-:Y:S04]  /*5ee60*/  STL [R1+0x12dc], R17 ;  /* 0x0012dc1101007387 */ /* 0x0003e80000100800 */
[----:B------:R1:W-:Y:S01]  /*5ee70*/  STL [R1+0x1320], R3 ;  /* 0x0013200301007387 */ /* 0x0003e20000100800 */
[----:B------:R-:W-:-:S03]  /*5ee80*/  IMAD.MOV.U32 R11, RZ, RZ, R17 ;  /* 0x000000ffff0b7224 */ /* 0x000fc600078e0011 */
[----:B------:R-:W4:Y:S04]  /*5ee90*/  LDL.LU R16, [R1+0x145c] ;  /* 0x00145c0001107983 */ /* 0x000f280000300800 */
        /* <DEDUP_REMOVED lines=8> */
[----:B------:R-:W-:-:S05]  /*5ef20*/  IADD3 R8, P1, R8, R5, RZ ;  /* 0x0000000508087210 */ /* 0x000fca0007f3e0ff */
[----:B------:R2:W-:Y:S01]  /*5ef30*/  STL [R1+0x1360], R8 ;  /* 0x0013600801007387 */ /* 0x0005e20000100800 */
[----:B-1----:R-:W-:Y:S01]  /*5ef40*/  IMAD.MOV.U32 R10, RZ, RZ, R8 ;  /* 0x000000ffff0a7224 */ /* 0x002fe200078e0008 */
[----:B------:R-:W-:Y:S01]  /*5ef50*/  IADD3 R18, P2, R18, R5, RZ ;  /* 0x0000000512127210 */ /* 0x000fe20007f5e0ff */
[----:B---3--:R-:W-:-:S04]  /*5ef60*/  IMAD.X R13, R13, 0x1, R0, P1 ;  /* 0x000000010d0d7824 */ /* 0x008fc800008e0600 */
[----:B--2---:R-:W-:Y:S01]  /*5ef70*/  IMAD.X R20, R20, 0x1, R0, P2 ;  /* 0x0000000114147824 */ /* 0x004fe200010e0600 */
[----:B------:R1:W-:Y:S04]  /*5ef80*/  STL [R1+0x135c], R13 ;  /* 0x00135c0d01007387 */ /* 0x0003e80000100800 */
[----:B------:R-:W-:Y:S01]  /*5ef90*/  STL [R1+0x13a0], R18 ;  /* 0x0013a01201007387 */ /* 0x000fe20000100800 */
[----:B------:R-:W-:-:S03]  /*5efa0*/  IMAD.MOV.U32 R11, RZ, RZ, R13 ;  /* 0x000000ffff0b7224 */ /* 0x000fc600078e000d */
[----:B------:R-:W2:Y:S04]  /*5efb0*/  LDL.LU R8, [R1+0x14dc] ;  /* 0x0014dc0001087983 */ /* 0x000ea80000300800 */
[----:B------:R3:W-:Y:S04]  /*5efc0*/  STL [R1+0x139c], R20 ;  /* 0x00139c1401007387 */ /* 0x0007e80000100800 */
[----:B-1----:R-:W2:Y:S04]  /*5efd0*/  LDL.LU R13, [R1+0x151c] ;  /* 0x00151c00010d7983 */ /* 0x002ea80000300800 */
[----:B------:R1:W-:Y:S01]  /*5efe0*/  LDGSTS.E [R4+0x5c00], desc[UR60][R10.64], P0 ;  /* 0x05c000000a047fae */ /* 0x0003e2000812187c */
[----:B----4-:R-:W-:-:S02]  /*5eff0*/  IADD3 R19, P1, R19, R5, RZ ;  /* 0x0000000513137210 */ /* 0x010fc40007f3e0ff */
[----:B-1----:R-:W-:Y:S01]  /*5f000*/  MOV R10, R18 ;  /* 0x00000012000a7202 */ /* 0x002fe20000000f00 */
[----:B------:R-:W-:Y:S02]  /*5f010*/  IMAD.MOV.U32 R11, RZ, RZ, R20 ;  /* 0x000000ffff0b7224 */ /* 0x000fe400078e0014 */
[----:B---3--:R-:W3:Y:S01]  /*5f020*/  LDL.LU R20, [R1+0x1560] ;  /* 0x0015600001147983 */ /* 0x008ee20000300800 */
[----:B------:R-:W-:-:S03]  /*5f030*/  IADD3 R22, P2, R22, R5, RZ ;  /* 0x0000000516167210 */ /* 0x000fc60007f5e0ff */
[----:B------:R1:W-:Y:S01]  /*5f040*/  LDGSTS.E [R4+0x6000], desc[UR60][R10.64], P0 ;  /* 0x060000000a047fae */ /* 0x0003e2000812187c */
[----:B------:R-:W-:-:S03]  /*5f050*/  IMAD.X R21, R21, 0x1, R0, P1 ;  /* 0x0000000115157824 */ /* 0x000fc600008e0600 */
[----:B------:R-:W4:Y:S04]  /*5f060*/  LDL.LU R18, [R1+0x15a0] ;  /* 0x0015a00001127983 */ /* 0x000f280000300800 */
[----:B------:R-:W-:Y:S01]  /*5f070*/  STL [R1+0x13e0], R19 ;  /* 0x0013e01301007387 */ /* 0x000fe20000100800 */
[----:B------:R-:W-:Y:S02]  /*5f080*/  IMAD.X R23, R23, 0x1, R0, P2 ;  /* 0x0000000117177824 */ /* 0x000fe400010e0600 */
[----:B-1----:R-:W-:Y:S02]  /*5f090*/  IMAD.MOV.U32 R10, RZ, RZ, R19 ;  /* 0x000000ffff0a7224 */ /* 0x002fe400078e0013 */
[----:B------:R-:W-:Y:S01]  /*5f0a0*/  IMAD.MOV.U32 R11, RZ, RZ, R21 ;  /* 0x000000ffff0b7224 */ /* 0x000fe200078e0015 */
[----:B------:R1:W-:Y:S01]  /*5f0b0*/  STL [R1+0x13dc], R21 ;  /* 0x0013dc1501007387 */ /* 0x0003e20000100800 */
[----:B------:R-:W-:-:S03]  /*5f0c0*/  IADD3 R14, P1, R14, R5, RZ ;  /* 0x000000050e0e7210 */ /* 0x000fc60007f3e0ff */
[----:B------:R-:W-:Y:S01]  /*5f0d0*/  STL [R1+0x1420], R22 ;  /* 0x0014201601007387 */ /* 0x000fe20000100800 */
[----:B------:R-:W-:-:S03]  /*5f0e0*/  IADD3 R15, P2, R15, R5, RZ ;  /* 0x000000050f0f7210 */ /* 0x000fc60007f5e0ff */
[----:B------:R1:W-:Y:S04]  /*5f0f0*/  LDGSTS.E [R4+0x6400], desc[UR60][R10.64], P0 ;  /* 0x064000000a047fae */ /* 0x0003e8000812187c */
[----:B-1----:R-:W4:Y:S04]  /*5f100*/  LDL.LU R21, [R1+0x155c] ;  /* 0x00155c0001157983 */ /* 0x002f280000300800 */
[----:B------:R-:W-:Y:S01]  /*5f110*/  STL [R1+0x141c], R23 ;  /* 0x00141c1701007387 */ /* 0x000fe20000100800 */
[----:B------:R-:W-:-:S03]  /*5f120*/  IMAD.MOV.U32 R10, RZ, RZ, R22 ;  /* 0x000000ffff0a7224 */ /* 0x000fc600078e0016 */
[----:B------:R-:W4:Y:S01]  /*5f130*/  LDL.LU R19, [R1+0x159c] ;  /* 0x00159c0001137983 */ /* 0x000f220000300800 */
[----:B------:R-:W-:-:S03]  /*5f140*/  IMAD.MOV.U32 R11, RZ, RZ, R23 ;  /* 0x000000ffff0b7224 */ /* 0x000fc600078e0017 */
[----:B------:R-:W-:Y:S04]  /*5f150*/  STL [R1+0x1460], R14 ;  /* 0x0014600e01007387 */ /* 0x000fe80000100800 */
[----:B------:R1:W-:Y:S01]  /*5f160*/  LDGSTS.E [R4+0x6800], desc[UR60][R10.64], P0 ;  /* 0x068000000a047fae */ /* 0x0003e2000812187c */
[----:B------:R-:W-:Y:S01]  /*5f170*/  IADD3.X R16, R16, R0, RZ, P1, !PT ;  /* 0x0000000010107210 */ /* 0x000fe20000ffe4ff */
[----:B-1----:R-:W-:-:S04]  /*5f180*/  IMAD.MOV.U32 R10, RZ, RZ, R14 ;  /* 0x000000ffff0a7224 */ /* 0x002fc800078e000e */
[----:B------:R1:W-:Y:S01]  /*5f190*/  STL [R1+0x145c], R16 ;  /* 0x00145c1001007387 */ /* 0x0003e20000100800 */
[----:B------:R-:W-:Y:S02]  /*5f1a0*/  IMAD.MOV.U32 R11, RZ, RZ, R16 ;  /* 0x000000ffff0b7224 */ /* 0x000fe400078e0010 */
[----:B------:R-:W-:Y:S01]  /*5f1b0*/  IMAD.X R17, R17, 0x1, R0, P2 ;  /* 0x0000000111117824 */ /* 0x000fe200010e0600 */
[----:B------:R-:W-:Y:S04]  /*5f1c0*/  STL [R1+0x14a0], R15 ;  /* 0x0014a00f01007387 */ /* 0x000fe80000100800 */
[----:B------:R1:W-:Y:S04]  /*5f1d0*/  LDGSTS.E [R4+0x6c00], desc[UR60][R10.64], P0 ;  /* 0x06c000000a047fae */ /* 0x0003e8000812187c */
[----:B-1----:R-:W4:Y:S04]  /*5f1e0*/  LDL.LU R16, [R1+0x15e0] ;  /* 0x0015e00001107983 */ /* 0x002f280000300800 */
[----:B------:R1:W-:Y:S04]  /*5f1f0*/  STL [R1+0x149c], R17 ;  /* 0x00149c1101007387 */ /* 0x0003e80000100800 */
[----:B------:R-:W4:Y:S01]  /*5f200*/  LDL.LU R14, [R1+0x1620] ;  /* 0x00162000010e7983 */ /* 0x000f220000300800 */
[----:B------:R-:W-:-:S02]  /*5f210*/  IMAD.MOV.U32 R11, RZ, RZ, R17 ;  /* 0x000000ffff0b7224 */ /* 0x000fc400078e0011 */
[----:B------:R-:W-:Y:S01]  /*5f220*/  IMAD.MOV.U32 R10, RZ, RZ, R15 ;  /* 0x000000ffff0a7224 */ /* 0x000fe200078e000f */
[----:B-1----:R-:W4:Y:S04]  /*5f230*/  LDL.LU R17, [R1+0x15dc] ;  /* 0x0015dc0001117983 */ /* 0x002f280000300800 */
[----:B------:R-:W4:Y:S01]  /*5f240*/  LDL.LU R15, [R1+0x161c] ;  /* 0x00161c00010f7983 */ /* 0x000f220000300800 */
[-C--:B------:R-:W-:Y:S02]  /*5f250*/  IADD3 R3, P1, R3, R5.reuse, RZ ;  /* 0x0000000503037210 */ /* 0x080fe40007f3e0ff */
[----:B------:R-:W-:Y:S01]  /*5f260*/  IADD3 R6, P2, R6, R5, RZ ;  /* 0x0000000506067210 */ /* 0x000fe20007f5e0ff */
[----:B------:R1:W-:Y:S04]  /*5f270*/  LDGSTS.E [R4+0x7000], desc[UR60][R10.64], P0 ;  /* 0x070000000a047fae */ /* 0x0003e8000812187c */
[----:B------:R-:W-:Y:S01]  /*5f280*/  STL [R1+0x14e0], R3 ;  /* 0x0014e00301007387 */ /* 0x000fe20000100800 */
[----:B-1----:R-:W-:Y:S01]  /*5f290*/  MOV R10, R3 ;  /* 0x00000003000a7202 */ /* 0x002fe20000000f00 */
[----:B--2---:R-:W-:-:S04]  /*5f2a0*/  IMAD.X R8, R8, 0x1, R0, P1 ;  /* 0x0000000108087824 */ /* 0x004fc800008e0600 */
        /* <DEDUP_REMOVED lines=8> */
[----:B--2---:R-:W-:-:S03]  /*5f330*/  IMAD.MOV.U32 R11, RZ, RZ, R13 ;  /* 0x000000ffff0b7224 */ /* 0x004fc600078e000d */
[----:B-1----:R-:W2:Y:S01]  /*5f340*/  LDL.LU R13, [R1+0x165c] ;  /* 0x00165c00010d7983 */ /* 0x002ea20000300800 */
[----:B------:R-:W-:-:S03]  /*5f350*/  IMAD.MOV.U32 R10, RZ, RZ, R6 ;  /* 0x000000ffff0a7224 */ /* 0x000fc600078e0006 */
[----:B------:R-:W2:Y:S01]  /*5f360*/  LDL.LU R6, [R1+0x169c] ;  /* 0x00169c0001067983 */ /* 0x000ea20000300800 */
[-C--:B---3--:R-:W-:Y:S02]  /*5f370*/  IADD3 R20, P1, R20, R5.reuse, RZ ;  /* 0x0000000514147210 */ /* 0x088fe40007f3e0ff */
[----:B----4-:R-:W-:Y:S01]  /*5f380*/  IADD3 R18, P2, R18, R5, RZ ;  /* 0x0000000512127210 */ /* 0x010fe20007f5e0ff */
[----:B------:R1:W-:Y:S04]  /*5f390*/  LDGSTS.E [R4+0x7800], desc[UR60][R10.64], P0 ;  /* 0x078000000a047fae */ /* 0x0003e8000812187c */
[----:B------:R3:W-:Y:S01]  /*5f3a0*/  STL [R1+0x1560], R20 ;  /* 0x0015601401007387 */ /* 0x0007e20000100800 */
[----:B-1----:R-:W-:Y:S02]  /*5f3b0*/  IMAD.MOV.U32 R10, RZ, RZ, R20 ;  /* 0x000000ffff0a7224 */ /* 0x002fe400078e0014 */
[----:B------:R-:W-:-:S05]  /*5f3c0*/  IMAD.X R21, R21, 0x1, R0, P1 ;  /* 0x0000000115157824 */ /* 0x000fca00008e0600 */
[----:B------:R-:W-:Y:S01]  /*5f3d0*/  STL [R1+0x155c], R21 ;  /* 0x00155c1501007387 */ /* 0x000fe20000100800 */
[----:B------:R-:W-:-:S03]  /*5f3e0*/  IMAD.X R19, R19, 0x1, R0, P2 ;  /* 0x0000000113137824 */ /* 0x000fc600010e0600 */
[----:B------:R1:W-:Y:S01]  /*5f3f0*/  STL [R1+0x15a0], R18 ;  /* 0x0015a01201007387 */ /* 0x0003e20000100800 */
[----:B------:R-:W-:-:S03]  /*5f400*/  IMAD.MOV.U32 R11, RZ, RZ, R21 ;  /* 0x000000ffff0b7224 */ /* 0x000fc600078e0015 */
[----:B------:R4:W-:Y:S04]  /*5f410*/  STL [R1+0x159c], R19 ;  /* 0x00159c1301007387 */ /* 0x0009e80000100800 */
[----:B------:R-:W2:Y:S04]  /*5f420*/  LDL.LU R153, [R1+0x16dc] ;  /* 0x0016dc0001997983 */ /* 0x000ea80000300800 */
[----:B------:R-:W2:Y:S04]  /*5f430*/  LDL.LU R152, [R1+0x16e0] ;  /* 0x0016e00001987983 */ /* 0x000ea80000300800 */
[----:B------:R-:W2:Y:S04]  /*5f440*/  LDL.LU R23, [R1+0x171c] ;  /* 0x00171c0001177983 */ /* 0x000ea80000300800 */
[----:B------:R-:W2:Y:S04]  /*5f450*/  LDL.LU R22, [R1+0x1720] ;  /* 0x0017200001167983 */ /* 0x000ea80000300800 */
[----:B------:R1:W-:Y:S04]  /*5f460*/  LDGSTS.E [R4+0x7c00], desc[UR60][R10.64], P0 ;  /* 0x07c000000a047fae */ /* 0x0003e8000812187c */
[----:B---3--:R-:W3:Y:S01]  /*5f470*/  LDL.LU R20, [R1+0x1760] ;  /* 0x0017600001147983 */ /* 0x008ee20000300800 */
[----:B------:R-:W-:-:S02]  /*5f480*/  IADD3 R16, P1, R16, R5, RZ ;  /* 0x0000000510107210 */ /* 0x000fc40007f3e0ff */
[----:B-1----:R-:W-:Y:S02]  /*5f490*/  MOV R10, R18 ;  /* 0x00000012000a7202 */ /* 0x002fe40000000f00 */
[----:B------:R-:W3:Y:S01]  /*5f4a0*/  LDL.LU R18, [R1+0x17a0] ;  /* 0x0017a00001127983 */ /* 0x000ee20000300800 */
[----:B------:R-:W-:-:S03]  /*5f4b0*/  IADD3 R14, P2, R14, R5, RZ ;  /* 0x000000050e0e7210 */ /* 0x000fc60007f5e0ff */
[----:B------:R1:W-:Y:S01]  /*5f4c0*/  STL [R1+0x15e0], R16 ;  /* 0x0015e01001007387 */ /* 0x0003e20000100800 */
[--C-:B------:R-:W-:Y:S02]  /*5f4d0*/  IMAD.X R17, R17, 0x1, R0.reuse, P1 ;  /* 0x0000000111117824 */ /* 0x100fe400008e0600 */
[----:B------:R-:W-:-:S03]  /*5f4e0*/  IMAD.X R15, R15, 0x1, R0, P2 ;  /* 0x000000010f0f7824 */ /* 0x000fc600010e0600 */
[----:B------:R-:W-:Y:S01]  /*5f4f0*/  STL [R1+0x15dc], R17 ;  /* 0x0015dc1101007387 */ /* 0x000fe20000100800 */
[----:B------:R-:W-:-:S03]  /*5f500*/  IMAD.MOV.U32 R11, RZ, RZ, R19 ;  /* 0x000000ffff0b7224 */ /* 0x000fc600078e0013 */
[----:B------:R1:W-:Y:S04]  /*5f510*/  STL [R1+0x1620], R14 ;  /* 0x0016200e01007387 */ /* 0x0003e80000100800 */
[----:B------:R-:W3:Y:S04]  /*5f520*/  LDL.LU R21, [R1+0x175c] ;  /* 0x00175c0001157983 */ /* 0x000ee80000300800 */
[----:B------:R2:W-:Y:S04]  /*5f530*/  STL [R1+0x161c], R15 ;  /* 0x00161c0f01007387 */ /* 0x0005e80000100800 */
[----:B----4-:R-:W4:Y:S04]  /*5f540*/  LDL.LU R19, [R1+0x179c] ;  /* 0x00179c0001137983 */ /* 0x010f280000300800 */
[----:B------:R1:W-:Y:S02]  /*5f550*/  LDGSTS.E [R4+0x20000], desc[UR60][R10.64], P0 ;  /* 0x200000000a047fae */ /* 0x0003e4000812187c */
[----:B-1----:R-:W-:-:S02]  /*5f560*/  IMAD.MOV.U32 R10, RZ, RZ, R16 ;  /* 0x000000ffff0a7224 */ /* 0x002fc400078e0010 */
[----:B------:R-:W-:Y:S01]  /*5f570*/  IMAD.MOV.U32 R11, RZ, RZ, R17 ;  /* 0x000000ffff0b7224 */ /* 0x000fe200078e0011 */
[----:B------:R-:W4:Y:S04]  /*5f580*/  LDL.LU R16, [R1+0x17e0] ;  /* 0x0017e00001107983 */ /* 0x000f280000300800 */
[----:B------:R1:W-:Y:S02]  /*5f590*/  LDGSTS.E [R4+0x20400], desc[UR60][R10.64], P0 ;  /* 0x204000000a047fae */ /* 0x0003e4000812187c */
[----:B-1----:R-:W-:Y:S02]  /*5f5a0*/  IMAD.MOV.U32 R10, RZ, RZ, R14 ;  /* 0x000000ffff0a7224 */ /* 0x002fe400078e000e */
[----:B------:R-:W4:Y:S01]  /*5f5b0*/  LDL.LU R14, [R1+0x17e8] ;  /* 0x0017e800010e7983 */ /* 0x000f220000300800 */
[----:B------:R-:W-:-:S05]  /*5f5c0*/  IMAD.MOV.U32 R11, RZ, RZ, R15 ;  /* 0x000000ffff0b7224 */ /* 0x000fca00078e000f */
[----:B------:R1:W-:Y:S01]  /*5f5d0*/  LDGSTS.E [R4+0x20800], desc[UR60][R10.64], P0 ;  /* 0x208000000a047fae */ /* 0x0003e2000812187c */
[----:B------:R-:W-:-:S05]  /*5f5e0*/  IADD3 R8, P1, R8, R5, RZ ;  /* 0x0000000508087210 */ /* 0x000fca0007f3e0ff */
[----:B------:R-:W-:Y:S01]  /*5f5f0*/  STL [R1+0x1660], R8 ;  /* 0x0016600801007387 */ /* 0x000fe20000100800 */
[----:B------:R-:W-:Y:S02]  /*5f600*/  IADD3 R3, P2, R3, R5, RZ ;  /* 0x0000000503037210 */ /* 0x000fe40007f5e0ff */
[----:B--2---:R-:W-:-:S03]  /*5f610*/  IADD3.X R13, R13, R0, RZ, P1, !PT ;  /* 0x000000000d0d7210 */ /* 0x004fc60000ffe4ff */
[----:B------:R-:W-:Y:S02]  /*5f620*/  IMAD.X R6, R6, 0x1, R0, P2 ;  /* 0x0000000106067824 */ /* 0x000fe400010e0600 */
[----:B------:R2:W-:Y:S04]  /*5f630*/  STL [R1+0x165c], R13 ;  /* 0x00165c0d01007387 */ /* 0x0005e80000100800 */
[----:B------:R-:W-:Y:S04]  /*5f640*/  STL [R1+0x16a0], R3 ;  /* 0x0016a00301007387 */ /* 0x000fe80000100800 */
[----:B------:R-:W4:Y:S01]  /*5f650*/  LDL.LU R17, [R1+0x17dc] ;  /* 0x0017dc0001117983 */ /* 0x000f220000300800 */
[----:B-1----:R-:W-:-:S02]  /*5f660*/  IMAD.MOV.U32 R10, RZ, RZ, R8 ;  /* 0x000000ffff0a7224 */ /* 0x002fc400078e0008 */
[----:B------:R-:W-:Y:S01]  /*5f670*/  IMAD.MOV.U32 R11, RZ, RZ, R13 ;  /* 0x000000ffff0b7224 */ /* 0x000fe200078e000d */
[----:B------:R1:W-:Y:S04]  /*5f680*/  STL [R1+0x169c], R6 ;  /* 0x00169c0601007387 */ /* 0x0003e80000100800 */
[----:B------:R-:W4:Y:S04]  /*5f690*/  LDL.LU R15, [R1+0x17e4] ;  /* 0x0017e400010f7983 */ /* 0x000f280000300800 */
[----:B------:R1:W-:Y:S04]  /*5f6a0*/  LDGSTS.E [R4+0x20c00], desc[UR60][R10.64], P0 ;  /* 0x20c000000a047fae */ /* 0x0003e8000812187c */
[----:B--2---:R-:W2:Y:S04]  /*5f6b0*/  LDL.LU R13, [R1+0x17ec] ;  /* 0x0017ec00010d7983 */ /* 0x004ea80000300800 */
[----:B------:R-:W2:Y:S01]  /*5f6c0*/  LDL.LU R8, [R1+0x17f0] ;  /* 0x0017f00001087983 */ /* 0x000ea20000300800 */
[----:B-1----:R-:W-:-:S02]  /*5f6d0*/  IMAD.MOV.U32 R11, RZ, RZ, R6 ;  /* 0x000000ffff0b7224 */ /* 0x002fc400078e0006 */
[----:B------:R-:W-:Y:S01]  /*5f6e0*/  IMAD.MOV.U32 R10, RZ, RZ, R3 ;  /* 0x000000ffff0a7224 */ /* 0x000fe200078e0003 */
[----:B------:R-:W2:Y:S04]  /*5f6f0*/  LDL.LU R6, [R1+0x17f4] ;  /* 0x0017f40001067983 */ /* 0x000ea80000300800 */
[----:B------:R-:W2:Y:S04]  /*5f700*/  LDL.LU R3, [R1+0x17f8] ;  /* 0x0017f80001037983 */ /* 0x000ea80000300800 */
[----:B------:R1:W-:Y:S01]  /*5f710*/  LDGSTS.E [R4+0x21000], desc[UR60][R10.64], P0 ;  /* 0x210000000a047fae */ /* 0x0003e2000812187c */
[----:B------:R-:W-:-:S05]  /*5f720*/  IADD3 R152, P1, R152, R5, RZ ;  /* 0x0000000598987210 */ /* 0x000fca0007f3e0ff */
[--C-:B------:R-:W-:Y:S01]  /*5f730*/  IMAD.X R153, R153, 0x1, R0.reuse, P1 ;  /* 0x0000000199997824 */ /* 0x100fe200008e0600 */
[-C--:B------:R-:W-:Y:S01]  /*5f740*/  IADD3 R22, P2, R22, R5.reuse, RZ ;  /* 0x0000000516167210 */ /* 0x080fe20007f5e0ff */
[----:B------:R-:W-:Y:S04]  /*5f750*/  STL [R1+0x16e0], R152 ;  /* 0x0016e09801007387 */ /* 0x000fe80000100800 */
[----:B------:R-:W-:Y:S01]  /*5f760*/  IMAD.X R23, R23, 0x1, R0, P2 ;  /* 0x0000000117177824 */ /* 0x000fe200010e0600 */
[-C--:B---3--:R-:W-:Y:S01]  /*5f770*/  IADD3 R20, P1, R20, R5.reuse, RZ ;  /* 0x0000000514147210 */ /* 0x088fe20007f3e0ff */
[----:B------:R-:W-:Y:S04]  /*5f780*/  STL [R1+0x16dc], R153 ;  /* 0x0016dc9901007387 */ /* 0x000fe80000100800 */
[----:B------:R-:W-:Y:S01]  /*5f790*/  STL [R1+0x1720], R22 ;  /* 0x0017201601007387 */ /* 0x000fe20000100800 */
[----:B------:R-:W-:-:S03]  /*5f7a0*/  IADD3 R18, P2, R18, R5, RZ ;  /* 0x0000000512127210 */ /* 0x000fc60007f5e0ff */
[----:B------:R3:W-:Y:S01]  /*5f7b0*/  STL [R1+0x171c], R23 ;  /* 0x00171c1701007387 */ /* 0x0007e20000100800 */
[----:B-1----:R-:W-:-:S03]  /*5f7c0*/  MOV R10, R152 ;  /* 0x00000098000a7202 */ /* 0x002fc60000000f00 */
[----:B------:R-:W-:Y:S01]  /*5f7d0*/  STL [R1+0x1760], R20 ;  /* 0x0017601401007387 */ /* 0x000fe20000100800 */
[----:B------:R-:W-:-:S05]  /*5f7e0*/  IMAD.MOV.U32 R11, RZ, RZ, R153 ;  /* 0x000000ffff0b7224 */ /* 0x000fca00078e0099 */
[----:B------:R1:W-:Y:S01]  /*5f7f0*/  LDGSTS.E [R4+0x21400], desc[UR60][R10.64], P0 ;  /* 0x214000000a047fae */ /* 0x0003e2000812187c */
[----:B------:R-:W-:-:S05]  /*5f800*/  IMAD.X R21, R21, 0x1, R0, P1 ;  /* 0x0000000115157824 */ /* 0x000fca00008e0600 */
[----:B------:R-:W-:Y:S01]  /*5f810*/  STL [R1+0x175c], R21 ;  /* 0x00175c1501007387 */ /* 0x000fe20000100800 */
[----:B----4-:R-:W-:-:S03]  /*5f820*/  IMAD.X R19, R19, 0x1, R0, P2 ;  /* 0x0000000113137824 */ /* 0x010fc600010e0600 */
[----:B------:R-:W-:Y:S04]  /*5f830*/  STL [R1+0x17a0], R18 ;  /* 0x0017a01201007387 */ /* 0x000fe80000100800 */
[----:B------:R-:W-:Y:S04]  /*5f840*/  STL [R1+0x179c], R19 ;  /* 0x00179c1301007387 */ /* 0x000fe80000100800 */
[----:B------:R-:W4:Y:S01]  /*5f850*/  LDL.LU.64 R158, [R1+0x8f0] ;  /* 0x0008f000019e7983 */ /* 0x000f220000300a00 */
[----:B-1----:R-:W-:Y:S02]  /*5f860*/  IMAD.MOV.U32 R10, RZ, RZ, R22 ;  /* 0x000000ffff0a7224 */ /* 0x002fe400078e0016 */
[----:B------:R-:W-:-:S02]  /*5f870*/  IMAD.MOV.U32 R11, RZ, RZ, R23 ;  /* 0x000000ffff0b7224 */ /* 0x000fc400078e0017 */
[----:B---3--:R-:W3:Y:S04]  /*5f880*/  LDL.LU.64 R22, [R1+0x980] ;  /* 0x0009800001167983 */ /* 0x008ee80000300a00 */
[----:B------:R-:W3:Y:S04]  /*5f890*/  LDL.LU.64 R154, [R1+0x978] ;  /* 0x00097800019a7983 */ /* 0x000ee80000300a00 */
[----:B------:R-:W3:Y:S04]  /*5f8a0*/  LDL.LU.64 R152, [R1+0x970] ;  /* 0x0009700001987983 */ /* 0x000ee80000300a00 */
[----:B------:R1:W-:Y:S01]  /*5f8b0*/  LDGSTS.E [R4+0x21800], desc[UR60][R10.64], P0 ;  /* 0x218000000a047fae */ /* 0x0003e2000812187c */
[----:B------:R-:W-:Y:S01]  /*5f8c0*/  IADD3 R16, P1, R16, R5, RZ ;  /* 0x0000000510107210 */ /* 0x000fe20007f3e0ff */
[----:B-1----:R-:W-:-:S02]  /*5f8d0*/  IMAD.MOV.U32 R10, RZ, RZ, R20 ;  /* 0x000000ffff0a7224 */ /* 0x002fc400078e0014 */
[----:B------:R-:W-:Y:S01]  /*5f8e0*/  IMAD.MOV.U32 R11, RZ, RZ, R21 ;  /* 0x000000ffff0b7224 */ /* 0x000fe200078e0015 */
[----:B------:R-:W-:-:S04]  /*5f8f0*/  IADD3 R14, P2, R14, R5, RZ ;  /* 0x000000050e0e7210 */ /* 0x000fc80007f5e0ff */
[----:B------:R1:W-:Y:S02]  /*5f900*/  LDGSTS.E [R4+0x21c00], desc[UR60][R10.64], P0 ;  /* 0x21c000000a047fae */ /* 0x0003e4000812187c */
[----:B-1----:R-:W-:Y:S01]  /*5f910*/  MOV R10, R18 ;  /* 0x00000012000a7202 */ /* 0x002fe20000000f00 */
[----:B------:R-:W-:Y:S01]  /*5f920*/  IMAD.MOV.U32 R11, RZ, RZ, R19 ;  /* 0x000000ffff0b7224 */ /* 0x000fe200078e0013 */
[----:B------:R-:W-:Y:S04]  /*5f930*/  STL [R1+0x17e0], R16 ;  /* 0x0017e01001007387 */ /* 0x000fe80000100800 */
[----:B------:R1:W-:Y:S02]  /*5f940*/  LDGSTS.E [R4+0x22000], desc[UR60][R10.64], P0 ;  /* 0x220000000a047fae */ /* 0x0003e4000812187c */
[----:B-1----:R-:W-:-:S02]  /*5f950*/  IMAD.MOV.U32 R10, RZ, RZ, R16 ;  /* 0x000000ffff0a7224 */ /* 0x002fc400078e0010 */
[----:B------:R-:W-:-:S04]  /*5f960*/  IMAD.X R17, R17, 0x1, R0, P1 ;  /* 0x0000000111117824 */ /* 0x000fc800008e0600 */
[----:B------:R-:W-:Y:S01]  /*5f970*/  IMAD.MOV.U32 R11, RZ, RZ, R17 ;  /* 0x000000ffff0b7224 */ /* 0x000fe200078e0011 */
[----:B------:R-:W-:Y:S01]  /*5f980*/  STL [R1+0x17dc], R17 ;  /* 0x0017dc1101007387 */ /* 0x000fe20000100800 */
[----:B------:R-:W-:-:S03]  /*5f990*/  IMAD.X R15, R15, 0x1, R0, P2 ;  /* 0x000000010f0f7824 */ /* 0x000fc600010e0600 */
[----:B------:R-:W-:Y:S04]  /*5f9a0*/  STL [R1+0x17e8], R14 ;  /* 0x0017e80e01007387 */ /* 0x000fe80000100800 */
[----:B------:R1:W-:Y:S04]  /*5f9b0*/  LDGSTS.E [R4+0x22400], desc[UR60][R10.64], P0 ;  /* 0x224000000a047fae */ /* 0x0003e8000812187c */
[----:B------:R1:W-:Y:S01]  /*5f9c0*/  STL [R1+0x17e4], R15 ;  /* 0x0017e40f01007387 */ /* 0x0003e20000100800 */
[----:B--2---:R-:W-:Y:S01]  /*5f9d0*/  IADD3 R8, P1, R8, R5, RZ ;  /* 0x0000000508087210 */ /* 0x004fe20007f3e0ff */
[----:B-1----:R-:W-:-:S02]  /*5f9e0*/  IMAD.MOV.U32 R10, RZ, RZ, R14 ;  /* 0x000000ffff0a7224 */ /* 0x002fc400078e000e */
[----:B------:R-:W-:Y:S02]  /*5f9f0*/  IMAD.MOV.U32 R11, RZ, RZ, R15 ;  /* 0x000000ffff0b7224 */ /* 0x000fe400078e000f */
[----:B------:R-:W2:Y:S01]  /*5fa00*/  LDL.LU.64 R14, [R1+0x968] ;  /* 0x00096800010e7983 */ /* 0x000ea20000300a00 */
[----:B------:R-:W-:Y:S02]  /*5fa10*/  IADD3 R3, P2, R3, R5, RZ ;  /* 0x0000000503037210 */ /* 0x000fe40007f5e0ff */
[----:B------:R-:W-:Y:S01]  /*5fa20*/  IADD3.X R13, R13, R0, RZ, P1, !PT ;  /* 0x000000000d0d7210 */ /* 0x000fe20000ffe4ff */
[----:B------:R-:W2:Y:S02]  /*5fa30*/  LDL.LU.64 R164, [R1+0x960] ;  /* 0x0009600001a47983 */ /* 0x000ea40000300a00 */
[----:B------:R-:W-:Y:S02]  /*5fa40*/  IMAD.X R6, R6, 0x1, R0, P2 ;  /* 0x0000000106067824 */ /* 0x000fe400010e0600 */
[----:B------:R-:W-:Y:S04]  /*5fa50*/  STL [R1+0x17f0], R8 ;  /* 0x0017f00801007387 */ /* 0x000fe80000100800 */
[----:B------:R-:W-:Y:S04]  /*5fa60*/  STL [R1+0x17ec], R13 ;  /* 0x0017ec0d01007387 */ /* 0x000fe80000100800 */
[----:B------:R1:W-:Y:S04]  /*5fa70*/  STL [R1+0x17f8], R3 ;  /* 0x0017f80301007387 */ /* 0x0003e80000100800 */
[----:B------:R2:W-:Y:S04]  /*5fa80*/  STL [R1+0x17f4], R6 ;  /* 0x0017f40601007387 */ /* 0x0005e80000100800 */
[----:B------:R-:W2:Y:S04]  /*5fa90*/  LDL.LU.64 R16, [R1+0x958] ;  /* 0x0009580001107983 */ /* 0x000ea80000300a00 */
[----:B------:R-:W2:Y:S04]  /*5faa0*/  LDL.LU.64 R166, [R1+0x950] ;  /* 0x0009500001a67983 */ /* 0x000ea80000300a00 */
[----:B------:R-:W2:Y:S04]  /*5fab0*/  LDL.LU.64 R18, [R1+0x948] ;  /* 0x0009480001127983 */ /* 0x000ea80000300a00 */
[----:B------:R-:W2:Y:S04]  /*5fac0*/  LDL.LU.64 R168, [R1+0x940] ;  /* 0x0009400001a87983 */ /* 0x000ea80000300a00 */
[----:B------:R1:W-:Y:S04]  /*5fad0*/  LDGSTS.E [R4+0x22800], desc[UR60][R10.64], P0 ;  /* 0x228000000a047fae */ /* 0x0003e8000812187c */
[----:B------:R-:W2:Y:S04]  /*5fae0*/  LDL.LU.64 R20, [R1+0x938] ;  /* 0x0009380001147983 */ /* 0x000ea80000300a00 */
[----:B------:R-:W2:Y:S01]  /*5faf0*/  LDL.LU R172, [R1+0xda4] ;  /* 0x000da40001ac7983 */ /* 0x000ea20000300800 */
[----:B-1----:R-:W-:-:S03]  /*5fb00*/  IMAD.MOV.U32 R10, RZ, RZ, R8 ;  /* 0x000000ffff0a7224 */ /* 0x002fc600078e0008 */
[----:B------:R-:W2:Y:S01]  /*5fb10*/  LDL.LU R171, [R1+0xda8] ;  /* 0x000da80001ab7983 */ /* 0x000ea20000300800 */
[----:B------:R-:W-:-:S03]  /*5fb20*/  IMAD.MOV.U32 R11, RZ, RZ, R13 ;  /* 0x000000ffff0b7224 */ /* 0x000fc600078e000d */
[----:B------:R-:W2:Y:S04]  /*5fb30*/  LDL.LU.64 R176, [R1+0x930] ;  /* 0x0009300001b07983 */ /* 0x000ea80000300a00 */
[----:B------:R1:W-:Y:S01]  /*5fb40*/  LDGSTS.E [R4+0x22c00], desc[UR60][R10.64], P0 ;  /* 0x22c000000a047fae */ /* 0x0003e2000812187c */
[-C--:B----4-:R-:W-:Y:S01]  /*5fb50*/  IADD3 R157, P1, R158, R5.reuse, RZ ;  /* 0x000000059e9d7210 */ /* 0x090fe20007f3e0ff */
[----:B-1----:R-:W-:Y:S02]  /*5fb60*/  IMAD.MOV.U32 R10, RZ, RZ, R3 ;  /* 0x000000ffff0a7224 */ /* 0x002fe400078e0003 */
[----:B------:R-:W-:Y:S02]  /*5fb70*/  IMAD.MOV.U32 R11, RZ, RZ, R6 ;  /* 0x000000ffff0b7224 */ /* 0x000fe400078e0006 */
[----:B------:R-:W-:Y:S01]  /*5fb80*/  IMAD.X R3, R159, 0x1, R0, P1 ;  /* 0x000000019f037824 */ /* 0x000fe200008e0600 */
[----:B---3--:R-:W-:-:S02]  /*5fb90*/  IADD3 R158, P1, R22, R5, RZ ;  /* 0x00000005169e7210 */ /* 0x008fc40007f3e0ff */
[----:B------:R1:W-:Y:S03]  /*5fba0*/  LDGSTS.E [R4+0x23000], desc[UR60][R10.64], P0 ;  /* 0x230000000a047fae */ /* 0x0003e6000812187c */
[----:B-1----:R-:W-:Y:S01]  /*5fbb0*/  IMAD.X R10, R23, 0x1, R0, P1 ;  /* 0x00000001170a7824 */ /* 0x002fe200008e0600 */
[-C--:B------:R-:W-:Y:S01]  /*5fbc0*/  IADD3 R159, P1, R154, R5.reuse, RZ ;  /* 0x000000059a9f7210 */ /* 0x080fe20007f3e0ff */
[----:B------:R-:W3:Y:S03]  /*5fbd0*/  LDL.LU.64 R22, [R1+0x928] ;  /* 0x0009280001167983 */ /* 0x000ee60000300a00 */
[----:B------:R-:W-:Y:S01]  /*5fbe0*/  IADD3.X R11, R155, R0, RZ, P1, !PT ;  /* 0x000000009b0b7210 */ /* 0x000fe20000ffe4ff */
[----:B------:R-:W4:Y:S01]  /*5fbf0*/  LDL.LU.64 R182, [R1+0x920] ;  /* 0x0009200001b67983 */ /* 0x000f220000300a00 */
[----:B------:R-:W-:-:S05]  /*5fc00*/  IADD3 R160, P1, R152, R5, RZ ;  /* 0x0000000598a07210 */ /* 0x000fca0007f3e0ff */
[----:B------:R-:W-:Y:S02]  /*5fc10*/  IMAD.X R13, R153, 0x1, R0, P1 ;  /* 0x00000001990d7824 */ /* 0x000fe400008e0600 */
[----:B------:R-:W4:Y:S04]  /*5fc20*/  LDL.LU.64 R152, [R1+0x918] ;  /* 0x0009180001987983 */ /* 0x000f280000300a00 */
[----:B------:R-:W4:Y:S04]  /*5fc30*/  LDL.LU.64 R180, [R1+0x910] ;  /* 0x0009100001b47983 */ /* 0x000f280000300a00 */
[----:B------:R-:W4:Y:S04]  /*5fc40*/  LDL.LU.64 R154, [R1+0x908] ;  /* 0x00090800019a7983 */ /* 0x000f280000300a00 */
[----:B------:R-:W4:Y:S04]  /*5fc50*/  LDL.LU.64 R178, [R1+0x900] ;  /* 0x0009000001b27983 */ /* 0x000f280000300a00 */
[----:B------:R-:W4:Y:S01]  /*5fc60*/  LDL.LU.64 R174, [R1+0x8f8] ;  /* 0x0008f80001ae7983 */ /* 0x000f220000300a00 */
[----:B------:R-:W-:Y:S01]  /*5fc70*/  IMAD.MOV.U32 R226, RZ, RZ, R158 ;  /* 0x000000ffffe27224 */ /* 0x000fe200078e009e */
[----:B------:R-:W-:Y:S01]  /*5fc80*/  MOV R223, R11 ;  /* 0x0000000b00df7202 */ /* 0x000fe20000000f00 */
[----:B------:R-:W-:-:S02]  /*5fc90*/  IMAD.MOV.U32 R227, RZ, RZ, R10 ;  /* 0x000000ffffe37224 */ /* 0x000fc400078e000a */
[----:B------:R-:W-:Y:S02]  /*5fca0*/  IMAD.MOV.U32 R222, RZ, RZ, R159 ;  /* 0x000000ffffde7224 */ /* 0x000fe400078e009f */
[----:B------:R-:W-:Y:S01]  /*5fcb0*/  IMAD.MOV.U32 R218, RZ, RZ, R160 ;  /* 0x000000ffffda7224 */ /* 0x000fe200078e00a0 */
[----:B------:R-:W-:Y:S01]  /*5fcc0*/  LDGSTS.E [R4+0x23400], desc[UR60][R226.64], P0 ;  /* 0x23400000e2047fae */ /* 0x000fe2000812187c */
[----:B------:R-:W-:-:S03]  /*5fcd0*/  IMAD.MOV.U32 R219, RZ, RZ, R13 ;  /* 0x000000ffffdb7224 */ /* 0x000fc600078e000d */
[----:B------:R-:W-:Y:S04]  /*5fce0*/  LDGSTS.E [R4+0x23800], desc[UR60][R222.64], P0 ;  /* 0x23800000de047fae */ /* 0x000fe8000812187c */
[----:B------:R-:W-:Y:S01]  /*5fcf0*/  LDGSTS.E [R4+0x23c00], desc[UR60][R218.64], P0 ;  /* 0x23c00000da047fae */ /* 0x000fe2000812187c */
[----:B--2---:R-:W-:-:S05]  /*5fd00*/  IADD3 R161, P1, R14, R5, RZ ;  /* 0x000000050ea17210 */ /* 0x004fca0007f3e0ff */
[----:B------:R-:W-:Y:S01]  /*5fd10*/  IMAD.X R14, R15, 0x1, R0, P1 ;  /* 0x000000010f0e7824 */ /* 0x000fe200008e0600 */
[----:B------:R-:W-:-:S05]  /*5fd20*/  IADD3 R162, P1, R164, R5, RZ ;  /* 0x00000005a4a27210 */ /* 0x000fca0007f3e0ff */
        /* <DEDUP_REMOVED lines=9> */
[----:B------:R-:W-:-:S04]  /*5fdc0*/  IADD3 R167, P1, R20, R5, RZ ;  /* 0x0000000514a77210 */ /* 0x000fc80007f3e0ff */
[----:B------:R-:W-:Y:S02]  /*5fdd0*/  IADD3.X R20, R21, R0, RZ, P1, !PT ;  /* 0x0000000015147210 */ /* 0x000fe40000ffe4ff */
[----:B------:R-:W-:-:S05]  /*5fde0*/  IADD3 R168, P1, R176, R5, RZ ;  /* 0x00000005b0a87210 */ /* 0x000fca0007f3e0ff */
[----:B------:R-:W-:Y:S01]  /*5fdf0*/  IMAD.X R21, R177, 0x1, R0, P1 ;  /* 0x00000001b1157824 */ /* 0x000fe200008e0600 */
[----:B---3--:R-:W-:-:S05]  /*5fe00*/  IADD3 R169, P1, R22, R5, RZ ;  /* 0x0000000516a97210 */ /* 0x008fca0007f3e0ff */
[----:B------:R-:W-:Y:S01]  /*5fe10*/  IMAD.X R22, R23, 0x1, R0, P1 ;  /* 0x0000000117167824 */ /* 0x000fe200008e0600 */
[----:B----4-:R-:W-:-:S05]  /*5fe20*/  IADD3 R176, P1, R182, R5, RZ ;  /* 0x00000005b6b07210 */ /* 0x010fca0007f3e0ff */
[----:B------:R-:W-:Y:S01]  /*5fe30*/  IMAD.X R23, R183, 0x1, R0, P1 ;  /* 0x00000001b7177824 */ /* 0x000fe200008e0600 */
[----:B------:R-:W-:-:S05]  /*5fe40*/  IADD3 R177, P1, R152, R5, RZ ;  /* 0x0000000598b17210 */ /* 0x000fca0007f3e0ff */
[----:B------:R-:W-:Y:S01]  /*5fe50*/  IMAD.X R152, R153, 0x1, R0, P1 ;  /* 0x0000000199987824 */ /* 0x000fe200008e0600 */
[----:B------:R-:W-:-:S05]  /*5fe60*/  IADD3 R189, P1, R180, R5, RZ ;  /* 0x00000005b4bd7210 */ /* 0x000fca0007f3e0ff */
[----:B------:R-:W-:Y:S01]  /*5fe70*/  IMAD.X R153, R181, 0x1, R0, P1 ;  /* 0x00000001b5997824 */ /* 0x000fe200008e0600 */
[----:B------:R-:W-:-:S05]  /*5fe80*/  IADD3 R173, P1, R154, R5, RZ ;  /* 0x000000059aad7210 */ /* 0x000fca0007f3e0ff */
[----:B------:R-:W-:Y:S01]  /*5fe90*/  IMAD.X R154, R155, 0x1, R0, P1 ;  /* 0x000000019b9a7824 */ /* 0x000fe200008e0600 */
[-C--:B------:R-:W-:Y:S02]  /*5fea0*/  IADD3 R8, P1, R178, R5.reuse, RZ ;  /* 0x00000005b2087210 */ /* 0x080fe40007f3e0ff */
[----:B------:R-:W-:-:S03]  /*5feb0*/  IADD3 R6, P2, R174, R5, RZ ;  /* 0x00000005ae067210 */ /* 0x000fc60007f5e0ff */
[--C-:B------:R-:W-:Y:S01]  /*5fec0*/  IMAD.X R155, R179, 0x1, R0.reuse, P1 ;  /* 0x00000001b39b7824 */ /* 0x100fe200008e0600 */
[----:B------:R-:W-:Y:S01]  /*5fed0*/  IADD3 R171, P1, R171, R5, RZ ;  /* 0x00000005abab7210 */ /* 0x000fe20007f3e0ff */
[----:B------:R-:W-:Y:S01]  /*5fee0*/  IMAD.MOV.U32 R174, RZ, RZ, R157 ;  /* 0x000000ffffae7224 */ /* 0x000fe200078e009d */
[----:B------:R-:W-:Y:S01]  /*5fef0*/  IADD3.X R156, R175, R0, RZ, P2, !PT ;  /* 0x00000000af9c7210 */ /* 0x000fe200017fe4ff */
[----:B------:R-:W-:Y:S02]  /*5ff00*/  IMAD.MOV.U32 R175, RZ, RZ, R3 ;  /* 0x000000ffffaf7224 */ /* 0x000fe400078e0003 */
[----:B------:R-:W-:Y:S01]  /*5ff10*/  IMAD.X R172, R172, 0x1, R0, P1 ;  /* 0x00000001acac7824 */ /* 0x000fe200008e0600 */
[----:B------:R-:W-:Y:S01]  /*5ff20*/  STL [R1+0xda8], R171 ;  /* 0x000da8ab01007387 */ /* 0x000fe20000100800 */
[----:B------:R-:W-:Y:S02]  /*5ff30*/  IMAD.MOV.U32 R214, RZ, RZ, R161 ;  /* 0x000000ffffd67224 */ /* 0x000fe400078e00a1 */
[----:B------:R-:W-:Y:S01]  /*5ff40*/  IMAD.MOV.U32 R215, RZ, RZ, R14 ;  /* 0x000000ffffd77224 */ /* 0x000fe200078e000e */
[----:B------:R-:W-:Y:S01]  /*5ff50*/  STL [R1+0xda4], R172 ;  /* 0x000da4ac01007387 */ /* 0x000fe20000100800 */
[----:B------:R-:W-:Y:S01]  /*5ff60*/  IMAD.MOV.U32 R210, RZ, RZ, R162 ;  /* 0x000000ffffd27224 */ /* 0x000fe200078e00a2 */
[----:B------:R-:W-:Y:S01]  /*5ff70*/  MOV R207, R16 ;  /* 0x0000001000cf7202 */ /* 0x000fe20000000f00 */
[----:B------:R-:W-:Y:S01]  /*5ff80*/  IMAD.MOV.U32 R211, RZ, RZ, R15 ;  /* 0x000000ffffd37224 */ /* 0x000fe200078e000f */
[----:B------:R-:W-:Y:S01]  /*5ff90*/  STL.64 [R1+0x8f0], R174 ;  /* 0x0008f0ae01007387 */ /* 0x000fe20000100a00 */
[----:B------:R-:W-:-:S02]  /*5ffa0*/  IMAD.MOV.U32 R206, RZ, RZ, R163 ;  /* 0x000000ffffce7224 */ /* 0x000fc400078e00a3 */
[----:B------:R-:W-:Y:S01]  /*5ffb0*/  IMAD.MOV.U32 R202, RZ, RZ, R164 ;  /* 0x000000ffffca7224 */ /* 0x000fe200078e00a4 */
[----:B------:R-:W-:Y:S01]  /*5ffc0*/  STL.64 [R1+0x980], R226 ;  /* 0x000980e201007387 */ /* 0x000fe20000100a00 */
[----:B------:R-:W-:Y:S02]  /*5ffd0*/  IMAD.MOV.U32 R203, RZ, RZ, R17 ;  /* 0x000000ffffcb7224 */ /* 0x000fe400078e0011 */
[----:B------:R-:W-:Y:S01]  /*5ffe0*/  IMAD.MOV.U32 R186, RZ, RZ, R165 ;  /* 0x000000ffffba7224 */ /* 0x000fe200078e00a5 */
[----:B------:R-:W-:Y:S01]  /*5fff0*/  STL.64 [R1+0x978], R222 ;  /* 0x000978de01007387 */ /* 0x000fe20000100a00 */
        /* <DEDUP_REMOVED lines=10> */
[----:B------:R-:W-:Y:S02]  /*600a0*/  IMAD.MOV.U32 R181, RZ, RZ, R21 ;  /* 0x000000ffffb57224 */ /* 0x000fe400078e0015 */
[----:B------:R-:W-:Y:S01]  /*600b0*/  IMAD.MOV.U32 R178, RZ, RZ, R169 ;  /* 0x000000ffffb27224 */ /* 0x000fe200078e00a9 */
[----:B------:R-:W-:Y:S01]  /*600c0*/  STL.64 [R1+0x958], R206 ;  /* 0x000958ce01007387 */ /* 0x000fe20000100a00 */
[----:B------:R-:W-:-:S02]  /*600d0*/  IMAD.MOV.U32 R179, RZ, RZ, R22 ;  /* 0x000000ffffb37224 */ /* 0x000fc400078e0016 */
[----:B------:R-:W-:Y:S01]  /*600e0*/  IMAD.MOV.U32 R177, RZ, RZ, R23 ;  /* 0x000000ffffb17224 */ /* 0x000fe200078e0017 */
[----:B------:R-:W-:Y:S01]  /*600f0*/  STL.64 [R1+0x950], R202 ;  /* 0x000950ca01007387 */ /* 0x000fe20000100a00 */
[----:B------:R-:W-:Y:S01]  /*60100*/  IMAD.MOV.U32 R160, RZ, RZ, R3 ;  /* 0x000000ffffa07224 */ /* 0x000fe200078e0003 */
[----:B------:R-:W-:Y:S01]  /*60110*/  MOV R158, R189 ;  /* 0x000000bd009e7202 */ /* 0x000fe20000000f00 */
[----:B------:R-:W-:Y:S01]  /*60120*/  IMAD.MOV.U32 R161, RZ, RZ, R152 ;  /* 0x000000ffffa17224 */ /* 0x000fe200078e0098 */
[----:B------:R-:W-:Y:S01]  /*60130*/  STL.64 [R1+0x948], R186 ;  /* 0x000948ba01007387 */ /* 0x000fe20000100a00 */
[----:B------:R-:W-:-:S03]  /*60140*/  IMAD.MOV.U32 R159, RZ, RZ, R153 ;  /* 0x000000ffff9f7224 */ /* 0x000fc600078e0099 */
[----:B------:R-:W-:Y:S01]  /*60150*/  STL.64 [R1+0x940], R184 ;  /* 0x000940b801007387 */ /* 0x000fe20000100a00 */
[----:B------:R-:W-:Y:S02]  /*60160*/  IMAD.MOV.U32 R18, RZ, RZ, R173 ;  /* 0x000000ffff127224 */ /* 0x000fe400078e00ad */
[----:B------:R-:W-:Y:S01]  /*60170*/  IMAD.MOV.U32 R19, RZ, RZ, R154 ;  /* 0x000000ffff137224 */ /* 0x000fe200078e009a */
[----:B------:R-:W-:Y:S01]  /*60180*/  STL.64 [R1+0x938], R182 ;  /* 0x000938b601007387 */ /* 0x000fe20000100a00 */
[----:B------:R-:W-:Y:S02]  /*60190*/  IMAD.MOV.U32 R14, RZ, RZ, R8 ;  /* 0x000000ffff0e7224 */ /* 0x000fe400078e0008 */
[----:B------:R-:W-:Y:S01]  /*601a0*/  IMAD.MOV.U32 R15, RZ, RZ, R155 ;  /* 0x000000ffff0f7224 */ /* 0x000fe200078e009b */
[----:B------:R-:W-:Y:S01]  /*601b0*/  STL.64 [R1+0x930], R180 ;  /* 0x000930b401007387 */ /* 0x000fe20000100a00 */
[----:B------:R-:W-:Y:S02]  /*601c0*/  IMAD.MOV.U32 R10, RZ, RZ, R6 ;  /* 0x000000ffff0a7224 */ /* 0x000fe400078e0006 */
[----:B------:R-:W-:Y:S01]  /*601d0*/  IMAD.MOV.U32 R11, RZ, RZ, R156 ;  /* 0x000000ffff0b7224 */ /* 0x000fe200078e009c */
[----:B------:R-:W-:Y:S04]  /*601e0*/  STL.64 [R1+0x928], R178 ;  /* 0x000928b201007387 */ /* 0x000fe80000100a00 */
[----:B------:R-:W-:Y:S04]  /*601f0*/  STL.64 [R1+0x920], R176 ;  /* 0x000920b001007387 */ /* 0x000fe80000100a00 */
[----:B------:R-:W-:Y:S04]  /*60200*/  STL.64 [R1+0x918], R160 ;  /* 0x000918a001007387 */ /* 0x000fe80000100a00 */
[----:B------:R-:W-:Y:S04]  /*60210*/  STL.64 [R1+0x910], R158 ;  /* 0x0009109e01007387 */ /* 0x000fe80000100a00 */
[----:B------:R-:W-:Y:S04]  /*60220*/  STL.64 [R1+0x908], R18 ;  /* 0x0009081201007387 */ /* 0x000fe80000100a00 */
[----:B------:R1:W-:Y:S04]  /*60230*/  STL.64 [R1+0x900], R14 ;  /* 0x0009000e01007387 */ /* 0x0003e80000100a00 */
[----:B------:R2:W-:Y:S04]  /*60240*/  STL.64 [R1+0x8f8], R10 ;  /* 0x0008f80a01007387 */ /* 0x0005e80000100a00 */
        /* <DEDUP_REMOVED lines=22> */
[----:B------:R-:W-:-:S03]  /*603b0*/  LOP3.LUT R3, R7, 0x10, RZ, 0x3c, !PT ;  /* 0x0000001007037812 */ /* 0x000fc600078e3cff */
[----:B------:R2:W-:Y:S04]  /*603c0*/  LDGSTS.E [R4+0x27800], desc[UR60][R10.64], P0 ;  /* 0x278000000a047fae */ /* 0x0005e8000812187c */
[----:B-1----:R-:W4:Y:S04]  /*603d0*/  LDL.LU R14, [R1+0xee8] ;  /* 0x000ee800010e7983 */ /* 0x002f280000300800 */
[----:B------:R-:W4:Y:S04]  /*603e0*/  LDL.LU R19, [R1+0xf28] ;  /* 0x000f280001137983 */ /* 0x000f280000300800 */
[----:B------:R-:W4:Y:S04]  /*603f0*/  LDL.LU R18, [R1+0xee4] ;  /* 0x000ee40001127983 */ /* 0x000f280000300800 */
[----:B------:R-:W4:Y:S01]  /*60400*/  LDL.LU R20, [R1+0xf24] ;  /* 0x000f240001147983 */ /* 0x000f220000300800 */
[----:B------:R-:W-:Y:S01]  /*60410*/  IADD3 R3, R3, R12, RZ ;  /* 0x0000000c03037210 */ /* 0x000fe20007ffe0ff */
[----:B--2---:R-:W-:-:S02]  /*60420*/  IMAD.MOV.U32 R10, RZ, RZ, R171 ;  /* 0x000000ffff0a7224 */ /* 0x004fc400078e00ab */
[----:B------:R-:W-:Y:S01]  /*60430*/  IMAD.MOV.U32 R11, RZ, RZ, R172 ;  /* 0x000000ffff0b7224 */ /* 0x000fe200078e00ac */
[----:B------:R-:W-:Y:S04]  /*60440*/  LDGSTS.E [R4+0x27c00], desc[UR60][R174.64], P0 ;  /* 0x27c00000ae047fae */ /* 0x000fe8000812187c */
[----:B------:R-:W2:Y:S04]  /*60450*/  LDL.LU R15, [R1+0xf68] ;  /* 0x000f6800010f7983 */ /* 0x000ea80000300800 */
[----:B------:R1:W-:Y:S04]  /*60460*/  LDGSTS.E [R3+0x80], desc[UR60][R10.64], P0 ;  /* 0x000800000a037fae */ /* 0x0003e8000812187c */
[----:B------:R-:W2:Y:S01]  /*60470*/  LDL.LU R4, [R1+0xfa8] ;  /* 0x000fa80001047983 */ /* 0x000ea20000300800 */
[----:B---3--:R-:W-:-:S02]  /*60480*/  IADD3 R6, P1, R6, R5, RZ ;  /* 0x0000000506067210 */ /* 0x008fc40007f3e0ff */
[----:B----4-:R-:W-:-:S03]  /*60490*/  IADD3 R22, P2, R22, R5, RZ ;  /* 0x0000000516167210 */ /* 0x010fc60007f5e0ff */
[----:B------:R-:W-:Y:S01]  /*604a0*/  IMAD.X R21, R21, 0x1, R0, P1 ;  /* 0x0000000115157824 */ /* 0x000fe200008e0600 */
[----:B------:R-:W-:Y:S01]  /*604b0*/  STL [R1+0xde8], R6 ;  /* 0x000de80601007387 */ /* 0x000fe20000100800 */
[----:B-1----:R-:W-:Y:S02]  /*604c0*/  IMAD.MOV.U32 R10, RZ, RZ, R6 ;  /* 0x000000ffff0a7224 */ /* 0x002fe400078e0006 */
[----:B------:R-:W-:Y:S01]  /*604d0*/  IMAD.MOV.U32 R11, RZ, RZ, R21 ;  /* 0x000000ffff0b7224 */ /* 0x000fe200078e0015 */
[----:B------:R1:W-:Y:S01]  /*604e0*/  STL [R1+0xde4], R21 ;  /* 0x000de41501007387 */ /* 0x0003e20000100800 */
[--C-:B------:R-:W-:Y:S01]  /*604f0*/  IMAD.X R23, R23, 0x1, R0.reuse, P2 ;  /* 0x0000000117177824 */ /* 0x100fe200010e0600 */
[-C--:B------:R-:W-:Y:S02]  /*60500*/  IADD3 R8, P1, R8, R5.reuse, RZ ;  /* 0x0000000508087210 */ /* 0x080fe40007f3e0ff */
[----:B------:R-:W-:Y:S04]  /*60510*/  STL [R1+0xe28], R22 ;  /* 0x000e281601007387 */ /* 0x000fe80000100800 */
[----:B------:R3:W-:Y:S04]  /*60520*/  LDGSTS.E [R3+0x480], desc[UR60][R10.64], P0 ;  /* 0x004800000a037fae */ /* 0x0007e8000812187c */
[----:B-1----:R-:W4:Y:S01]  /*60530*/  LDL.LU R21, [R1+0xf64] ;  /* 0x000f640001157983 */ /* 0x002f220000300800 */
[----:B------:R-:W-:Y:S01]  /*60540*/  IADD3 R13, P2, R13, R5, RZ ;  /* 0x000000050d0d7210 */ /* 0x000fe20007f5e0ff */
[----:B------:R-:W-:-:S02]  /*60550*/  IMAD.X R16, R16, 0x1, R0, P1 ;  /* 0x0000000110107824 */ /* 0x000fc400008e0600 */
[----:B------:R-:W-:Y:S01]  /*60560*/  STL [R1+0xe24], R23 ;  /* 0x000e241701007387 */ /* 0x000fe20000100800 */
[----:B---3--:R-:W-:Y:S01]  /*60570*/  IMAD.MOV.U32 R10, RZ, RZ, R22 ;  /* 0x000000ffff0a7224 */ /* 0x008fe200078e0016 */
[----:B------:R-:W-:Y:S02]  /*60580*/  MOV R11, R23 ;  /* 0x00000017000b7202 */ /* 0x000fe40000000f00 */
[----:B------:R-:W3:Y:S01]  /*60590*/  LDL.LU R6, [R1+0xfa4] ;  /* 0x000fa40001067983 */ /* 0x000ee20000300800 */
[----:B------:R-:W-:-:S03]  /*605a0*/  IMAD.X R17, R17, 0x1, R0, P2 ;  /* 0x0000000111117824 */ /* 0x000fc600010e0600 */
[----:B------:R1:W-:Y:S04]  /*605b0*/  LDGSTS.E [R3+0x880], desc[UR60][R10.64], P0 ;  /* 0x008800000a037fae */ /* 0x0003e8000812187c */
[----:B------:R-:W-:Y:S04]  /*605c0*/  STL [R1+0xe68], R8 ;  /* 0x000e680801007387 */ /* 0x000fe80000100800 */
[----:B------:R1:W-:Y:S02]  /*605d0*/  STL [R1+0xe64], R16 ;  /* 0x000e641001007387 */ /* 0x0003e40000100800 */
[----:B-1----:R-:W-:-:S02]  /*605e0*/  IMAD.MOV.U32 R10, RZ, RZ, R8 ;  /* 0x000000ffff0a7224 */ /* 0x002fc400078e0008 */
[----:B------:R-:W-:Y:S01]  /*605f0*/  STL [R1+0xea8], R13 ;  /* 0x000ea80d01007387 */ /* 0x000fe20000100800 */
[----:B------:R-:W-:-:S03]  /*60600*/  IMAD.MOV.U32 R11, RZ, RZ, R16 ;  /* 0x000000ffff0b7224 */ /* 0x000fc600078e0010 */
[----:B------:R-:W3:Y:S04]  /*60610*/  LDL.LU R16, [R1+0xfe8] ;  /* 0x000fe80001107983 */ /* 0x000ee80000300800 */
[----:B------:R1:W-:Y:S04]  /*60620*/  STL [R1+0xea4], R17 ;  /* 0x000ea41101007387 */ /* 0x0003e80000100800 */
[----:B------:R1:W-:Y:S04]  /*60630*/  LDGSTS.E [R3+0xc80], desc[UR60][R10.64], P0 ;  /* 0x00c800000a037fae */ /* 0x0003e8000812187c */
[----:B------:R-:W3:Y:S01]  /*60640*/  LDL.LU R8, [R1+0x1028] ;  /* 0x0010280001087983 */ /* 0x000ee20000300800 */
[----:B-1----:R-:W-:-:S03]  /*60650*/  IMAD.MOV.U32 R11, RZ, RZ, R17 ;  /* 0x000000ffff0b7224 */ /* 0x002fc600078e0011 */
[----:B------:R-:W3:Y:S01]  /*60660*/  LDL.LU R17, [R1+0xfe4] ;  /* 0x000fe40001117983 */ /* 0x000ee20000300800 */
[----:B------:R-:W-:-:S03]  /*60670*/  IMAD.MOV.U32 R10, RZ, RZ, R13 ;  /* 0x000000ffff0a7224 */ /* 0x000fc600078e000d */
[----:B------:R-:W3:Y:S04]  /*60680*/  LDL.LU R13, [R1+0x1024] ;  /* 0x00102400010d7983 */ /* 0x000ee80000300800 */
[----:B------:R1:W-:Y:S01]  /*60690*/  LDGSTS.E [R3+0x1080], desc[UR60][R10.64], P0 ;  /* 0x010800000a037fae */ /* 0x0003e2000812187c */
[-C--:B------:R-:W-:Y:S02]  /*606a0*/  IADD3 R14, P1, R14, R5.reuse, RZ ;  /* 0x000000050e0e7210 */ /* 0x080fe40007f3e0ff */
[----:B------:R-:W-:-:S03]  /*606b0*/  IADD3 R19, P2, R19, R5, RZ ;  /* 0x0000000513137210 */ /* 0x000fc60007f5e0ff */
[----:B------:R-:W-:Y:S01]  /*606c0*/  IMAD.X R18, R18, 0x1, R0, P1 ;  /* 0x0000000112127824 */ /* 0x000fe200008e0600 */
[----:B------:R-:W-:Y:S01]  /*606d0*/  STL [R1+0xee8], R14 ;  /* 0x000ee80e01007387 */ /* 0x000fe20000100800 */
[----:B-1----:R-:W-:Y:S01]  /*606e0*/  IMAD.MOV.U32 R10, RZ, RZ, R14 ;  /* 0x000000ffff0a7224 */ /* 0x002fe200078e000e */
[----:B------:R-:W-:Y:S02]  /*606f0*/  IADD3.X R20, R20, R0, RZ, P2, !PT ;  /* 0x0000000014147210 */ /* 0x000fe400017fe4ff */
[----:B------:R1:W-:Y:S01]  /*60700*/  STL [R1+0xee4], R18 ;  /* 0x000ee41201007387 */ /* 0x0003e20000100800 */
[----:B------:R-:W-:-:S03]  /*60710*/  IMAD.MOV.U32 R11, RZ, RZ, R18 ;  /* 0x000000ffff0b7224 */ /* 0x000fc600078e0012 */
[----:B------:R-:W-:Y:S04]  /*60720*/  STL [R1+0xf28], R19 ;  /* 0x000f281301007387 */ /* 0x000fe80000100800 */
[----:B------:R2:W-:Y:S04]  /*60730*/  LDGSTS.E [R3+0x1480], desc[UR60][R10.64], P0 ;  /* 0x014800000a037fae */ /* 0x0005e8000812187c */
[----:B-1----:R-:W3:Y:S04]  /*60740*/  LDL.LU R18, [R1+0x1068] ;  /* 0x0010680001127983 */ /* 0x002ee80000300800 */
[----:B------:R1:W-:Y:S04]  /*60750*/  STL [R1+0xf24], R20 ;  /* 0x000f241401007387 */ /* 0x0003e80000100800 */
[----:B------:R-:W3:Y:S01]  /*60760*/  LDL.LU R14, [R1+0x10a8] ;  /* 0x0010a800010e7983 */ /* 0x000ee20000300800 */
[----:B--2---:R-:W-:-:S03]  /*60770*/  IMAD.MOV.U32 R11, RZ, RZ, R20 ;  /* 0x000000ffff0b7224 */ /* 0x004fc600078e0014 */
[----:B-1----:R-:W2:Y:S01]  /*60780*/  LDL.LU R20, [R1+0x1064] ;  /* 0x0010640001147983 */ /* 0x002ea20000300800 */
[----:B------:R-:W-:-:S03]  /*60790*/  IMAD.MOV.U32 R10, RZ, RZ, R19 ;  /* 0x000000ffff0a7224 */ /* 0x000fc600078e0013 */
[----:B------:R-:W2:Y:S01]  /*607a0*/  LDL.LU R19, [R1+0x10a4] ;  /* 0x0010a40001137983 */ /* 0x000ea20000300800 */
[-C--:B------:R-:W-:Y:S02]  /*607b0*/  IADD3 R15, P1, R15, R5.reuse, RZ ;  /* 0x000000050f0f7210 */ /* 0x080fe40007f3e0ff */
[----:B------:R-:W-:Y:S01]  /*607c0*/  IADD3 R4, P2, R4, R5, RZ ;  /* 0x0000000504047210 */ /* 0x000fe20007f5e0ff */
[----:B------:R1:W-:Y:S04]  /*607d0*/  LDGSTS.E [R3+0x1880], desc[UR60][R10.64], P0 ;  /* 0x018800000a037fae */ /* 0x0003e8000812187c */
[----:B------:R3:W-:Y:S01]  /*607e0*/  STL [R1+0xf68], R15 ;  /* 0x000f680f01007387 */ /* 0x0007e20000100800 */
[----:B-1----:R-:W-:Y:S02]  /*607f0*/  IMAD.MOV.U32 R10, RZ, RZ, R15 ;  /* 0x000000ffff0a7224 */ /* 0x002fe400078e000f */
[----:B----4-:R-:W-:-:S05]  /*60800*/  IMAD.X R21, R21, 0x1, R0, P1 ;  /* 0x0000000115157824 */ /* 0x010fca00008e0600 */
[----:B------:R1:W-:Y:S04]  /*60810*/  STL [R1+0xf64], R21 ;  /* 0x000f641501007387 */ /* 0x0003e80000100800 */
[----:B------:R4:W-:Y:S01]  /*60820*/  STL [R1+0xfa8], R4 ;  /* 0x000fa80401007387 */ /* 0x0009e20000100800 */
[----:B---3--:R-:W-:-:S03]  /*60830*/  IMAD.X R6, R6, 0x1, R0, P2 ;  /* 0x0000000106067824 */ /* 0x008fc600010e0600 */
[----:B------:R-:W3:Y:S01]  /*60840*/  LDL.LU R15, [R1+0x10e8] ;  /* 0x0010e800010f7983 */ /* 0x000ee20000300800 */
[----:B------:R-:W-:-:S03]  /*60850*/  MOV R11, R21 ;  /* 0x00000015000b7202 */ /* 0x000fc60000000f00 */
[----:B------:R4:W-:Y:S04]  /*60860*/  STL [R1+0xfa4], R6 ;  /* 0x000fa40601007387 */ /* 0x0009e80000100800 */
[----:B------:R-:W3:Y:S04]  /*60870*/  LDL.LU R22, [R1+0x1128] ;  /* 0x0011280001167983 */ /* 0x000ee80000300800 */
[----:B-1----:R-:W3:Y:S04]  /*60880*/  LDL.LU R21, [R1+0x10e4] ;  /* 0x0010e40001157983 */ /* 0x002ee80000300800 */
[----:B------:R1:W-:Y:S01]  /*60890*/  LDGSTS.E [R3+0x1c80], desc[UR60][R10.64], P0 ;  /* 0x01c800000a037fae */ /* 0x0003e2000812187c */
[----:B------:R-:W-:-:S03]  /*608a0*/  IADD3 R16, P1, R16, R5, RZ ;  /* 0x0000000510107210 */ /* 0x000fc60007f3e0ff */
[----:B------:R-:W3:Y:S01]  /*608b0*/  LDL.LU R23, [R1+0x1124] ;  /* 0x0011240001177983 */ /* 0x000ee20000300800 */
[----:B-1----:R-:W-:Y:S02]  /*608c0*/  IMAD.MOV.U32 R10, RZ, RZ, R4 ;  /* 0x000000ffff0a7224 */ /* 0x002fe400078e0004 */
[----:B------:R-:W-:Y:S01]  /*608d0*/  IMAD.MOV.U32 R11, RZ, RZ, R6 ;  /* 0x000000ffff0b7224 */ /* 0x000fe200078e0006 */
[----:B------:R-:W-:Y:S01]  /*608e0*/  IADD3 R8, P2, R8, R5, RZ ;  /* 0x0000000508087210 */ /* 0x000fe20007f5e0ff */
[----:B----4-:R-:W4:Y:S04]  /*608f0*/  LDL.LU R4, [R1+0x1168] ;  /* 0x0011680001047983 */ /* 0x010f280000300800 */
[----:B------:R-:W4:Y:S01]  /*60900*/  LDL.LU R6, [R1+0x11a8] ;  /* 0x0011a80001067983 */ /* 0x000f220000300800 */
[----:B------:R-:W-:-:S03]  /*60910*/  IMAD.X R17, R17, 0x1, R0, P1 ;  /* 0x0000000111117824 */ /* 0x000fc600008e0600 */
[----:B------:R1:W-:Y:S01]  /*60920*/  STL [R1+0xfe8], R16 ;  /* 0x000fe81001007387 */ /* 0x0003e20000100800 */
[----:B------:R-:W-:-:S03]  /*60930*/  IMAD.X R13, R13, 0x1, R0, P2 ;  /* 0x000000010d0d7824 */ /* 0x000fc600010e0600 */
[----:B------:R1:W-:Y:S04]  /*60940*/  LDGSTS.E [R3+0x2080], desc[UR60][R10.64], P0 ;  /* 0x020800000a037fae */ /* 0x0003e8000812187c */
[----:B------:R1:W-:Y:S04]  /*60950*/  STL [R1+0xfe4], R17 ;  /* 0x000fe41101007387 */ /* 0x0003e80000100800 */
[----:B------:R1:W-:Y:S02]  /*60960*/  STL [R1+0x1028], R8 ;  /* 0x0010280801007387 */ /* 0x0003e40000100800 */
[----:B-1----:R-:W-:-:S02]  /*60970*/  IMAD.MOV.U32 R10, RZ, RZ, R16 ;  /* 0x000000ffff0a7224 */ /* 0x002fc400078e0010 */
[----:B------:R-:W4:Y:S01]  /*60980*/  LDL.LU R16, [R1+0x1164] ;  /* 0x0011640001107983 */ /* 0x000f220000300800 */
[----:B------:R-:W-:-:S03]  /*60990*/  IMAD.MOV.U32 R11, RZ, RZ, R17 ;  /* 0x000000ffff0b7224 */ /* 0x000fc600078e0011 */
[----:B------:R1:W-:Y:S04]  /*609a0*/  STL [R1+0x1024], R13 ;  /* 0x0010240d01007387 */ /* 0x0003e80000100800 */
[----:B------:R-:W4:Y:S04]  /*609b0*/  LDL.LU R17, [R1+0x11a4] ;  /* 0x0011a40001117983 */ /* 0x000f280000300800 */
[----:B------:R1:W-:Y:S01]  /*609c0*/  LDGSTS.E [R3+0x2480], desc[UR60][R10.64], P0 ;  /* 0x024800000a037fae */ /* 0x0003e2000812187c */
[----:B------:R-:W-:Y:S01]  /*609d0*/  IADD3 R18, P1, R18, R5, RZ ;  /* 0x0000000512127210 */ /* 0x000fe20007f3e0ff */
[----:B-1----:R-:W-:Y:S01]  /*609e0*/  IMAD.MOV.U32 R10, RZ, RZ, R8 ;  /* 0x000000ffff0a7224 */ /* 0x002fe200078e0008 */
[----:B------:R-:W-:Y:S01]  /*609f0*/  MOV R11, R13 ;  /* 0x0000000d000b7202 */ /* 0x000fe20000000f00 */
[----:B------:R-:W4:Y:S04]  /*60a00*/  LDL.LU R8, [R1+0x11e8] ;  /* 0x0011e80001087983 */ /* 0x000f280000300800 */
[----:B------:R-:W4:Y:S01]  /*60a10*/  LDL.LU R13, [R1+0x1228] ;  /* 0x00122800010d7983 */ /* 0x000f220000300800 */
[----:B------:R-:W-:Y:S01]  /*60a20*/  IADD3 R14, P2, R14, R5, RZ ;  /* 0x000000050e0e7210 */ /* 0x000fe20007f5e0ff */
[----:B--2---:R-:W-:-:S02]  /*60a30*/  IMAD.X R20, R20, 0x1, R0, P1 ;  /* 0x0000000114147824 */ /* 0x004fc400008e0600 */
[----:B------:R1:W-:Y:S02]  /*60a40*/  STL [R1+0x1068], R18 ;  /* 0x0010681201007387 */ /* 0x0003e40000100800 */
[----:B------:R-:W-:Y:S02]  /*60a50*/  IMAD.X R19, R19, 0x1, R0, P2 ;  /* 0x0000000113137824 */ /* 0x000fe400010e0600 */
[----:B------:R2:W-:Y:S04]  /*60a60*/  LDGSTS.E [R3+0x2880], desc[UR60][R10.64], P0 ;  /* 0x028800000a037fae */ /* 0x0005e8000812187c */
[----:B------:R1:W-:Y:S04]  /*60a70*/  STL [R1+0x1064], R20 ;  /* 0x0010641401007387 */ /* 0x0003e80000100800 */
[----:B------:R-:W-:Y:S01]  /*60a80*/  STL [R1+0x10a8], R14 ;  /* 0x0010a80e01007387 */ /* 0x000fe20000100800 */
[----:B--2---:R-:W-:-:S03]  /*60a90*/  IMAD.MOV.U32 R10, RZ, RZ, R18 ;  /* 0x000000ffff0a7224 */ /* 0x004fc600078e0012 */
[----:B-1----:R-:W2:Y:S01]  /*60aa0*/  LDL.LU R18, [R1+0x11e4] ;  /* 0x0011e40001127983 */ /* 0x002ea20000300800 */
[----:B------:R-:W-:-:S03]  /*60ab0*/  IMAD.MOV.U32 R11, RZ, RZ, R20 ;  /* 0x000000ffff0b7224 */ /* 0x000fc600078e0014 */
[----:B------:R1:W-:Y:S04]  /*60ac0*/  STL [R1+0x10a4], R19 ;  /* 0x0010a41301007387 */ /* 0x0003e80000100800 */
[----:B------:R-:W2:Y:S04]  /*60ad0*/  LDL.LU R20, [R1+0x1224] ;  /* 0x0012240001147983 */ /* 0x000ea80000300800 */
[----:B------:R1:W-:Y:S02]  /*60ae0*/  LDGSTS.E [R3+0x2c80], desc[UR60][R10.64], P0 ;  /* 0x02c800000a037fae */ /* 0x0003e4000812187c */
[----:B-1----:R-:W-:-:S02]  /*60af0*/  IMAD.MOV.U32 R10, RZ, RZ, R14 ;  /* 0x000000ffff0a7224 */ /* 0x002fc400078e000e */
[----:B------:R-:W-:Y:S02]  /*60b00*/  IMAD.MOV.U32 R11, RZ, RZ, R19 ;  /* 0x000000ffff0b7224 */ /* 0x000fe400078e0013 */
[----:B------:R-:W2:Y:S04]  /*60b10*/  LDL.LU R19, [R1+0x1268] ;  /* 0x0012680001137983 */ /* 0x000ea80000300800 */
[----:B------:R-:W2:Y:S04]  /*60b20*/  LDL.LU R14, [R1+0x12a8] ;  /* 0x0012a800010e7983 */ /* 0x000ea80000300800 */
[----:B------:R1:W-:Y:S01]  /*60b30*/  LDGSTS.E [R3+0x3080], desc[UR60][R10.64], P0 ;  /* 0x030800000a037fae */ /* 0x0003e2000812187c */
[----:B---3--:R-:W-:-:S05]  /*60b40*/  IADD3 R15, P1, R15, R5, RZ ;  /* 0x000000050f0f7210 */ /* 0x008fca0007f3e0ff */
[----:B------:R-:W-:Y:S01]  /*60b50*/  STL [R1+0x10e8], R15 ;  /* 0x0010e80f01007387 */ /* 0x000fe20000100800 */
[----:B------:R-:W-:Y:S01]  /*60b60*/  IADD3 R22, P2, R22, R5, RZ ;  /* 0x0000000516167210 */ /* 0x000fe20007f5e0ff */
[----:B------:R-:W-:Y:S02]  /*60b70*/  IMAD.X R21, R21, 0x1, R0, P1 ;  /* 0x0000000115157824 */ /* 0x000fe400008e0600 */
[----:B-1----:R-:W-:Y:S02]  /*60b80*/  IMAD.MOV.U32 R10, RZ, RZ, R15 ;  /* 0x000000ffff0a7224 */ /* 0x002fe400078e000f */
[----:B------:R-:W-:Y:S01]  /*60b90*/  IMAD.MOV.U32 R11, RZ, RZ, R21 ;  /* 0x000000ffff0b7224 */ /* 0x000fe200078e0015 */
[----:B------:R1:W-:Y:S01]  /*60ba0*/  STL [R1+0x10e4], R21 ;  /* 0x0010e41501007387 */ /* 0x0003e20000100800 */
[----:B------:R-:W-:-:S03]  /*60bb0*/  IADD3.X R23, R23, R0, RZ, P2, !PT ;  /* 0x0000000017177210 */ /* 0x000fc600017fe4ff */
[----:B------:R-:W-:Y:S04]  /*60bc0*/  STL [R1+0x1128], R22 ;  /* 0x0011281601007387 */ /* 0x000fe80000100800 */
[----:B------:R3:W-:Y:S04]  /*60bd0*/  LDGSTS.E [R3+0x3480], desc[UR60][R10.64], P0 ;  /* 0x034800000a037fae */ /* 0x0007e8000812187c */
[----:B-1----:R-:W2:Y:S01]  /*60be0*/  LDL.LU R21, [R1+0x1264] ;  /* 0x0012640001157983 */ /* 0x002ea20000300800 */
[----:B----4-:R-:W-:-:S03]  /*60bf0*/  IADD3 R4, P1, R4, R5, RZ ;  /* 0x0000000504047210 */ /* 0x010fc60007f3e0ff */
[----:B------:R-:W-:Y:S01]  /*60c00*/  STL [R1+0x1124], R23 ;  /* 0x0011241701007387 */ /* 0x000fe20000100800 */
[----:B------:R-:W-:Y:S01]  /*60c10*/  IADD3 R6, P2, R6, R5, RZ ;  /* 0x0000000506067210 */ /* 0x000fe20007f5e0ff */
[----:B---3--:R-:W-:Y:S02]  /*60c20*/  IMAD.MOV.U32 R10, RZ, RZ, R22 ;  /* 0x000000ffff0a7224 */ /* 0x008fe400078e0016 */
[----:B------:R-:W3:Y:S01]  /*60c30*/  LDL.LU R15, [R1+0x12a4] ;  /* 0x0012a400010f7983 */ /* 0x000ee20000300800 */
[----:B------:R-:W-:-:S03]  /*60c40*/  IMAD.MOV.U32 R11, RZ, RZ, R23 ;  /* 0x000000ffff0b7224 */ /* 0x000fc600078e0017 */
[----:B------:R-:W-:Y:S04]  /*60c50*/  STL [R1+0x1168], R4 ;  /* 0x0011680401007387 */ /* 0x000fe80000100800 */
[----:B------:R1:W-:Y:S01]  /*60c60*/  LDGSTS.E [R3+0x3880], desc[UR60][R10.64], P0 ;  /* 0x038800000a037fae */ /* 0x0003e2000812187c */
[----:B------:R-:W-:Y:S02]  /*60c70*/  IMAD.X R16, R16, 0x1, R0, P1 ;  /* 0x0000000110107824 */ /* 0x000fe400008e0600 */
[----:B-1----:R-:W-:-:S03]  /*60c80*/  IMAD.MOV.U32 R10, RZ, RZ, R4 ;  /* 0x000000ffff0a7224 */ /* 0x002fc600078e0004 */
[----:B------:R1:W-:Y:S01]  /*60c90*/  STL [R1+0x1164], R16 ;  /* 0x0011641001007387 */ /* 0x0003e20000100800 */
[----:B------:R-:W-:Y:S01]  /*60ca0*/  MOV R11, R16 ;  /* 0x00000010000b7202 */ /* 0x000fe20000000f00 */
[----:B------:R-:W-:Y:S02]  /*60cb0*/  IMAD.X R17, R17, 0x1, R0, P2 ;  /* 0x0000000111117824 */ /* 0x000fe400010e0600 */
[----:B------:R-:W-:Y:S04]  /*60cc0*/  STL [R1+0x11a8], R6 ;  /* 0x0011a80601007387 */ /* 0x000fe80000100800 */
[----:B------:R4:W-:Y:S04]  /*60cd0*/  LDGSTS.E [R3+0x3c80], desc[UR60][R10.64], P0 ;  /* 0x03c800000a037fae */ /* 0x0009e8000812187c */
[----:B-1----:R-:W3:Y:S04]  /*60ce0*/  LDL.LU R16, [R1+0x12e8] ;  /* 0x0012e80001107983 */ /* 0x002ee80000300800 */
[----:B------:R1:W-:Y:S04]  /*60cf0*/  STL [R1+0x11a4], R17 ;  /* 0x0011a41101007387 */ /* 0x0003e80000100800 */
[----:B------:R-:W3:Y:S01]  /*60d00*/  LDL.LU R4, [R1+0x1328] ;  /* 0x0013280001047983 */ /* 0x000ee20000300800 */
[----:B----4-:R-:W-:-:S03]  /*60d10*/  IMAD.MOV.U32 R11, RZ, RZ, R17 ;  /* 0x000000ffff0b7224 */ /* 0x010fc600078e0011 */
[----:B-1----:R-:W4:Y:S01]  /*60d20*/  LDL.LU R17, [R1+0x12e4] ;  /* 0x0012e40001117983 */ /* 0x002f220000300800 */
[----:B------:R-:W-:-:S03]  /*60d30*/  IMAD.MOV.U32 R10, RZ, RZ, R6 ;  /* 0x000000ffff0a7224 */ /* 0x000fc600078e0006 */
[----:B------:R-:W4:Y:S01]  /*60d40*/  LDL.LU R6, [R1+0x1324] ;  /* 0x0013240001067983 */ /* 0x000f220000300800 */
[-C--:B------:R-:W-:Y:S02]  /*60d50*/  IADD3 R8, P1, R8, R5.reuse, RZ ;  /* 0x0000000508087210 */ /* 0x080fe40007f3e0ff */
[----:B------:R-:W-:Y:S01]  /*60d60*/  IADD3 R13, P2, R13, R5, RZ ;  /* 0x000000050d0d7210 */ /* 0x000fe20007f5e0ff */
[----:B------:R1:W-:Y:S04]  /*60d70*/  LDGSTS.E [R3+0x4080], desc[UR60][R10.64], P0 ;  /* 0x040800000a037fae */ /* 0x0003e8000812187c */
[----:B------:R2:W-:Y:S01]  /*60d80*/  STL [R1+0x11e8], R8 ;  /* 0x0011e80801007387 */ /* 0x0005e20000100800 */
[----:B-1----:R-:W-:Y:S02]  /*60d90*/  IMAD.MOV.U32 R10, RZ, RZ, R8 ;  /* 0x000000ffff0a7224 */ /* 0x002fe400078e0008 */
[----:B--2---:R-:W-:-:S04]  /*60da0*/  IMAD.X R18, R18, 0x1, R0, P1 ;  /* 0x0000000112127824 */ /* 0x004fc800008e0600 */
        /* <DEDUP_REMOVED lines=8> */
[----:B--2---:R-:W-:-:S03]  /*60e30*/  IMAD.MOV.U32 R10, RZ, RZ, R13 ;  /* 0x000000ffff0a7224 */ /* 0x004fc600078e000d */
[----:B------:R-:W2:Y:S01]  /*60e40*/  LDL.LU R13, [R1+0x1364] ;  /* 0x00136400010d7983 */ /* 0x000ea20000300800 */
[----:B------:R-:W-:-:S03]  /*60e50*/  MOV R11, R20 ;  /* 0x00000014000b7202 */ /* 0x000fc60000000f00 */
[----:B------:R-:W2:Y:S01]  /*60e60*/  LDL.LU R20, [R1+0x13a4] ;  /* 0x0013a40001147983 */ /* 0x000ea20000300800 */
[-C--:B------:R-:W-:Y:S02]  /*60e70*/  IADD3 R19, P1, R19, R5.reuse, RZ ;  /* 0x0000000513137210 */ /* 0x080fe40007f3e0ff */
[----:B------:R-:W-:Y:S01]  /*60e80*/  IADD3 R14, P2, R14, R5, RZ ;  /* 0x000000050e0e7210 */ /* 0x000fe20007f5e0ff */
[----:B------:R1:W-:Y:S04]  /*60e90*/  LDGSTS.E [R3+0x4880], desc[UR60][R10.64], P0 ;  /* 0x048800000a037fae */ /* 0x0003e8000812187c */
[----:B------:R3:W-:Y:S01]  /*60ea0*/  STL [R1+0x1268], R19 ;  /* 0x0012681301007387 */ /* 0x0007e20000100800 */
[----:B-1----:R-:W-:Y:S02]  /*60eb0*/  IMAD.MOV.U32 R10, RZ, RZ, R19 ;  /* 0x000000ffff0a7224 */ /* 0x002fe400078e0013 */
[----:B------:R-:W-:-:S05]  /*60ec0*/  IMAD.X R21, R21, 0x1, R0, P1 ;  /* 0x0000000115157824 */ /* 0x000fca00008e0600 */
[----:B------:R1:W-:Y:S01]  /*60ed0*/  STL [R1+0x1264], R21 ;  /* 0x0012641501007387 */ /* 0x0003e20000100800 */
[----:B---3--:R-:W-:-:S03]  /*60ee0*/  IMAD.X R15, R15, 0x1, R0, P2 ;  /* 0x000000010f0f7824 */ /* 0x008fc600010e0600 */
[----:B------:R3:W-:Y:S01]  /*60ef0*/  STL [R1+0x12a8], R14 ;  /* 0x0012a80e01007387 */ /* 0x0007e20000100800 */
[----:B------:R-:W-:-:S03]  /*60f00*/  IMAD.MOV.U32 R11, RZ, RZ, R21 ;  /* 0x000000ffff0b7224 */ /* 0x000fc600078e0015 */
[----:B------:R-:W2:Y:S04]  /*60f10*/  LDL.LU R19, [R1+0x13e8] ;  /* 0x0013e80001137983 */ /* 0x000ea80000300800 */
[----:B------:R3:W-:Y:S04]  /*60f20*/  STL [R1+0x12a4], R15 ;  /* 0x0012a40f01007387 */ /* 0x0007e80000100800 */
[----:B------:R-:W2:Y:S04]  /*60f30*/  LDL.LU R22, [R1+0x1428] ;  /* 0x0014280001167983 */ /* 0x000ea80000300800 */
[----:B-1----:R-:W2:Y:S04]  /*60f40*/  LDL.LU R21, [R1+0x13e4] ;  /* 0x0013e40001157983 */ /* 0x002ea80000300800 */
[----:B------:R1:W-:Y:S04]  /*60f50*/  LDGSTS.E [R3+0x4c80], desc[UR60][R10.64], P0 ;  /* 0x04c800000a037fae */ /* 0x0003e8000812187c */
[----:B------:R-:W2:Y:S01]  /*60f60*/  LDL.LU R23, [R1+0x1424] ;  /* 0x0014240001177983 */ /* 0x000ea20000300800 */
[----:B-1----:R-:W-:Y:S01]  /*60f70*/  IMAD.MOV.U32 R10, RZ, RZ, R14 ;  /* 0x000000ffff0a7224 */ /* 0x002fe200078e000e */
[-C--:B------:R-:W-:Y:S01]  /*60f80*/  IADD3 R16, P1, R16, R5.reuse, RZ ;  /* 0x0000000510107210 */ /* 0x080fe20007f3e0ff */
[----:B------:R-:W-:Y:S01]  /*60f90*/  IMAD.MOV.U32 R11, RZ, RZ, R15 ;  /* 0x000000ffff0b7224 */ /* 0x000fe200078e000f */
[----:B---3--:R-:W3:Y:S04]  /*60fa0*/  LDL.LU R14, [R1+0x1468] ;  /* 0x00146800010e7983 */ /* 0x008ee80000300800 */
[----:B------:R-:W3:Y:S01]  /*60fb0*/  LDL.LU R15, [R1+0x14a8] ;  /* 0x0014a800010f7983 */ /* 0x000ee20000300800 */
[----:B------:R-:W-:-:S03]  /*60fc0*/  IADD3 R4, P2, R4, R5, RZ ;  /* 0x0000000504047210 */ /* 0x000fc60007f5e0ff */
[----:B------:R1:W-:Y:S01]  /*60fd0*/  STL [R1+0x12e8], R16 ;  /* 0x0012e81001007387 */ /* 0x0003e20000100800 */
[----:B----4-:R-:W-:-:S03]  /*60fe0*/  IMAD.X R17, R17, 0x1, R0, P1 ;  /* 0x0000000111117824 */ /* 0x010fc600008e0600 */
[----:B------:R4:W-:Y:S01]  /*60ff0*/  LDGSTS.E [R3+0x5080], desc[UR60][R10.64], P0 ;  /* 0x050800000a037fae */ /* 0x0009e2000812187c */
[----:B------:R-:W-:-:S03]  /*61000*/  IADD3.X R6, R6, R0, RZ, P2, !PT ;  /* 0x0000000006067210 */ /* 0x000fc600017fe4ff */
[----:B------:R1:W-:Y:S04]  /*61010*/  STL [R1+0x12e4], R17 ;  /* 0x0012e41101007387 */ /* 0x0003e80000100800 */
[----:B------:R1:W-:Y:S01]  /*61020*/  STL [R1+0x1328], R4 ;  /* 0x0013280401007387 */ /* 0x0003e20000100800 */
[----:B----4-:R-:W-:-:S03]  /*61030*/  IMAD.MOV.U32 R10, RZ, RZ, R16 ;  /* 0x000000ffff0a7224 */ /* 0x010fc600078e0010 */
[----:B-1----:R-:W4:Y:S01]  /*61040*/  LDL.LU R16, [R1+0x1464] ;  /* 0x0014640001107983 */ /* 0x002f220000300800 */
[----:B------:R-:W-:-:S03]  /*61050*/  IMAD.MOV.U32 R11, RZ, RZ, R17 ;  /* 0x000000ffff0b7224 */ /* 0x000fc600078e0011 */
[----:B------:R1:W-:Y:S04]  /*61060*/  STL [R1+0x1324], R6 ;  /* 0x0013240601007387 */ /* 0x0003e80000100800 */
[----:B------:R-:W4:Y:S04]  /*61070*/  LDL.LU R17, [R1+0x14a4] ;  /* 0x0014a40001117983 */ /* 0x000f280000300800 */
[----:B------:R1:W-:Y:S01]  /*61080*/  LDGSTS.E [R3+0x5480], desc[UR60][R10.64], P0 ;  /* 0x054800000a037fae */ /* 0x0003e2000812187c */
[----:B------:R-:W-:Y:S01]  /*61090*/  IADD3 R8, P1, R8, R5, RZ ;  /* 0x0000000508087210 */ /* 0x000fe20007f3e0ff */
[----:B-1----:R-:W-:-:S02]  /*610a0*/  IMAD.MOV.U32 R10, RZ, RZ, R4 ;  /* 0x000000ffff0a7224 */ /* 0x002fc400078e0004 */
[----:B------:R-:W-:Y:S01]  /*610b0*/  IMAD.MOV.U32 R11, RZ, RZ, R6 ;  /* 0x000000ffff0b7224 */ /* 0x000fe200078e0006 */
[----:B------:R-:W4:Y:S04]  /*610c0*/  LDL.LU R4, [R1+0x14e8] ;  /* 0x0014e80001047983 */ /* 0x000f280000300800 */
[----:B------:R-:W4:Y:S01]  /*610d0*/  LDL.LU R6, [R1+0x1528] ;  /* 0x0015280001067983 */ /* 0x000f220000300800 */
[----:B------:R-:W-:-:S03]  /*610e0*/  IADD3 R18, P2, R18, R5, RZ ;  /* 0x0000000512127210 */ /* 0x000fc60007f5e0ff */
[----:B------:R1:W-:Y:S04]  /*610f0*/  STL [R1+0x1368], R8 ;  /* 0x0013680801007387 */ /* 0x0003e80000100800 */
[----:B------:R1:W-:Y:S01]  /*61100*/  LDGSTS.E [R3+0x5880], desc[UR60][R10.64], P0 ;  /* 0x058800000a037fae */ /* 0x0003e2000812187c */
[--C-:B--2---:R-:W-:Y:S02]  /*61110*/  IMAD.X R13, R13, 0x1, R0.reuse, P1 ;  /* 0x000000010d0d7824 */ /* 0x104fe400008e0600 */
[----:B------:R-:W-:-:S03]  /*61120*/  IMAD.X R20, R20, 0x1, R0, P2 ;  /* 0x0000000114147824 */ /* 0x000fc600010e0600 */
[----:B------:R2:W-:Y:S01]  /*61130*/  STL [R1+0x1364], R13 ;  /* 0x0013640d01007387 */ /* 0x0005e20000100800 */
[----:B-1----:R-:W-:-:S03]  /*61140*/  IMAD.MOV.U32 R10, RZ, RZ, R8 ;  /* 0x000000ffff0a7224 */ /* 0x002fc600078e0008 */
[----:B------:R-:W-:Y:S04]  /*61150*/  STL [R1+0x13a8], R18 ;  /* 0x0013a81201007387 */ /* 0x000fe80000100800 */
[----:B------:R-:W4:Y:S01]  /*61160*/  LDL.LU R8, [R1+0x14e4] ;  /* 0x0014e40001087983 */ /* 0x000f220000300800 */
[----:B------:R-:W-:-:S03]  /*61170*/  MOV R11, R13 ;  /* 0x0000000d000b7202 */ /* 0x000fc60000000f00 */
[----:B------:R1:W-:Y:S04]  /*61180*/  STL [R1+0x13a4], R20 ;  /* 0x0013a41401007387 */ /* 0x0003e80000100800 */
[----:B--2---:R-:W2:Y:S04]  /*61190*/  LDL.LU R13, [R1+0x1524] ;  /* 0x00152400010d7983 */ /* 0x004ea80000300800 */
[----:B------:R1:W-:Y:S02]  /*611a0*/  LDGSTS.E [R3+0x5c80], desc[UR60][R10.64], P0 ;  /* 0x05c800000a037fae */ /* 0x0003e4000812187c */
[----:B-1----:R-:W-:-:S02]  /*611b0*/  IMAD.MOV.U32 R10, RZ, RZ, R18 ;  /* 0x000000ffff0a7224 */ /* 0x002fc400078e0012 */
[----:B------:R-:W-:Y:S02]  /*611c0*/  IMAD.MOV.U32 R11, RZ, RZ, R20 ;  /* 0x000000ffff0b7224 */ /* 0x000fe400078e0014 */
[----:B------:R-:W2:Y:S04]  /*611d0*/  LDL.LU R20, [R1+0x1568] ;  /* 0x0015680001147983 */ /* 0x000ea80000300800 */
[----:B------:R1:W-:Y:S04]  /*611e0*/  LDGSTS.E [R3+0x6080], desc[UR60][R10.64], P0 ;  /* 0x060800000a037fae */ /* 0x0003e8000812187c */
[----:B------:R-:W2:Y:S01]  /*611f0*/  LDL.LU R18, [R1+0x15a8] ;  /* 0x0015a80001127983 */ /* 0x000ea20000300800 */
[----:B------:R-:W-:-:S02]  /*61200*/  IADD3 R19, P1, R19, R5, RZ ;  /* 0x0000000513137210 */ /* 0x000fc40007f3e0ff */
[----:B------:R-:W-:-:S03]  /*61210*/  IADD3 R22, P2, R22, R5, RZ ;  /* 0x0000000516167210 */ /* 0x000fc60007f5e0ff */
[--C-:B------:R-:W-:Y:S02]  /*61220*/  IMAD.X R21, R21, 0x1, R0.reuse, P1 ;  /* 0x0000000115157824 */ /* 0x100fe400008e0600 */
[----:B-1----:R-:W-:Y:S02]  /*61230*/  IMAD.MOV.U32 R10, RZ, RZ, R19 ;  /* 0x000000ffff0a7224 */ /* 0x002fe400078e0013 */
[----:B------:R-:W-:Y:S01]  /*61240*/  IMAD.MOV.U32 R11, RZ, RZ, R21 ;  /* 0x000000ffff0b7224 */ /* 0x000fe200078e0015 */
[----:B------:R-:W-:Y:S01]  /*61250*/  STL [R1+0x13e8], R19 ;  /* 0x0013e81301007387 */ /* 0x000fe20000100800 */
[----:B------:R-:W-:-:S03]  /*61260*/  IMAD.X R23, R23, 0x1, R0, P2 ;  /* 0x0000000117177824 */ /* 0x000fc600010e0600 */
[----:B------:R1:W-:Y:S04]  /*61270*/  STL [R1+0x13e4], R21 ;  /* 0x0013e41501007387 */ /* 0x0003e80000100800 */
[----:B------:R-:W-:Y:S04]  /*61280*/  STL [R1+0x1428], R22 ;  /* 0x0014281601007387 */ /* 0x000fe80000100800 */
[----:B------:R3:W-:Y:S04]  /*61290*/  LDGSTS.E [R3+0x6480], desc[UR60][R10.64], P0 ;  /* 0x064800000a037fae */ /* 0x0007e8000812187c */
[----:B-1----:R-:W2:Y:S01]  /*612a0*/  LDL.LU R21, [R1+0x1564] ;  /* 0x0015640001157983 */ /* 0x002ea20000300800 */
[----:B---3--:R-:W-:-:S03]  /*612b0*/  IADD3 R14, P1, R14, R5, RZ ;  /* 0x000000050e0e7210 */ /* 0x008fc60007f3e0ff */
[----:B------:R-:W-:Y:S01]  /*612c0*/  STL [R1+0x1424], R23 ;  /* 0x0014241701007387 */ /* 0x000fe20000100800 */
[----:B------:R-:W-:Y:S01]  /*612d0*/  IADD3 R15, P2, R15, R5, RZ ;  /* 0x000000050f0f7210 */ /* 0x000fe20007f5e0ff */
[----:B------:R-:W-:Y:S01]  /*612e0*/  IMAD.MOV.U32 R10, RZ, RZ, R22 ;  /* 0x000000ffff0a7224 */ /* 0x000fe200078e0016 */
[----:B------:R-:W-:Y:S01]  /*612f0*/  MOV R11, R23 ;  /* 0x00000017000b7202 */ /* 0x000fe20000000f00 */
[----:B------:R-:W3:Y:S04]  /*61300*/  LDL.LU R19, [R1+0x15a4] ;  /* 0x0015a40001137983 */ /* 0x000ee80000300800 */
[----:B------:R1:W-:Y:S04]  /*61310*/  LDGSTS.E [R3+0x6880], desc[UR60][R10.64], P0 ;  /* 0x068800000a037fae */ /* 0x0003e8000812187c */
[----:B------:R-:W-:Y:S01]  /*61320*/  STL [R1+0x1468], R14 ;  /* 0x0014680e01007387 */ /* 0x000fe20000100800 */
[----:B----4-:R-:W-:-:S02]  /*61330*/  IMAD.X R16, R16, 0x1, R0, P1 ;  /* 0x0000000110107824 */ /* 0x010fc400008e0600 */
[----:B-1----:R-:W-:Y:S02]  /*61340*/  IMAD.MOV.U32 R10, RZ, RZ, R14 ;  /* 0x000000ffff0a7224 */ /* 0x002fe400078e000e */
[----:B------:R-:W-:Y:S01]  /*61350*/  IMAD.MOV.U32 R11, RZ, RZ, R16 ;  /* 0x000000ffff0b7224 */ /* 0x000fe200078e0010 */
[----:B------:R1:W-:Y:S01]  /*61360*/  STL [R1+0x1464], R16 ;  /* 0x0014641001007387 */ /* 0x0003e20000100800 */
[----:B------:R-:W-:-:S03]  /*61370*/  IMAD.X R17, R17, 0x1, R0, P2 ;  /* 0x0000000111117824 */ /* 0x000fc600010e0600 */
[----:B------:R-:W-:Y:S04]  /*61380*/  STL [R1+0x14a8], R15 ;  /* 0x0014a80f01007387 */ /* 0x000fe80000100800 */
[----:B------:R4:W-:Y:S04]  /*61390*/  LDGSTS.E [R3+0x6c80], desc[UR60][R10.64], P0 ;  /* 0x06c800000a037fae */ /* 0x0009e8000812187c */
[----:B-1----:R-:W3:Y:S04]  /*613a0*/  LDL.LU R16, [R1+0x15e8] ;  /* 0x0015e80001107983 */ /* 0x002ee80000300800 */
[----:B------:R1:W-:Y:S04]  /*613b0*/  STL [R1+0x14a4], R17 ;  /* 0x0014a41101007387 */ /* 0x0003e80000100800 */
[----:B------:R-:W3:Y:S01]  /*613c0*/  LDL.LU R14, [R1+0x1628] ;  /* 0x00162800010e7983 */ /* 0x000ee20000300800 */
[----:B----4-:R-:W-:-:S02]  /*613d0*/  IMAD.MOV.U32 R11, RZ, RZ, R17 ;  /* 0x000000ffff0b7224 */ /* 0x010fc400078e0011 */
[----:B------:R-:W-:Y:S01]  /*613e0*/  IMAD.MOV.U32 R10, RZ, RZ, R15 ;  /* 0x000000ffff0a7224 */ /* 0x000fe200078e000f */
[----:B-1----:R-:W4:Y:S04]  /*613f0*/  LDL.LU R17, [R1+0x15e4] ;  /* 0x0015e40001117983 */ /* 0x002f280000300800 */
[----:B------:R-:W4:Y:S01]  /*61400*/  LDL.LU R15, [R1+0x1624] ;  /* 0x00162400010f7983 */ /* 0x000f220000300800 */
[-C--:B------:R-:W-:Y:S02]  /*61410*/  IADD3 R4, P1, R4, R5.reuse, RZ ;  /* 0x0000000504047210 */ /* 0x080fe40007f3e0ff */
[----:B------:R-:W-:Y:S01]  /*61420*/  IADD3 R6, P2, R6, R5, RZ ;  /* 0x0000000506067210 */ /* 0x000fe20007f5e0ff */
[----:B------:R1:W-:Y:S04]  /*61430*/  LDGSTS.E [R3+0x7080], desc[UR60][R10.64], P0 ;  /* 0x070800000a037fae */ /* 0x0003e8000812187c */
[----:B------:R-:W-:Y:S01]  /*61440*/  STL [R1+0x14e8], R4 ;  /* 0x0014e80401007387 */ /* 0x000fe20000100800 */
[----:B-1----:R-:W-:-:S02]  /*61450*/  IMAD.MOV.U32 R10, RZ, RZ, R4 ;  /* 0x000000ffff0a7224 */ /* 0x002fc400078e0004 */
[----:B------:R-:W-:-:S04]  /*61460*/  IMAD.X R8, R8, 0x1, R0, P1 ;  /* 0x0000000108087824 */ /* 0x000fc800008e0600 */
[----:B------:R-:W-:Y:S01]  /*61470*/  IMAD.MOV.U32 R11, RZ, RZ, R8 ;  /* 0x000000ffff0b7224 */ /* 0x000fe200078e0008 */
[----:B------:R1:W-:Y:S01]  /*61480*/  STL [R1+0x14e4], R8 ;  /* 0x0014e40801007387 */ /* 0x0003e20000100800 */
[----:B--2---:R-:W-:-:S03]  /*61490*/  IADD3.X R13, R13, R0, RZ, P2, !PT ;  /* 0x000000000d0d7210 */ /* 0x004fc600017fe4ff */
        /* <DEDUP_REMOVED lines=14> */
[----:B------:R-:W-:-:S05]  /*61580*/  IMAD.X R21, R21, 0x1, R0, P1 ;  /* 0x0000000115157824 */ /* 0x000fca00008e0600 */
[----:B------:R-:W-:Y:S01]  /*61590*/  STL [R1+0x1564], R21 ;  /* 0x0015641501007387 */ /* 0x000fe20000100800 */
[----:B---3--:R-:W-:-:S03]  /*615a0*/  IMAD.X R19, R19, 0x1, R0, P2 ;  /* 0x0000000113137824 */ /* 0x008fc600010e0600 */
[----:B------:R1:W-:Y:S01]  /*615b0*/  STL [R1+0x15a8], R18 ;  /* 0x0015a81201007387 */ /* 0x0003e20000100800 */
[----:B------:R-:W-:-:S03]  /*615c0*/  MOV R11, R21 ;  /* 0x00000015000b7202 */ /* 0x000fc60000000f00 */
[----:B------:R3:W-:Y:S04]  /*615d0*/  STL [R1+0x15a4], R19 ;  /* 0x0015a41301007387 */ /* 0x0007e80000100800 */
[----:B------:R-:W2:Y:S04]  /*615e0*/  LDL.LU R153, [R1+0x16e4] ;  /* 0x0016e40001997983 */ /* 0x000ea80000300800 */
[----:B------:R-:W2:Y:S04]  /*615f0*/  LDL.LU R152, [R1+0x16e8] ;  /* 0x0016e80001987983 */ /* 0x000ea80000300800 */
[----:B------:R-:W2:Y:S04]  /*61600*/  LDL.LU R23, [R1+0x1724] ;  /* 0x0017240001177983 */ /* 0x000ea80000300800 */
[----:B------:R-:W2:Y:S04]  /*61610*/  LDL.LU R22, [R1+0x1728] ;  /* 0x0017280001167983 */ /* 0x000ea80000300800 */
[----:B------:R1:W-:Y:S04]  /*61620*/  LDGSTS.E [R3+0x7c80], desc[UR60][R10.64], P0 ;  /* 0x07c800000a037fae */ /* 0x0003e8000812187c */
[----:B------:R-:W2:Y:S01]  /*61630*/  LDL.LU R20, [R1+0x1768] ;  /* 0x0017680001147983 */ /* 0x000ea20000300800 */
[----:B------:R-:W-:Y:S01]  /*61640*/  IADD3 R16, P1, R16, R5, RZ ;  /* 0x0000000510107210 */ /* 0x000fe20007f3e0ff */
[----:B-1----:R-:W-:-:S02]  /*61650*/  IMAD.MOV.U32 R10, RZ, RZ, R18 ;  /* 0x000000ffff0a7224 */ /* 0x002fc400078e0012 */
[----:B------:R-:W2:Y:S01]  /*61660*/  LDL.LU R18, [R1+0x17a8] ;  /* 0x0017a80001127983 */ /* 0x000ea20000300800 */
[----:B------:R-:W-:-:S03]  /*61670*/  IADD3 R14, P2, R14, R5, RZ ;  /* 0x000000050e0e7210 */ /* 0x000fc60007f5e0ff */
[----:B------:R1:W-:Y:S01]  /*61680*/  STL [R1+0x15e8], R16 ;  /* 0x0015e81001007387 */ /* 0x0003e20000100800 */
[--C-:B----4-:R-:W-:Y:S02]  /*61690*/  IMAD.X R17, R17, 0x1, R0.reuse, P1 ;  /* 0x0000000111117824 */ /* 0x110fe400008e0600 */
[----:B------:R-:W-:-:S03]  /*616a0*/  IMAD.X R15, R15, 0x1, R0, P2 ;  /* 0x000000010f0f7824 */ /* 0x000fc600010e0600 */
[----:B------:R-:W-:Y:S01]  /*616b0*/  STL [R1+0x15e4], R17 ;  /* 0x0015e41101007387 */ /* 0x000fe20000100800 */
[----:B------:R-:W-:-:S03]  /*616c0*/  IMAD.MOV.U32 R11, RZ, RZ, R19 ;  /* 0x000000ffff0b7224 */ /* 0x000fc600078e0013 */
[----:B------:R4:W-:Y:S04]  /*616d0*/  STL [R1+0x1628], R14 ;  /* 0x0016280e01007387 */ /* 0x0009e80000100800 */
[----:B------:R-:W4:Y:S04]  /*616e0*/  LDL.LU R21, [R1+0x1764] ;  /* 0x0017640001157983 */ /* 0x000f280000300800 */
[----:B------:R4:W-:Y:S04]  /*616f0*/  STL [R1+0x1624], R15 ;  /* 0x0016240f01007387 */ /* 0x0009e80000100800 */
[----:B---3--:R-:W3:Y:S04]  /*61700*/  LDL.LU R19, [R1+0x17a4] ;  /* 0x0017a40001137983 */ /* 0x008ee80000300800 */
[----:B------:R1:W-:Y:S02]  /*61710*/  LDGSTS.E [R3+0x20080], desc[UR60][R10.64], P0 ;  /* 0x200800000a037fae */ /* 0x0003e4000812187c */
[----:B-1----:R-:W-:-:S02]  /*61720*/  IMAD.MOV.U32 R10, RZ, RZ, R16 ;  /* 0x000000ffff0a7224 */ /* 0x002fc400078e0010 */
[----:B------:R-:W-:Y:S01]  /*61730*/  IMAD.MOV.U32 R11, RZ, RZ, R17 ;  /* 0x000000ffff0b7224 */ /* 0x000fe200078e0011 */
[----:B------:R-:W3:Y:S01]  /*61740*/  LDL.LU R16, [R1+0x1800] ;  /* 0x0018000001107983 */ /* 0x000ee20000300800 */
[----:B------:R-:W-:-:S03]  /*61750*/  IADD3 R8, P1, R8, R5, RZ ;  /* 0x0000000508087210 */ /* 0x000fc60007f3e0ff */
[----:B------:R1:W-:Y:S01]  /*61760*/  LDGSTS.E [R3+0x20480], desc[UR60][R10.64], P0 ;  /* 0x204800000a037fae */ /* 0x0003e2000812187c */
[----:B------:R-:W-:Y:S01]  /*61770*/  IADD3 R4, P2, R4, R5, RZ ;  /* 0x0000000504047210 */ /* 0x000fe20007f5e0ff */
[----:B--2---:R-:W-:Y:S02]  /*61780*/  IMAD.X R13, R13, 0x1, R0, P1 ;  /* 0x000000010d0d7824 */ /* 0x004fe400008e0600 */
[----:B-1----:R-:W-:Y:S02]  /*61790*/  IMAD.MOV.U32 R10, RZ, RZ, R14 ;  /* 0x000000ffff0a7224 */ /* 0x002fe400078e000e */
[----:B----4-:R-:W2:Y:S01]  /*617a0*/  LDL.LU R14, [R1+0x1808] ;  /* 0x00180800010e7983 */ /* 0x010ea20000300800 */
[----:B------:R-:W-:Y:S01]  /*617b0*/  MOV R11, R15 ;  /* 0x0000000f000b7202 */ /* 0x000fe20000000f00 */
[----:B------:R-:W-:Y:S02]  /*617c0*/  IMAD.X R6, R6, 0x1, R0, P2 ;  /* 0x0000000106067824 */ /* 0x000fe400010e0600 */
[----:B------:R-:W-:Y:S04]  /*617d0*/  STL [R1+0x1668], R8 ;  /* 0x0016680801007387 */ /* 0x000fe80000100800 */
[----:B------:R1:W-:Y:S04]  /*617e0*/  STL [R1+0x1664], R13 ;  /* 0x0016640d01007387 */ /* 0x0003e80000100800 */
[----:B------:R-:W-:Y:S04]  /*617f0*/  STL [R1+0x16a8], R4 ;  /* 0x0016a80401007387 */ /* 0x000fe80000100800 */
[----:B------:R-:W4:Y:S04]  /*61800*/  LDL.LU R17, [R1+0x17fc] ;  /* 0x0017fc0001117983 */ /* 0x000f280000300800 */
[----:B------:R1:W-:Y:S04]  /*61810*/  LDGSTS.E [R3+0x20880], desc[UR60][R10.64], P0 ;  /* 0x208800000a037fae */ /* 0x0003e8000812187c */
[----:B------:R1:W-:Y:S04]  /*61820*/  STL [R1+0x16a4], R6 ;  /* 0x0016a40601007387 */ /* 0x0003e80000100800 */
[----:B------:R-:W4:Y:S01]  /*61830*/  LDL.LU R15, [R1+0x1804] ;  /* 0x00180400010f7983 */ /* 0x000f220000300800 */
[----:B-1----:R-:W-:-:S02]  /*61840*/  IMAD.MOV.U32 R10, RZ, RZ, R8 ;  /* 0x000000ffff0a7224 */ /* 0x002fc400078e0008 */
[----:B------:R-:W-:Y:S02]  /*61850*/  IMAD.MOV.U32 R11, RZ, RZ, R13 ;  /* 0x000000ffff0b7224 */ /* 0x000fe400078e000d */
[----:B------:R-:W4:Y:S04]  /*61860*/  LDL.LU R13, [R1+0x180c] ;  /* 0x00180c00010d7983 */ /* 0x000f280000300800 */
[----:B------:R1:W-:Y:S04]  /*61870*/  LDGSTS.E [R3+0x20c80], desc[UR60][R10.64], P0 ;  /* 0x20c800000a037fae */ /* 0x0003e8000812187c */
[----:B------:R-:W4:Y:S01]  /*61880*/  LDL.LU R8, [R1+0x1810] ;  /* 0x0018100001087983 */ /* 0x000f220000300800 */
[----:B-1----:R-:W-:-:S02]  /*61890*/  IMAD.MOV.U32 R11, RZ, RZ, R6 ;  /* 0x000000ffff0b7224 */ /* 0x002fc400078e0006 */
[----:B------:R-:W-:Y:S01]  /*618a0*/  IMAD.MOV.U32 R10, RZ, RZ, R4 ;  /* 0x000000ffff0a7224 */ /* 0x000fe200078e0004 */
[----:B------:R-:W4:Y:S04]  /*618b0*/  LDL.LU R6, [R1+0x1814] ;  /* 0x0018140001067983 */ /* 0x000f280000300800 */
[----:B------:R-:W4:Y:S04]  /*618c0*/  LDL.LU R4, [R1+0x1818] ;  /* 0x0018180001047983 */ /* 0x000f280000300800 */
[----:B------:R1:W-:Y:S01]  /*618d0*/  LDGSTS.E [R3+0x21080], desc[UR60][R10.64], P0 ;  /* 0x210800000a037fae */ /* 0x0003e2000812187c */
[----:B------:R-:W-:-:S05]  /*618e0*/  IADD3 R152, P1, R152, R5, RZ ;  /* 0x0000000598987210 */ /* 0x000fca0007f3e0ff */
[----:B------:R-:W-:Y:S01]  /*618f0*/  IMAD.X R153, R153, 0x1, R0, P1 ;  /* 0x0000000199997824 */ /* 0x000fe200008e0600 */
[----:B------:R-:W-:-:S04]  /*61900*/  IADD3 R22, P2, R22, R5, RZ ;  /* 0x0000000516167210 */ /* 0x000fc80007f5e0ff */
[----:B------:R-:W-:Y:S02]  /*61910*/  IADD3.X R23, R23, R0, RZ, P2, !PT ;  /* 0x0000000017177210 */ /* 0x000fe400017fe4ff */
[-C--:B------:R-:W-:Y:S01]  /*61920*/  IADD3 R20, P1, R20, R5.reuse, RZ ;  /* 0x0000000514147210 */ /* 0x080fe20007f3e0ff */
[----:B------:R-:W-:Y:S04]  /*61930*/  STL [R1+0x16e8], R152 ;  /* 0x0016e89801007387 */ /* 0x000fe80000100800 */
[----:B------:R-:W-:Y:S01]  /*61940*/  STL [R1+0x16e4], R153 ;  /* 0x0016e49901007387 */ /* 0x000fe20000100800 */
[----:B------:R-:W-:-:S03]  /*61950*/  IADD3 R18, P2, R18, R5, RZ ;  /* 0x0000000512127210 */ /* 0x000fc60007f5e0ff */
[----:B------:R-:W-:Y:S04]  /*61960*/  STL [R1+0x1728], R22 ;  /* 0x0017281601007387 */ /* 0x000fe80000100800 */
[----:B------:R3:W-:Y:S01]  /*61970*/  STL [R1+0x1724], R23 ;  /* 0x0017241701007387 */ /* 0x0007e20000100800 */
[----:B-1----:R-:W-:-:S03]  /*61980*/  IMAD.MOV.U32 R10, RZ, RZ, R152 ;  /* 0x000000ffff0a7224 */ /* 0x002fc600078e0098 */
[----:B------:R-:W-:Y:S01]  /*61990*/  STL [R1+0x1768], R20 ;  /* 0x0017681401007387 */ /* 0x000fe20000100800 */
[----:B------:R-:W-:-:S05]  /*619a0*/  IMAD.MOV.U32 R11, RZ, RZ, R153 ;  /* 0x000000ffff0b7224 */ /* 0x000fca00078e0099 */
[----:B------:R1:W-:Y:S01]  /*619b0*/  LDGSTS.E [R3+0x21480], desc[UR60][R10.64], P0 ;  /* 0x214800000a037fae */ /* 0x0003e2000812187c */
[----:B------:R-:W-:-:S05]  /*619c0*/  IMAD.X R21, R21, 0x1, R0, P1 ;  /* 0x0000000115157824 */ /* 0x000fca00008e0600 */
[----:B------:R-:W-:Y:S01]  /*619d0*/  STL [R1+0x1764], R21 ;  /* 0x0017641501007387 */ /* 0x000fe20000100800 */
[----:B---3--:R-:W-:-:S03]  /*619e0*/  IMAD.X R19, R19, 0x1, R0, P2 ;  /* 0x0000000113137824 */ /* 0x008fc600010e0600 */
[----:B------:R-:W-:Y:S04]  /*619f0*/  STL [R1+0x17a8], R18 ;  /* 0x0017a81201007387 */ /* 0x000fe80000100800 */
[----:B------:R-:W-:Y:S04]  /*61a00*/  STL [R1+0x17a4], R19 ;  /* 0x0017a41301007387 */ /* 0x000fe80000100800 */
[----:B------:R-:W3:Y:S01]  /*61a10*/  LDL.LU.64 R158, [R1+0x858] ;  /* 0x00085800019e7983 */ /* 0x000ee20000300a00 */
[----:B-1----:R-:W-:Y:S02]  /*61a20*/  IMAD.MOV.U32 R10, RZ, RZ, R22 ;  /* 0x000000ffff0a7224 */ /* 0x002fe400078e0016 */
[----:B------:R-:W-:-:S02]  /*61a30*/  IMAD.MOV.U32 R11, RZ, RZ, R23 ;  /* 0x000000ffff0b7224 */ /* 0x000fc400078e0017 */
[----:B------:R-:W3:Y:S04]  /*61a40*/  LDL.LU.64 R22, [R1+0x8e8] ;  /* 0x0008e80001167983 */ /* 0x000ee80000300a00 */
[----:B------:R-:W3:Y:S04]  /*61a50*/  LDL.LU.64 R154, [R1+0x8e0] ;  /* 0x0008e000019a7983 */ /* 0x000ee80000300a00 */
[----:B------:R-:W3:Y:S04]  /*61a60*/  LDL.LU.64 R152, [R1+0x8d8] ;  /* 0x0008d80001987983 */ /* 0x000ee80000300a00 */
[----:B------:R1:W-:Y:S01]  /*61a70*/  LDGSTS.E [R3+0x21880], desc[UR60][R10.64], P0 ;  /* 0x218800000a037fae */ /* 0x0003e2000812187c */
[----:B------:R-:W-:Y:S01]  /*61a80*/  IADD3 R16, P1, R16, R5, RZ ;  /* 0x0000000510107210 */ /* 0x000fe20007f3e0ff */
[----:B-1----:R-:W-:Y:S01]  /*61a90*/  IMAD.MOV.U32 R10, RZ, RZ, R20 ;  /* 0x000000ffff0a7224 */ /* 0x002fe200078e0014 */
[----:B------:R-:W-:-:S02]  /*61aa0*/  MOV R11, R21 ;  /* 0x00000015000b7202 */ /* 0x000fc40000000f00 */
[----:B--2---:R-:W-:-:S03]  /*61ab0*/  IADD3 R14, P2, R14, R5, RZ ;  /* 0x000000050e0e7210 */ /* 0x004fc60007f5e0ff */
[----:B------:R1:W-:Y:S02]  /*61ac0*/  LDGSTS.E [R3+0x21c80], desc[UR60][R10.64], P0 ;  /* 0x21c800000a037fae */ /* 0x0003e4000812187c */
[----:B-1----:R-:W-:Y:S02]  /*61ad0*/  IMAD.MOV.U32 R10, RZ, RZ, R18 ;  /* 0x000000ffff0a7224 */ /* 0x002fe400078e0012 */
[----:B------:R-:W-:Y:S02]  /*61ae0*/  IMAD.MOV.U32 R11, RZ, RZ, R19 ;  /* 0x000000ffff0b7224 */ /* 0x000fe400078e0013 */
[----:B----4-:R-:W-:-:S03]  /*61af0*/  IMAD.X R17, R17, 0x1, R0, P1 ;  /* 0x0000000111117824 */ /* 0x010fc600008e0600 */
[----:B------:R1:W-:Y:S04]  /*61b00*/  LDGSTS.E [R3+0x22080], desc[UR60][R10.64], P0 ;  /* 0x220800000a037fae */ /* 0x0003e8000812187c */
[----:B------:R-:W-:Y:S01]  /*61b10*/  STL [R1+0x1800], R16 ;  /* 0x0018001001007387 */ /* 0x000fe20000100800 */
[----:B------:R-:W-:-:S03]  /*61b20*/  IMAD.X R15, R15, 0x1, R0, P2 ;  /* 0x000000010f0f7824 */ /* 0x000fc600010e0600 */
[----:B------:R-:W-:Y:S01]  /*61b30*/  STL [R1+0x17fc], R17 ;  /* 0x0017fc1101007387 */ /* 0x000fe20000100800 */
[----:B-1----:R-:W-:Y:S02]  /*61b40*/  IMAD.MOV.U32 R10, RZ, RZ, R16 ;  /* 0x000000ffff0a7224 */ /* 0x002fe400078e0010 */
[----:B------:R-:W-:Y:S01]  /*61b50*/  IMAD.MOV.U32 R11, RZ, RZ, R17 ;  /* 0x000000ffff0b7224 */ /* 0x000fe200078e0011 */
[----:B------:R-:W-:Y:S04]  /*61b60*/  STL [R1+0x1808], R14 ;  /* 0x0018080e01007387 */ /* 0x000fe80000100800 */
[----:B------:R1:W-:Y:S01]  /*61b70*/  LDGSTS.E [R3+0x22480], desc[UR60][R10.64], P0 ;  /* 0x224800000a037fae */ /* 0x0003e2000812187c */
[----:B------:R-:W-:-:S03]  /*61b80*/  IADD3 R8, P1, R8, R5, RZ ;  /* 0x0000000508087210 */ /* 0x000fc60007f3e0ff */
[----:B------:R2:W-:Y:S01]  /*61b90*/  STL [R1+0x1804], R15 ;  /* 0x0018040f01007387 */ /* 0x0005e20000100800 */
[----:B-1----:R-:W-:Y:S01]  /*61ba0*/  IMAD.MOV.U32 R10, RZ, RZ, R14 ;  /* 0x000000ffff0a7224 */ /* 0x002fe200078e000e */
[----:B------:R-:W-:Y:S02]  /*61bb0*/  MOV R11, R15 ;  /* 0x0000000f000b7202 */ /* 0x000fe40000000f00 */
[----:B--2---:R-:W2:Y:S01]  /*61bc0*/  LDL.LU.64 R14, [R1+0x8d0] ;  /* 0x0008d000010e7983 */ /* 0x004ea20000300a00 */
[----:B------:R-:W-:Y:S01]  /*61bd0*/  IADD3 R4, P2, R4, R5, RZ ;  /* 0x0000000504047210 */ /* 0x000fe20007f5e0ff */
[--C-:B------:R-:W-:Y:S02]  /*61be0*/  IMAD.X R13, R13, 0x1, R0.reuse, P1 ;  /* 0x000000010d0d7824 */ /* 0x100fe400008e0600 */
[----:B------:R-:W4:Y:S02]  /*61bf0*/  LDL.LU.64 R164, [R1+0x8c8] ;  /* 0x0008c80001a47983 */ /* 0x000f240000300a00 */
[----:B------:R-:W-:-:S02]  /*61c00*/  IMAD.X R6, R6, 0x1, R0, P2 ;  /* 0x0000000106067824 */ /* 0x000fc400010e0600 */
[----:B------:R-:W-:Y:S04]  /*61c10*/  STL [R1+0x1810], R8 ;  /* 0x0018100801007387 */ /* 0x000fe80000100800 */
[----:B------:R-:W-:Y:S04]  /*61c20*/  STL [R1+0x180c], R13 ;  /* 0x00180c0d01007387 */ /* 0x000fe80000100800 */
[----:B------:R1:W-:Y:S04]  /*61c30*/  STL [R1+0x1818], R4 ;  /* 0x0018180401007387 */ /* 0x0003e80000100800 */
[----:B------:R4:W-:Y:S04]  /*61c40*/  STL [R1+0x1814], R6 ;  /* 0x0018140601007387 */ /* 0x0009e80000100800 */
[----:B------:R-:W4:Y:S04]  /*61c50*/  LDL.LU.64 R16, [R1+0x8c0] ;  /* 0x0008c00001107983 */ /* 0x000f280000300a00 */
[----:B------:R-:W4:Y:S04]  /*61c60*/  LDL.LU.64 R166, [R1+0x8b8] ;  /* 0x0008b80001a67983 */ /* 0x000f280000300a00 */
[----:B------:R-:W4:Y:S04]  /*61c70*/  LDL.LU.64 R18, [R1+0x8b0] ;  /* 0x0008b00001127983 */ /* 0x000f280000300a00 */
[----:B------:R-:W4:Y:S04]  /*61c80*/  LDL.LU.64 R168, [R1+0x8a8] ;  /* 0x0008a80001a87983 */ /* 0x000f280000300a00 */
[----:B------:R1:W-:Y:S04]  /*61c90*/  LDGSTS.E [R3+0x22880], desc[UR60][R10.64], P0 ;  /* 0x228800000a037fae */ /* 0x0003e8000812187c */
[----:B------:R-:W4:Y:S04]  /*61ca0*/  LDL.LU.64 R20, [R1+0x8a0] ;  /* 0x0008a00001147983 */ /* 0x000f280000300a00 */
[----:B------:R-:W4:Y:S01]  /*61cb0*/  LDL.LU R172, [R1+0xdac] ;  /* 0x000dac0001ac7983 */ /* 0x000f220000300800 */
[----:B-1----:R-:W-:-:S03]  /*61cc0*/  IMAD.MOV.U32 R10, RZ, RZ, R8 ;  /* 0x000000ffff0a7224 */ /* 0x002fc600078e0008 */
[----:B------:R-:W4:Y:S01]  /*61cd0*/  LDL.LU R171, [R1+0xdb0] ;  /* 0x000db00001ab7983 */ /* 0x000f220000300800 */
[----:B------:R-:W-:-:S03]  /*61ce0*/  IMAD.MOV.U32 R11, RZ, RZ, R13 ;  /* 0x000000ffff0b7224 */ /* 0x000fc600078e000d */
[----:B------:R-:W4:Y:S04]  /*61cf0*/  LDL.LU.64 R176, [R1+0x898] ;  /* 0x0008980001b07983 */ /* 0x000f280000300a00 */
[----:B------:R1:W-:Y:S02]  /*61d00*/  LDGSTS.E [R3+0x22c80], desc[UR60][R10.64], P0 ;  /* 0x22c800000a037fae */ /* 0x0003e4000812187c */
[----:B-1----:R-:W-:Y:S02]  /*61d10*/  IMAD.MOV.U32 R10, RZ, RZ, R4 ;  /* 0x000000ffff0a7224 */ /* 0x002fe400078e0004 */
[----:B------:R-:W-:-:S05]  /*61d20*/  IMAD.MOV.U32 R11, RZ, RZ, R6 ;  /* 0x000000ffff0b7224 */ /* 0x000fca00078e0006 */
[----:B------:R1:W-:Y:S01]  /*61d30*/  LDGSTS.E [R3+0x23080], desc[UR60][R10.64], P0 ;  /* 0x230800000a037fae */ /* 0x0003e2000812187c */
[----:B---3--:R-:W-:-:S05]  /*61d40*/  IADD3 R157, P1, R158, R5, RZ ;  /* 0x000000059e9d7210 */ /* 0x008fca0007f3e0ff */
[----:B------:R-:W-:Y:S01]  /*61d50*/  IMAD.X R4, R159, 0x1, R0, P1 ;  /* 0x000000019f047824 */ /* 0x000fe200008e0600 */
[----:B------:R-:W-:-:S04]  /*61d60*/  IADD3 R158, P1, R22, R5, RZ ;  /* 0x00000005169e7210 */ /* 0x000fc80007f3e0ff */
[----:B-1----:R-:W-:Y:S02]  /*61d70*/  IADD3.X R10, R23, R0, RZ, P1, !PT ;  /* 0x00000000170a7210 */ /* 0x002fe40000ffe4ff */
[----:B------:R-:W3:Y:S01]  /*61d80*/  LDL.LU.64 R22, [R1+0x890] ;  /* 0x0008900001167983 */ /* 0x000ee20000300a00 */
[----:B------:R-:W-:-:S03]  /*61d90*/  IADD3 R159, P1, R154, R5, RZ ;  /* 0x000000059a9f7210 */ /* 0x000fc60007f3e0ff */
[----:B------:R-:W3:Y:S02]  /*61da0*/  LDL.LU.64 R182, [R1+0x888] ;  /* 0x0008880001b67983 */ /* 0x000ee40000300a00 */
[----:B------:R-:W-:Y:S01]  /*61db0*/  IMAD.X R11, R155, 0x1, R0, P1 ;  /* 0x000000019b0b7824 */ /* 0x000fe200008e0600 */
[----:B------:R-:W-:-:S05]  /*61dc0*/  IADD3 R160, P1, R152, R5, RZ ;  /* 0x0000000598a07210 */ /* 0x000fca0007f3e0ff */
[----:B------:R-:W-:Y:S02]  /*61dd0*/  IMAD.X R13, R153, 0x1, R0, P1 ;  /* 0x00000001990d7824 */ /* 0x000fe400008e0600 */
[----:B------:R-:W3:Y:S04]  /*61de0*/  LDL.LU.64 R152, [R1+0x880] ;  /* 0x0008800001987983 */ /* 0x000ee80000300a00 */
[----:B------:R-:W3:Y:S04]  /*61df0*/  LDL.LU.64 R180, [R1+0x878] ;  /* 0x0008780001b47983 */ /* 0x000ee80000300a00 */
[----:B------:R-:W3:Y:S04]  /*61e00*/  LDL.LU.64 R154, [R1+0x870] ;  /* 0x00087000019a7983 */ /* 0x000ee80000300a00 */
[----:B------:R-:W3:Y:S04]  /*61e10*/  LDL.LU.64 R178, [R1+0x868] ;  /* 0x0008680001b27983 */ /* 0x000ee80000300a00 */
[----:B------:R-:W3:Y:S01]  /*61e20*/  LDL.LU.64 R174, [R1+0x860] ;  /* 0x0008600001ae7983 */ /* 0x000ee20000300a00 */
[----:B--2---:R-:W-:-:S05]  /*61e30*/  IADD3 R161, P1, R14, R5, RZ ;  /* 0x000000050ea17210 */ /* 0x004fca0007f3e0ff */
        /* <DEDUP_REMOVED lines=13> */
[----:B------:R-:W-:-:S05]  /*61f10*/  IADD3 R168, P1, R176, R5, RZ ;  /* 0x00000005b0a87210 */ /* 0x000fca0007f3e0ff */
[----:B------:R-:W-:Y:S01]  /*61f20*/  IMAD.X R21, R177, 0x1, R0, P1 ;  /* 0x00000001b1157824 */ /* 0x000fe200008e0600 */
[----:B------:R-:W-:Y:S01]  /*61f30*/  MOV R222, R159 ;  /* 0x0000009f00de7202 */ /* 0x000fe20000000f00 */
[----:B------:R-:W-:Y:S02]  /*61f40*/  IMAD.MOV.U32 R226, RZ, RZ, R158 ;  /* 0x000000ffffe27224 */ /* 0x000fe400078e009e */
[----:B------:R-:W-:Y:S02]  /*61f50*/  IMAD.MOV.U32 R227, RZ, RZ, R10 ;  /* 0x000000ffffe37224 */ /* 0x000fe400078e000a */
[----:B------:R-:W-:Y:S02]  /*61f60*/  IMAD.MOV.U32 R223, RZ, RZ, R11 ;  /* 0x000000ffffdf7224 */ /* 0x000fe400078e000b */
[----:B------:R-:W-:Y:S02]  /*61f70*/  IMAD.MOV.U32 R218, RZ, RZ, R160 ;  /* 0x000000ffffda7224 */ /* 0x000fe400078e00a0 */
[----:B------:R-:W-:-:S02]  /*61f80*/  IMAD.MOV.U32 R219, RZ, RZ, R13 ;  /* 0x000000ffffdb7224 */ /* 0x000fc400078e000d */
[----:B------:R-:W-:Y:S02]  /*61f90*/  IMAD.MOV.U32 R214, RZ, RZ, R161 ;  /* 0x000000ffffd67224 */ /* 0x000fe400078e00a1 */
[----:B------:R-:W-:Y:S01]  /*61fa0*/  IMAD.MOV.U32 R215, RZ, RZ, R14 ;  /* 0x000000ffffd77224 */ /* 0x000fe200078e000e */
[----:B------:R-:W-:Y:S01]  /*61fb0*/  MOV R206, R163 ;  /* 0x000000a300ce7202 */ /* 0x000fe20000000f00 */
[----:B------:R-:W-:Y:S01]  /*61fc0*/  IMAD.MOV.U32 R210, RZ, RZ, R162 ;  /* 0x000000ffffd27224 */ /* 0x000fe200078e00a2 */
[----:B------:R-:W-:Y:S01]  /*61fd0*/  LDGSTS.E [R3+0x23480], desc[UR60][R226.64], P0 ;  /* 0x23480000e2037fae */ /* 0x000fe2000812187c */
[----:B------:R-:W-:Y:S02]  /*61fe0*/  IMAD.MOV.U32 R211, RZ, RZ, R15 ;  /* 0x000000ffffd37224 */ /* 0x000fe400078e000f */
[----:B------:R-:W-:Y:S01]  /*61ff0*/  IMAD.MOV.U32 R207, RZ, RZ, R16 ;  /* 0x000000ffffcf7224 */ /* 0x000fe200078e0010 */
[----:B------:R-:W-:Y:S01]  /*62000*/  LDGSTS.E [R3+0x23880], desc[UR60][R222.64], P0 ;  /* 0x23880000de037fae */ /* 0x000fe2000812187c */
[----:B------:R-:W-:-:S02]  /*62010*/  IMAD.MOV.U32 R202, RZ, RZ, R164 ;  /* 0x000000ffffca7224 */ /* 0x000fc400078e00a4 */
[----:B------:R-:W-:Y:S01]  /*62020*/  IMAD.MOV.U32 R203, RZ, RZ, R17 ;  /* 0x000000ffffcb7224 */ /* 0x000fe200078e0011 */
[----:B------:R-:W-:Y:S01]  /*62030*/  LDGSTS.E [R3+0x23c80], desc[UR60][R218.64], P0 ;  /* 0x23c80000da037fae */ /* 0x000fe2000812187c */
[----:B------:R-:W-:Y:S02]  /*62040*/  IMAD.MOV.U32 R186, RZ, RZ, R165 ;  /* 0x000000ffffba7224 */ /* 0x000fe400078e00a5 */
[----:B------:R-:W-:Y:S01]  /*62050*/  IMAD.MOV.U32 R187, RZ, RZ, R18 ;  /* 0x000000ffffbb7224 */ /* 0x000fe200078e0012 */
[----:B------:R-:W-:Y:S01]  /*62060*/  LDGSTS.E [R3+0x24080], desc[UR60][R214.64], P0 ;  /* 0x24080000d6037fae */ /* 0x000fe2000812187c */
[----:B------:R-:W-:Y:S02]  /*62070*/  IMAD.MOV.U32 R184, RZ, RZ, R166 ;  /* 0x000000ffffb87224 */ /* 0x000fe400078e00a6 */
[----:B------:R-:W-:Y:S01]  /*62080*/  IMAD.MOV.U32 R185, RZ, RZ, R19 ;  /* 0x000000ffffb97224 */ /* 0x000fe200078e0013 */
[----:B------:R-:W-:Y:S04]  /*62090*/  LDGSTS.E [R3+0x24480], desc[UR60][R210.64], P0 ;  /* 0x24480000d2037fae */ /* 0x000fe8000812187c */
[----:B------:R-:W-:Y:S04]  /*620a0*/  LDGSTS.E [R3+0x24880], desc[UR60][R206.64], P0 ;  /* 0x24880000ce037fae */ /* 0x000fe8000812187c */
[----:B------:R-:W-:Y:S04]  /*620b0*/  LDGSTS.E [R3+0x24c80], desc[UR60][R202.64], P0 ;  /* 0x24c80000ca037fae */ /* 0x000fe8000812187c */
[----:B------:R-:W-:Y:S04]  /*620c0*/  LDGSTS.E [R3+0x25080], desc[UR60][R186.64], P0 ;  /* 0x25080000ba037fae */ /* 0x000fe8000812187c */
[----:B------:R-:W-:Y:S01]  /*620d0*/  LDGSTS.E [R3+0x25480], desc[UR60][R184.64], P0 ;  /* 0x25480000b8037fae */ /* 0x000fe2000812187c */
[----:B---3--:R-:W-:-:S05]  /*620e0*/  IADD3 R169, P1, R22, R5, RZ ;  /* 0x0000000516a97210 */ /* 0x008fca0007f3e0ff */
        /* <DEDUP_REMOVED lines=8> */
[--C-:B------:R-:W-:Y:S01]  /*62170*/  IMAD.X R154, R155, 0x1, R0.reuse, P1 ;  /* 0x000000019b9a7824 */ /* 0x100fe200008e0600 */
[-C--:B------:R-:W-:Y:S02]  /*62180*/  IADD3 R8, P1, R178, R5.reuse, RZ ;  /* 0x00000005b2087210 */ /* 0x080fe40007f3e0ff */
[-C--:B------:R-:W-:Y:S02]  /*62190*/  IADD3 R6, P2, R174, R5.reuse, RZ ;  /* 0x00000005ae067210 */ /* 0x080fe40007f5e0ff */
[----:B------:R-:W-:Y:S02]  /*621a0*/  IADD3.X R155, R179, R0, RZ, P1, !PT ;  /* 0x00000000b39b7210 */ /* 0x000fe40000ffe4ff */
[----:B------:R-:W-:Y:S01]  /*621b0*/  IADD3 R171, P1, R171, R5, RZ ;  /* 0x00000005abab7210 */ /* 0x000fe20007f3e0ff */
[----:B------:R-:W-:Y:S02]  /*621c0*/  IMAD.X R156, R175, 0x1, R0, P2 ;  /* 0x00000001af9c7824 */ /* 0x000fe400010e0600 */
[----:B------:R-:W-:-:S02]  /*621d0*/  IMAD.MOV.U32 R174, RZ, RZ, R157 ;  /* 0x000000ffffae7224 */ /* 0x000fc400078e009d */
[----:B------:R-:W-:Y:S02]  /*621e0*/  IMAD.X R172, R172, 0x1, R0, P1 ;  /* 0x00000001acac7824 */ /* 0x000fe400008e0600 */
[----:B------:R-:W-:Y:S01]  /*621f0*/  IMAD.MOV.U32 R175, RZ, RZ, R4 ;  /* 0x000000ffffaf7224 */ /* 0x000fe200078e0004 */
[----:B------:R-:W-:Y:S04]  /*62200*/  STL [R1+0xdb0], R171 ;  /* 0x000db0ab01007387 */ /* 0x000fe80000100800 */
[----:B------:R-:W-:Y:S04]  /*62210*/  STL [R1+0xdac], R172 ;  /* 0x000dacac01007387 */ /* 0x000fe80000100800 */
[----:B------:R-:W-:Y:S04]  /*62220*/  STL.64 [R1+0x858], R174 ;  /* 0x000858ae01007387 */ /* 0x000fe80000100a00 */
[----:B------:R-:W-:Y:S01]  /*62230*/  STL.64 [R1+0x8e8], R226 ;  /* 0x0008e8e201007387 */ /* 0x000fe20000100a00 */
[----:B------:R-:W-:-:S03]  /*62240*/  IMAD.MOV.U32 R4, RZ, RZ, R177 ;  /* 0x000000ffff047224 */ /* 0x000fc600078e00b1 */
[----:B------:R-:W-:Y:S01]  /*62250*/  STL.64 [R1+0x8e0], R222 ;  /* 0x0008e0de01007387 */ /* 0x000fe20000100a00 */
[----:B------:R-:W-:Y:S01]  /*62260*/  MOV R182, R167 ;  /* 0x000000a700b67202 */ /* 0x000fe20000000f00 */
[----:B------:R-:W-:Y:S02]  /*62270*/  IMAD.MOV.U32 R183, RZ, RZ, R20 ;  /* 0x000000ffffb77224 */ /* 0x000fe400078e0014 */
[----:B------:R-:W-:Y:S01]  /*62280*/  STL.64 [R1+0x8d8], R218 ;  /* 0x0008d8da01007387 */ /* 0x000fe20000100a00 */
[----:B------:R-:W-:-:S03]  /*62290*/  IMAD.MOV.U32 R180, RZ, RZ, R168 ;  /* 0x000000ffffb47224 */ /* 0x000fc600078e00a8 */
[----:B------:R-:W-:Y:S01]  /*622a0*/  STL.64 [R1+0x8d0], R214 ;  /* 0x0008d0d601007387 */ /* 0x000fe20000100a00 */
[----:B------:R-:W-:-:S03]  /*622b0*/  IMAD.MOV.U32 R181, RZ, RZ, R21 ;  /* 0x000000ffffb57224 */ /* 0x000fc600078e0015 */
[----:B------:R-:W-:Y:S01]  /*622c0*/  STL.64 [R1+0x8c8], R210 ;  /* 0x0008c8d201007387 */ /* 0x000fe20000100a00 */
[----:B------:R-:W-:Y:S02]  /*622d0*/  IMAD.MOV.U32 R178, RZ, RZ, R169 ;  /* 0x000000ffffb27224 */ /* 0x000fe400078e00a9 */
[----:B------:R-:W-:Y:S01]  /*622e0*/  IMAD.MOV.U32 R179, RZ, RZ, R22 ;  /* 0x000000ffffb37224 */ /* 0x000fe200078e0016 */
[----:B------:R-:W-:Y:S01]  /*622f0*/  STL.64 [R1+0x8c0], R206 ;  /* 0x0008c0ce01007387 */ /* 0x000fe20000100a00 */
[----:B------:R-:W-:Y:S01]  /*62300*/  IMAD.MOV.U32 R177, RZ, RZ, R23 ;  /* 0x000000ffffb17224 */ /* 0x000fe200078e0017 */
[----:B------:R-:W-:Y:S02]  /*62310*/  MOV R161, R152 ;  /* 0x0000009800a17202 */ /* 0x000fe40000000f00 */
        /* <DEDUP_REMOVED lines=13> */
[----:B------:R-:W-:-:S03]  /*623f0*/  IMAD.MOV.U32 R10, RZ, RZ, R6 ;  /* 0x000000ffff0a7224 */ /* 0x000fc600078e0006 */
        /* <DEDUP_REMOVED lines=29> */
[----:B------:R-:W-:-:S02]  /*625d0*/  IMAD.IADD R4, R4, 0x1, R12 ;  /* 0x0000000104047824 */ /* 0x000fc400078e020c */
[----:B--2---:R-:W-:Y:S01]  /*625e0*/  IMAD.MOV.U32 R10, RZ, RZ, R171 ;  /* 0x000000ffff0a7224 */ /* 0x004fe200078e00ab */
[----:B------:R-:W-:Y:S01]  /*625f0*/  LDGSTS.E [R3+0x27c80], desc[UR60][R174.64], P0 ;  /* 0x27c80000ae037fae */ /* 0x000fe2000812187c */
[----:B------:R-:W-:-:S03]  /*62600*/  IMAD.MOV.U32 R11, RZ, RZ, R172 ;  /* 0x000000ffff0b7224 */ /* 0x000fc600078e00ac */
[----:B------:R-:W2:Y:S04]  /*62610*/  LDL.LU R15, [R1+0xf70] ;  /* 0x000f7000010f7983 */ /* 0x000ea80000300800 */
[----:B------:R1:W-:Y:S04]  /*62620*/  LDGSTS.E [R4+0x100], desc[UR60][R10.64], P0 ;  /* 0x001000000a047fae */ /* 0x0003e8000812187c */
[----:B------:R-:W2:Y:S01]  /*62630*/  LDL.LU R3, [R1+0xfb0] ;  /* 0x000fb00001037983 */ /* 0x000ea20000300800 */
[-C--:B---3--:R-:W-:Y:S02]  /*62640*/  IADD3 R6, P1, R6, R5.reuse, RZ ;  /* 0x0000000506067210 */ /* 0x088fe40007f3e0ff */
[----:B----4-:R-:W-:-:S03]  /*62650*/  IADD3 R22, P2, R22, R5, RZ ;  /* 0x0000000516167210 */ /* 0x010fc60007f5e0ff */
[----:B------:R-:W-:Y:S01]  /*62660*/  IMAD.X R21, R21, 0x1, R0, P1 ;  /* 0x0000000115157824 */ /* 0x000fe200008e0600 */
[----:B------:R-:W-:Y:S01]  /*62670*/  STL [R1+0xdf0], R6 ;  /* 0x000df00601007387 */ /* 0x000fe20000100800 */
[----:B-1----:R-:W-:Y:S02]  /*62680*/  IMAD.MOV.U32 R10, RZ, RZ, R6 ;  /* 0x000000ffff0a7224 */ /* 0x002fe400078e0006 */
[--C-:B------:R-:W-:Y:S01]  /*62690*/  IMAD.X R23, R23, 0x1, R0.reuse, P2 ;  /* 0x0000000117177824 */ /* 0x100fe200010e0600 */
[----:B------:R1:W-:Y:S01]  /*626a0*/  STL [R1+0xdec], R21 ;  /* 0x000dec1501007387 */ /* 0x0003e20000100800 */
[----:B------:R-:W-:Y:S01]  /*626b0*/  IMAD.MOV.U32 R11, RZ, RZ, R21 ;  /* 0x000000ffff0b7224 */ /* 0x000fe200078e0015 */
[-C--:B------:R-:W-:Y:S02]  /*626c0*/  IADD3 R8, P1, R8, R5.reuse, RZ ;  /* 0x0000000508087210 */ /* 0x080fe40007f3e0ff */
[----:B------:R-:W-:Y:S04]  /*626d0*/  STL [R1+0xe30], R22 ;  /* 0x000e301601007387 */ /* 0x000fe80000100800 */
[----:B------:R3:W-:Y:S04]  /*626e0*/  LDGSTS.E [R4+0x500], desc[UR60][R10.64], P0 ;  /* 0x005000000a047fae */ /* 0x0007e8000812187c */
[----:B-1----:R-:W4:Y:S01]  /*626f0*/  LDL.LU R21, [R1+0xf6c] ;  /* 0x000f6c0001157983 */ /* 0x002f220000300800 */
[----:B------:R-:W-:Y:S01]  /*62700*/  IADD3 R13, P2, R13, R5, RZ ;  /* 0x000000050d0d7210 */ /* 0x000fe20007f5e0ff */
[----:B------:R-:W-:-:S02]  /*62710*/  IMAD.X R16, R16, 0x1, R0, P1 ;  /* 0x0000000110107824 */ /* 0x000fc400008e0600 */
[----:B------:R-:W-:Y:S04]  /*62720*/  STL [R1+0xe2c], R23 ;  /* 0x000e2c1701007387 */ /* 0x000fe80000100800 */
[----:B------:R-:W4:Y:S01]  /*62730*/  LDL.LU R6, [R1+0xfac] ;  /* 0x000fac0001067983 */ /* 0x000f220000300800 */
[----:B---3--:R-:W-:Y:S01]  /*62740*/  MOV R10, R22 ;  /* 0x00000016000a7202 */ /* 0x008fe20000000f00 */
[----:B------:R-:W-:Y:S02]  /*62750*/  IMAD.MOV.U32 R11, RZ, RZ, R23 ;  /* 0x000000ffff0b7224 */ /* 0x000fe400078e0017 */
[----:B------:R-:W-:Y:S01]  /*62760*/  STL [R1+0xe70], R8 ;  /* 0x000e700801007387 */ /* 0x000fe20000100800 */
[----:B------:R-:W-:-:S03]  /*62770*/  IMAD.X R17, R17, 0x1, R0, P2 ;  /* 0x0000000111117824 */ /* 0x000fc600010e0600 */
[----:B------:R1:W-:Y:S04]  /*62780*/  LDGSTS.E [R4+0x900], desc[UR60][R10.64], P0 ;  /* 0x009000000a047fae */ /* 0x0003e8000812187c */
[----:B------:R3:W-:Y:S04]  /*62790*/  STL [R1+0xe6c], R16 ;  /* 0x000e6c1001007387 */ /* 0x0007e80000100800 */
[----:B------:R-:W-:Y:S01]  /*627a0*/  STL [R1+0xeb0], R13 ;  /* 0x000eb00d01007387 */ /* 0x000fe20000100800 */
[----:B-1----:R-:W-:Y:S02]  /*627b0*/  IMAD.MOV.U32 R10, RZ, RZ, R8 ;  /* 0x000000ffff0a7224 */ /* 0x002fe400078e0008 */
[----:B------:R-:W-:-:S02]  /*627c0*/  IMAD.MOV.U32 R11, RZ, RZ, R16 ;  /* 0x000000ffff0b7224 */ /* 0x000fc400078e0010 */
[----:B---3--:R-:W3:Y:S04]  /*627d0*/  LDL.LU R16, [R1+0xff0] ;  /* 0x000ff00001107983 */ /* 0x008ee80000300800 */
[----:B------:R1:W-:Y:S04]  /*627e0*/  STL [R1+0xeac], R17 ;  /* 0x000eac1101007387 */ /* 0x0003e80000100800 */
[----:B------:R1:W-:Y:S04]  /*627f0*/  LDGSTS.E [R4+0xd00], desc[UR60][R10.64], P0 ;  /* 0x00d000000a047fae */ /* 0x0003e8000812187c */
[----:B------:R-:W3:Y:S01]  /*62800*/  LDL.LU R8, [R1+0x1030] ;  /* 0x0010300001087983 */ /* 0x000ee20000300800 */
[----:B-1----:R-:W-:-:S03]  /*62810*/  IMAD.MOV.U32 R11, RZ, RZ, R17 ;  /* 0x000000ffff0b7224 */ /* 0x002fc600078e0011 */
[----:B------:R-:W3:Y:S01]  /*62820*/  LDL.LU R17, [R1+0xfec] ;  /* 0x000fec0001117983 */ /* 0x000ee20000300800 */
[----:B------:R-:W-:-:S03]  /*62830*/  IMAD.MOV.U32 R10, RZ, RZ, R13 ;  /* 0x000000ffff0a7224 */ /* 0x000fc600078e000d */
[----:B------:R-:W3:Y:S01]  /*62840*/  LDL.LU R13, [R1+0x102c] ;  /* 0x00102c00010d7983 */ /* 0x000ee20000300800 */
[-C--:B------:R-:W-:Y:S02]  /*62850*/  IADD3 R14, P1, R14, R5.reuse, RZ ;  /* 0x000000050e0e7210 */ /* 0x080fe40007f3e0ff */
[----:B------:R-:W-:Y:S01]  /*62860*/  IADD3 R19, P2, R19, R5, RZ ;  /* 0x0000000513137210 */ /* 0x000fe20007f5e0ff */
[----:B------:R1:W-:Y:S01]  /*62870*/  LDGSTS.E [R4+0x1100], desc[UR60][R10.64], P0 ;  /* 0x011000000a047fae */ /* 0x0003e2000812187c */
[----:B------:R-:W-:-:S03]  /*62880*/  IADD3.X R18, R18, R0, RZ, P1, !PT ;  /* 0x0000000012127210 */ /* 0x000fc60000ffe4ff */
[----:B------:R-:W-:Y:S01]  /*62890*/  STL [R1+0xef0], R14 ;  /* 0x000ef00e01007387 */ /* 0x000fe20000100800 */
[----:B------:R-:W-:-:S03]  /*628a0*/  IMAD.X R20, R20, 0x1, R0, P2 ;  /* 0x0000000114147824 */ /* 0x000fc600010e0600 */
[----:B------:R2:W-:Y:S01]  /*628b0*/  STL [R1+0xeec], R18 ;  /* 0x000eec1201007387 */ /* 0x0005e20000100800 */
[----:B-1----:R-:W-:-:S03]  /*628c0*/  IMAD.MOV.U32 R10, RZ, RZ, R14 ;  /* 0x000000ffff0a7224 */ /* 0x002fc600078e000e */
[----:B------:R-:W-:Y:S01]  /*628d0*/  STL [R1+0xf30], R19 ;  /* 0x000f301301007387 */ /* 0x000fe20000100800 */
[----:B------:R-:W-:-:S03]  /*628e0*/  IMAD.MOV.U32 R11, RZ, RZ, R18 ;  /* 0x000000ffff0b7224 */ /* 0x000fc600078e0012 */
[----:B--2---:R-:W2:Y:S04]  /*628f0*/  LDL.LU R18, [R1+0x1070] ;  /* 0x0010700001127983 */ /* 0x004ea80000300800 */
[----:B------:R1:W-:Y:S04]  /*62900*/  STL [R1+0xf2c], R20 ;  /* 0x000f2c1401007387 */ /* 0x0003e80000100800 */
[----:B------:R1:W-:Y:S04]  /*62910*/  LDGSTS.E [R4+0x1500], desc[UR60][R10.64], P0 ;  /* 0x015000000a047fae */ /* 0x0003e8000812187c */
[----:B------:R-:W2:Y:S01]  /*62920*/  LDL.LU R14, [R1+0x10b0] ;  /* 0x0010b000010e7983 */ /* 0x000ea20000300800 */
[----:B-1----:R-:W-:-:S03]  /*62930*/  IMAD.MOV.U32 R11, RZ, RZ, R20 ;  /* 0x000000ffff0b7224 */ /* 0x002fc600078e0014 */
[----:B------:R-:W2:Y:S01]  /*62940*/  LDL.LU R20, [R1+0x106c] ;  /* 0x00106c0001147983 */ /* 0x000ea20000300800 */
[----:B------:R-:W-:-:S03]  /*62950*/  IMAD.MOV.U32 R10, RZ, RZ, R19 ;  /* 0x000000ffff0a7224 */ /* 0x000fc600078e0013 */
[----:B------:R-:W2:Y:S01]  /*62960*/  LDL.LU R19, [R1+0x10ac] ;  /* 0x0010ac0001137983 */ /* 0x000ea20000300800 */
[-C--:B------:R-:W-:Y:S02]  /*62970*/  IADD3 R15, P1, R15, R5.reuse, RZ ;  /* 0x000000050f0f7210 */ /* 0x080fe40007f3e0ff */
[----:B------:R-:W-:Y:S01]  /*62980*/  IADD3 R3, P2, R3, R5, RZ ;  /* 0x0000000503037210 */ /* 0x000fe20007f5e0ff */
[----:B------:R1:W-:Y:S04]  /*62990*/  LDGSTS.E [R4+0x1900], desc[UR60][R10.64], P0 ;  /* 0x019000000a047fae */ /* 0x0003e8000812187c */
[----:B------:R4:W-:Y:S01]  /*629a0*/  STL [R1+0xf70], R15 ;  /* 0x000f700f01007387 */ /* 0x0009e20000100800 */
[----:B-1----:R-:W-:Y:S01]  /*629b0*/  MOV R10, R15 ;  /* 0x0000000f000a7202 */ /* 0x002fe20000000f00 */
[----:B----4-:R-:W-:-:S05]  /*629c0*/  IMAD.X R21, R21, 0x1, R0, P1 ;  /* 0x0000000115157824 */ /* 0x010fca00008e0600 */
[----:B------:R1:W-:Y:S01]  /*629d0*/  STL [R1+0xf6c], R21 ;  /* 0x000f6c1501007387 */ /* 0x0003e20000100800 */
[----:B------:R-:W-:-:S03]  /*629e0*/  IMAD.X R6, R6, 0x1, R0, P2 ;  /* 0x0000000106067824 */ /* 0x000fc600010e0600 */
[----:B------:R4:W-:Y:S01]  /*629f0*/  STL [R1+0xfb0], R3 ;  /* 0x000fb00301007387 */ /* 0x0009e20000100800 */
[----:B------:R-:W-:-:S03]  /*62a00*/  IMAD.MOV.U32 R11, RZ, RZ, R21 ;  /* 0x000000ffff0b7224 */ /* 0x000fc600078e0015 */
[----:B------:R-:W2:Y:S04]  /*62a10*/  LDL.LU R15, [R1+0x10f0] ;  /* 0x0010f000010f7983 */ /* 0x000ea80000300800 */
[----:B------:R4:W-:Y:S04]  /*62a20*/  STL [R1+0xfac], R6 ;  /* 0x000fac0601007387 */ /* 0x0009e80000100800 */
[----:B------:R-:W2:Y:S04]  /*62a30*/  LDL.LU R22, [R1+0x1130] ;  /* 0x0011300001167983 */ /* 0x000ea80000300800 */
[----:B-1----:R-:W2:Y:S04]  /*62a40*/  LDL.LU R21, [R1+0x10ec] ;  /* 0x0010ec0001157983 */ /* 0x002ea80000300800 */
[----:B------:R1:W-:Y:S01]  /*62a50*/  LDGSTS.E [R4+0x1d00], desc[UR60][R10.64], P0 ;  /* 0x01d000000a047fae */ /* 0x0003e2000812187c */
[----:B---3--:R-:W-:-:S03]  /*62a60*/  IADD3 R16, P1, R16, R5, RZ ;  /* 0x0000000510107210 */ /* 0x008fc60007f3e0ff */
        /* <DEDUP_REMOVED lines=11> */
[----:B------:R2:W-:Y:S01]  /*62b20*/  STL [R1+0x1030], R8 ;  /* 0x0010300801007387 */ /* 0x0005e20000100800 */
[----:B-1----:R-:W-:-:S03]  /*62b30*/  IMAD.MOV.U32 R10, RZ, RZ, R16 ;  /* 0x000000ffff0a7224 */ /* 0x002fc600078e0010 */
[----:B------:R-:W4:Y:S01]  /*62b40*/  LDL.LU R16, [R1+0x116c] ;  /* 0x00116c0001107983 */ /* 0x000f220000300800 */
[----:B------:R-:W-:-:S03]  /*62b50*/  IMAD.MOV.U32 R11, RZ, RZ, R17 ;  /* 0x000000ffff0b7224 */ /* 0x000fc600078e0011 */
[----:B------:R1:W-:Y:S04]  /*62b60*/  STL [R1+0x102c], R13 ;  /* 0x00102c0d01007387 */ /* 0x0003e80000100800 */
[----:B--2---:R-:W2:Y:S01]  /*62b70*/  LDL.LU R17, [R1+0x11ac] ;  /* 0x0011ac0001117983 */ /* 0x004ea20000300800 */
[----:B------:R-:W-:-:S03]  /*62b80*/  IADD3 R18, P1, R18, R5, RZ ;  /* 0x0000000512127210 */ /* 0x000fc60007f3e0ff */
[----:B------:R1:W-:Y:S01]  /*62b90*/  LDGSTS.E [R4+0x2500], desc[UR60][R10.64], P0 ;  /* 0x025000000a047fae */ /* 0x0003e2000812187c */
[----:B------:R-:W-:Y:S02]  /*62ba0*/  IADD3 R14, P2, R14, R5, RZ ;  /* 0x000000050e0e7210 */ /* 0x000fe40007f5e0ff */
[----:B-1----:R-:W-:Y:S01]  /*62bb0*/  MOV R10, R8 ;  /* 0x00000008000a7202 */ /* 0x002fe20000000f00 */
[----:B------:R-:W-:Y:S01]  /*62bc0*/  IMAD.MOV.U32 R11, RZ, RZ, R13 ;  /* 0x000000ffff0b7224 */ /* 0x000fe200078e000d */
[----:B------:R-:W2:Y:S01]  /*62bd0*/  LDL.LU R8, [R1+0x11f0] ;  /* 0x0011f00001087983 */ /* 0x000ea20000300800 */
[----:B------:R-:W-:-:S03]  /*62be0*/  IMAD.X R20, R20, 0x1, R0, P1 ;  /* 0x0000000114147824 */ /* 0x000fc600008e0600 */
[----:B------:R-:W2:Y:S04]  /*62bf0*/  LDL.LU R13, [R1+0x1230] ;  /* 0x00123000010d7983 */ /* 0x000ea80000300800 */
[----:B------:R1:W-:Y:S01]  /*62c00*/  STL [R1+0x1070], R18 ;  /* 0x0010701201007387 */ /* 0x0003e20000100800 */
[----:B------:R-:W-:-:S03]  /*62c10*/  IMAD.X R19, R19, 0x1, R0, P2 ;  /* 0x0000000113137824 */ /* 0x000fc600010e0600 */
[----:B------:R1:W-:Y:S04]  /*62c20*/  LDGSTS.E [R4+0x2900], desc[UR60][R10.64], P0 ;  /* 0x029000000a047fae */ /* 0x0003e8000812187c */
[----:B------:R1:W-:Y:S04]  /*62c30*/  STL [R1+0x106c], R20 ;  /* 0x00106c1401007387 */ /* 0x0003e80000100800 */
[----:B------:R-:W-:Y:S01]  /*62c40*/  STL [R1+0x10b0], R14 ;  /* 0x0010b00e01007387 */ /* 0x000fe20000100800 */
[----:B-1----:R-:W-:-:S03]  /*62c50*/  IMAD.MOV.U32 R10, RZ, RZ, R18 ;  /* 0x000000ffff0a7224 */ /* 0x002fc600078e0012 */
[----:B------:R-:W2:Y:S01]  /*62c60*/  LDL.LU R18, [R1+0x11ec] ;  /* 0x0011ec0001127983 */ /* 0x000ea20000300800 */
        /* <DEDUP_REMOVED lines=9> */
[----:B------:R-:W-:-:S05]  /*62d00*/  IADD3 R15, P1, R15, R5, RZ ;  /* 0x000000050f0f7210 */ /* 0x000fca0007f3e0ff */
[----:B------:R-:W-:Y:S01]  /*62d10*/  STL [R1+0x10f0], R15 ;  /* 0x0010f00f01007387 */ /* 0x000fe20000100800 */
[----:B------:R-:W-:Y:S02]  /*62d20*/  IADD3 R22, P2, R22, R5, RZ ;  /* 0x0000000516167210 */ /* 0x000fe40007f5e0ff */
[----:B------:R-:W-:Y:S01]  /*62d30*/  IADD3.X R21, R21, R0, RZ, P1, !PT ;  /* 0x0000000015157210 */ /* 0x000fe20000ffe4ff */
[----:B-1----:R-:W-:-:S04]  /*62d40*/  IMAD.MOV.U32 R10, RZ, RZ, R15 ;  /* 0x000000ffff0a7224 */ /* 0x002fc800078e000f */
[----:B------:R-:W-:Y:S01]  /*62d50*/  IMAD.MOV.U32 R11, RZ, RZ, R21 ;  /* 0x000000ffff0b7224 */ /* 0x000fe200078e0015 */
[----:B------:R1:W-:Y:S01]  /*62d60*/  STL [R1+0x10ec], R21 ;  /* 0x0010ec1501007387 */ /* 0x0003e20000100800 */
[----:B---3--:R-:W-:-:S03]  /*62d70*/  IMAD.X R23, R23, 0x1, R0, P2 ;  /* 0x0000000117177824 */ /* 0x008fc600010e0600 */
        /* <DEDUP_REMOVED lines=11> */
[----:B------:R-:W-:Y:S01]  /*62e30*/  IMAD.X R16, R16, 0x1, R0, P1 ;  /* 0x0000000110107824 */ /* 0x000fe200008e0600 */
[----:B-1----:R-:W-:-:S03]  /*62e40*/  MOV R10, R3 ;  /* 0x00000003000a7202 */ /* 0x002fc60000000f00 */
[----:B------:R-:W-:Y:S01]  /*62e50*/  IMAD.MOV.U32 R11, RZ, RZ, R16 ;  /* 0x000000ffff0b7224 */ /* 0x000fe200078e0010 */
[----:B------:R1:W-:Y:S01]  /*62e60*/  STL [R1+0x116c], R16 ;  /* 0x00116c1001007387 */ /* 0x0003e20000100800 */
[----:B--2---:R-:W-:-:S03]  /*62e70*/  IMAD.X R17, R17, 0x1, R0, P2 ;  /* 0x0000000111117824 */ /* 0x004fc600010e0600 */
        /* <DEDUP_REMOVED lines=13> */
[----:B------:R-:W-:Y:S02]  /*62f50*/  IMAD.X R18, R18, 0x1, R0, P1 ;  /* 0x0000000112127824 */ /* 0x000fe400008e0600 */
[----:B-1----:R-:W-:-:S02]  /*62f60*/  IMAD.MOV.U32 R10, RZ, RZ, R8 ;  /* 0x000000ffff0a7224 */ /* 0x002fc400078e0008 */
[----:B------:R-:W-:Y:S01]  /*62f70*/  IMAD.MOV.U32 R11, RZ, RZ, R18 ;  /* 0x000000ffff0b7224 */ /* 0x000fe200078e0012 */
[----:B------:R1:W-:Y:S01]  /*62f80*/  STL [R1+0x11ec], R18 ;  /* 0x0011ec1201007387 */ /* 0x0003e20000100800 */
[----:B------:R-:W-:-:S03]  /*62f90*/  IMAD.X R20, R20, 0x1, R0, P2 ;  /* 0x0000000114147824 */ /* 0x000fc600010e0600 */
[----:B------:R1:W-:Y:S04]  /*62fa0*/  STL [R1+0x1230], R13 ;  /* 0x0012300d01007387 */ /* 0x0003e80000100800 */
[----:B------:R-:W2:Y:S04]  /*62fb0*/  LDL.LU R8, [R1+0x1370] ;  /* 0x0013700001087983 */ /* 0x000ea80000300800 */
[----:B------:R1:W-:Y:S04]  /*62fc0*/  STL [R1+0x122c], R20 ;  /* 0x00122c1401007387 */ /* 0x0003e80000100800 */
[----:B------:R1:W-:Y:S04]  /*62fd0*/  LDGSTS.E [R4+0x4500], desc[UR60][R10.64], P0 ;  /* 0x045000000a047fae */ /* 0x0003e8000812187c */
[----:B-1----:R-:W2:Y:S01]  /*62fe0*/  LDL.LU R18, [R1+0x13b0] ;  /* 0x0013b00001127983 */ /* 0x002ea20000300800 */
[----:B------:R-:W-:-:S03]  /*62ff0*/  MOV R10, R13 ;  /* 0x0000000d000a7202 */ /* 0x000fc60000000f00 */
[----:B------:R-:W2:Y:S01]  /*63000*/  LDL.LU R13, [R1+0x136c] ;  /* 0x00136c00010d7983 */ /* 0x000ea20000300800 */
        /* <DEDUP_REMOVED lines=19> */
[-C--:B----4-:R-:W-:Y:S01]  /*63140*/  IADD3 R16, P1, R16, R5.reuse, RZ ;  /* 0x0000000510107210 */ /* 0x090fe20007f3e0ff */
[----:B------:R-:W-:Y:S01]  /*63150*/  IMAD.MOV.U32 R11, RZ, RZ, R15 ;  /* 0x000000ffff0b7224 */ /* 0x000fe200078e000f */
[----:B---3--:R-:W3:Y:S04]  /*63160*/  LDL.LU R14, [R1+0x1470] ;  /* 0x00147000010e7983 */ /* 0x008ee80000300800 */
[----:B------:R-:W4:Y:S01]  /*63170*/  LDL.LU R15, [R1+0x14b0] ;  /* 0x0014b000010f7983 */ /* 0x000f220000300800 */
[----:B------:R-:W-:-:S03]  /*63180*/  IADD3 R3, P2, R3, R5, RZ ;  /* 0x0000000503037210 */ /* 0x000fc60007f5e0ff */
[----:B------:R1:W-:Y:S01]  /*63190*/  STL [R1+0x12f0], R16 ;  /* 0x0012f01001007387 */ /* 0x0003e20000100800 */
[----:B--2---:R-:W-:-:S03]  /*631a0*/  IADD3.X R17, R17, R0, RZ, P1, !PT ;  /* 0x0000000011117210 */ /* 0x004fc60000ffe4ff */
[----:B------:R2:W-:Y:S01]  /*631b0*/  LDGSTS.E [R4+0x5100], desc[UR60][R10.64], P0 ;  /* 0x051000000a047fae */ /* 0x0005e2000812187c */
[----:B------:R-:W-:-:S03]  /*631c0*/  IMAD.X R6, R6, 0x1, R0, P2 ;  /* 0x0000000106067824 */ /* 0x000fc600010e0600 */
[----:B------:R1:W-:Y:S04]  /*631d0*/  STL [R1+0x12ec], R17 ;  /* 0x0012ec1101007387 */ /* 0x0003e80000100800 */
[----:B------:R1:W-:Y:S01]  /*631e0*/  STL [R1+0x1330], R3 ;  /* 0x0013300301007387 */ /* 0x0003e20000100800 */
[----:B--2---:R-:W-:-:S03]  /*631f0*/  IMAD.MOV.U32 R10, RZ, RZ, R16 ;  /* 0x000000ffff0a7224 */ /* 0x004fc600078e0010 */
[----:B-1----:R-:W2:Y:S01]  /*63200*/  LDL.LU R16, [R1+0x146c] ;  /* 0x00146c0001107983 */ /* 0x002ea20000300800 */
[----:B------:R-:W-:-:S03]  /*63210*/  IMAD.MOV.U32 R11, RZ, RZ, R17 ;  /* 0x000000ffff0b7224 */ /* 0x000fc600078e0011 */
[----:B------:R1:W-:Y:S04]  /*63220*/  STL [R1+0x132c], R6 ;  /* 0x00132c0601007387 */ /* 0x0003e80000100800 */
[----:B------:R-:W2:Y:S04]  /*63230*/  LDL.LU R17, [R1+0x14ac] ;  /* 0x0014ac0001117983 */ /* 0x000ea80000300800 */
[----:B------:R1:W-:Y:S01]  /*63240*/  LDGSTS.E [R4+0x5500], desc[UR60][R10.64], P0 ;  /* 0x055000000a047fae */ /* 0x0003e2000812187c */
[----:B------:R-:W-:Y:S01]  /*63250*/  IADD3 R8, P1, R8, R5, RZ ;  /* 0x0000000508087210 */ /* 0x000fe20007f3e0ff */
[----:B-1----:R-:W-:-:S02]  /*63260*/  IMAD.MOV.U32 R10, RZ, RZ, R3 ;  /* 0x000000ffff0a7224 */ /* 0x002fc400078e0003 */
[----:B------:R-:W-:Y:S01]  /*63270*/  IMAD.MOV.U32 R11, RZ, RZ, R6 ;  /* 0x000000ffff0b7224 */ /* 0x000fe200078e0006 */
[----:B------:R-:W2:Y:S01]  /*63280*/  LDL.LU R3, [R1+0x14f0] ;  /* 0x0014f00001037983 */ /* 0x000ea20000300800 */
[----:B------:R-:W-:-:S03]  /*63290*/  IADD3 R18, P2, R18, R5, RZ ;  /* 0x0000000512127210 */ /* 0x000fc60007f5e0ff */
[----:B------:R-:W2:Y:S04]  /*632a0*/  LDL.LU R6, [R1+0x1530] ;  /* 0x0015300001067983 */ /* 0x000ea80000300800 */
[----:B------:R1:W-:Y:S04]  /*632b0*/  STL [R1+0x1370], R8 ;  /* 0x0013700801007387 */ /* 0x0003e80000100800 */
[----:B------:R1:W-:Y:S01]  /*632c0*/  LDGSTS.E [R4+0x5900], desc[UR60][R10.64], P0 ;  /* 0x059000000a047fae */ /* 0x0003e2000812187c */
[--C-:B------:R-:W-:Y:S02]  /*632d0*/  IMAD.X R13, R13, 0x1, R0.reuse, P1 ;  /* 0x000000010d0d7824 */ /* 0x100fe400008e0600 */
[----:B------:R-:W-:-:S03]  /*632e0*/  IMAD.X R20, R20, 0x1, R0, P2 ;  /* 0x0000000114147824 */ /* 0x000fc600010e0600 */
[----:B------:R1:W-:Y:S04]  /*632f0*/  STL [R1+0x136c], R13 ;  /* 0x00136c0d01007387 */ /* 0x0003e80000100800 */
[----:B------:R-:W-:Y:S01]  /*63300*/  STL [R1+0x13b0], R18 ;  /* 0x0013b01201007387 */ /* 0x000fe20000100800 */
[----:B-1----:R-:W-:-:S03]  /*63310*/  MOV R10, R8 ;  /* 0x00000008000a7202 */ /* 0x002fc60000000f00 */
        /* <DEDUP_REMOVED lines=8> */
[----:B------:R1:W-:Y:S04]  /*633a0*/  LDGSTS.E [R4+0x6100], desc[UR60][R10.64], P0 ;  /* 0x061000000a047fae */ /* 0x0003e8000812187c */
[----:B------:R-:W2:Y:S01]  /*633b0*/  LDL.LU R18, [R1+0x15b0] ;  /* 0x0015b00001127983 */ /* 0x000ea20000300800 */
[----:B------:R-:W-:-:S05]  /*633c0*/  IADD3 R19, P1, R19, R5, RZ ;  /* 0x0000000513137210 */ /* 0x000fca0007f3e0ff */
[----:B-1----:R-:W-:Y:S01]  /*633d0*/  IMAD.MOV.U32 R10, RZ, RZ, R19 ;  /* 0x000000ffff0a7224 */ /* 0x002fe200078e0013 */
[----:B------:R-:W-:Y:S01]  /*633e0*/  IADD3 R22, P2, R22, R5, RZ ;  /* 0x0000000516167210 */ /* 0x000fe20007f5e0ff */
[--C-:B------:R-:W-:Y:S01]  /*633f0*/  IMAD.X R21, R21, 0x1, R0.reuse, P1 ;  /* 0x0000000115157824 */ /* 0x100fe200008e0600 */
[----:B------:R-:W-:Y:S03]  /*63400*/  STL [R1+0x13f0], R19 ;  /* 0x0013f01301007387 */ /* 0x000fe60000100800 */
[----:B------:R-:W-:Y:S01]  /*63410*/  IMAD.MOV.U32 R11, RZ, RZ, R21 ;  /* 0x000000ffff0b7224 */ /* 0x000fe200078e0015 */
[----:B------:R1:W-:Y:S01]  /*63420*/  STL [R1+0x13ec], R21 ;  /* 0x0013ec1501007387 */ /* 0x0003e20000100800 */
[----:B------:R-:W-:-:S03]  /*63430*/  IMAD.X R23, R23, 0x1, R0, P2 ;  /* 0x0000000117177824 */ /* 0x000fc600010e0600 */
[----:B------:R-:W-:Y:S04]  /*63440*/  STL [R1+0x1430], R22 ;  /* 0x0014301601007387 */ /* 0x000fe80000100800 */
[----:B------:R4:W-:Y:S04]  /*63450*/  LDGSTS.E [R4+0x6500], desc[UR60][R10.64], P0 ;  /* 0x065000000a047fae */ /* 0x0009e8000812187c */
[----:B-1----:R-:W2:Y:S01]  /*63460*/  LDL.LU R21, [R1+0x156c] ;  /* 0x00156c0001157983 */ /* 0x002ea20000300800 */
[----:B---3--:R-:W-:-:S03]  /*63470*/  IADD3 R14, P1, R14, R5, RZ ;  /* 0x000000050e0e7210 */ /* 0x008fc60007f3e0ff */
[----:B------:R-:W-:Y:S01]  /*63480*/  STL [R1+0x142c], R23 ;  /* 0x00142c1701007387 */ /* 0x000fe20000100800 */
[----:B----4-:R-:W-:Y:S01]  /*63490*/  MOV R10, R22 ;  /* 0x00000016000a7202 */ /* 0x010fe20000000f00 */
[----:B------:R-:W-:Y:S01]  /*634a0*/  IMAD.MOV.U32 R11, RZ, RZ, R23 ;  /* 0x000000ffff0b7224 */ /* 0x000fe200078e0017 */
[----:B------:R-:W-:Y:S01]  /*634b0*/  IADD3 R15, P2, R15, R5, RZ ;  /* 0x000000050f0f7210 */ /* 0x000fe20007f5e0ff */
[----:B------:R-:W3:Y:S04]  /*634c0*/  LDL.LU R19, [R1+0x15ac] ;  /* 0x0015ac0001137983 */ /* 0x000ee80000300800 */
[----:B------:R1:W-:Y:S04]  /*634d0*/  LDGSTS.E [R4+0x6900], desc[UR60][R10.64], P0 ;  /* 0x069000000a047fae */ /* 0x0003e8000812187c */
[----:B------:R-:W-:Y:S01]  /*634e0*/  STL [R1+0x1470], R14 ;  /* 0x0014700e01007387 */ /* 0x000fe20000100800 */
[----:B-1----:R-:W-:-:S02]  /*634f0*/  IMAD.MOV.U32 R10, RZ, RZ, R14 ;  /* 0x000000ffff0a7224 */ /* 0x002fc400078e000e */
        /* <DEDUP_REMOVED lines=9> */
[----:B--2---:R-:W-:-:S02]  /*63590*/  IMAD.MOV.U32 R11, RZ, RZ, R17 ;  /* 0x000000ffff0b7224 */ /* 0x004fc400078e0011 */
[----:B------:R-:W-:Y:S01]  /*635a0*/  IMAD.MOV.U32 R10, RZ, RZ, R15 ;  /* 0x000000ffff0a7224 */ /* 0x000fe200078e000f */
[----:B-1----:R-:W2:Y:S04]  /*635b0*/  LDL.LU R17, [R1+0x15ec] ;  /* 0x0015ec0001117983 */ /* 0x002ea80000300800 */
[----:B------:R-:W2:Y:S01]  /*635c0*/  LDL.LU R15, [R1+0x162c] ;  /* 0x00162c00010f7983 */ /* 0x000ea20000300800 */
[-C--:B------:R-:W-:Y:S02]  /*635d0*/  IADD3 R3, P1, R3, R5.reuse, RZ ;  /* 0x0000000503037210 */ /* 0x080fe40007f3e0ff */
[----:B------:R-:W-:Y:S01]  /*635e0*/  IADD3 R6, P2, R6, R5, RZ ;  /* 0x0000000506067210 */ /* 0x000fe20007f5e0ff */
[----:B------:R1:W-:Y:S04]  /*635f0*/  LDGSTS.E [R4+0x7100], desc[UR60][R10.64], P0 ;  /* 0x071000000a047fae */ /* 0x0003e8000812187c */
[----:B------:R-:W-:Y:S01]  /*63600*/  STL [R1+0x14f0], R3 ;  /* 0x0014f00301007387 */ /* 0x000fe20000100800 */
[----:B------:R-:W-:Y:S01]  /*63610*/  IADD3.X R8, R8, R0, RZ, P1, !PT ;  /* 0x0000000008087210 */ /* 0x000fe20000ffe4ff */
[----:B-1----:R-:W-:-:S04]  /*63620*/  IMAD.MOV.U32 R10, RZ, RZ, R3 ;  /* 0x000000ffff0a7224 */ /* 0x002fc800078e0003 */
[----:B------:R1:W-:Y:S01]  /*63630*/  STL [R1+0x14ec], R8 ;  /* 0x0014ec0801007387 */ /* 0x0003e20000100800 */
[----:B------:R-:W-:Y:S02]  /*63640*/  IMAD.MOV.U32 R11, RZ, RZ, R8 ;  /* 0x000000ffff0b7224 */ /* 0x000fe400078e0008 */
[----:B------:R-:W-:Y:S01]  /*63650*/  IMAD.X R13, R13, 0x1, R0, P2 ;  /* 0x000000010d0d7824 */ /* 0x000fe200010e0600 */
[----:B------:R-:W-:Y:S04]  /*63660*/  STL [R1+0x1530], R6 ;  /* 0x0015300601007387 */ /* 0x000fe80000100800 */
[----:B------:R1:W-:Y:S04]  /*63670*/  LDGSTS.E [R4+0x7500], desc[UR60][R10.64], P0 ;  /* 0x075000000a047fae */ /* 0x0003e8000812187c */
[----:B-1----:R-:W2:Y:S04]  /*63680*/  LDL.LU R8, [R1+0x1670] ;  /* 0x0016700001087983 */ /* 0x002ea80000300800 */
[----:B------:R1:W-:Y:S04]  /*63690*/  STL [R1+0x152c], R13 ;  /* 0x00152c0d01007387 */ /* 0x0003e80000100800 */
[----:B------:R-:W2:Y:S01]  /*636a0*/  LDL.LU R3, [R1+0x16b0] ;  /* 0x0016b00001037983 */ /* 0x000ea20000300800 */
[----:B------:R-:W-:-:S03]  /*636b0*/  IMAD.MOV.U32 R11, RZ, RZ, R13 ;  /* 0x000000ffff0b7224 */ /* 0x000fc600078e000d */
[----:B-1----:R-:W2:Y:S01]  /*636c0*/  LDL.LU R13, [R1+0x166c] ;  /* 0x00166c00010d7983 */ /* 0x002ea20000300800 */
[----:B------:R-:W-:-:S03]  /*636d0*/  IMAD.MOV.U32 R10, RZ, RZ, R6 ;  /* 0x000000ffff0a7224 */ /* 0x000fc600078e0006 */
[----:B------:R-:W2:Y:S01]  /*636e0*/  LDL.LU R6, [R1+0x16ac] ;  /* 0x0016ac0001067983 */ /* 0x000ea20000300800 */
[-C--:B------:R-:W-:Y:S02]  /*636f0*/  IADD3 R20, P1, R20, R5.reuse, RZ ;  /* 0x0000000514147210 */ /* 0x080fe40007f3e0ff */
[----:B------:R-:W-:Y:S01]  /*63700*/  IADD3 R18, P2, R18, R5, RZ ;  /* 0x0000000512127210 */ /* 0x000fe20007f5e0ff */
[----:B------:R1:W-:Y:S04]  /*63710*/  LDGSTS.E [R4+0x7900], desc[UR60][R10.64], P0 ;  /* 0x079000000a047fae */ /* 0x0003e8000812187c */
[----:B------:R3:W-:Y:S01]  /*63720*/  STL [R1+0x1570], R20 ;  /* 0x0015701401007387 */ /* 0x0007e20000100800 */
[----:B-1----:R-:W-:Y:S01]  /*63730*/  MOV R10, R20 ;  /* 0x00000014000a7202 */ /* 0x002fe20000000f00 */
[----:B------:R-:W-:-:S05]  /*63740*/  IMAD.X R21, R21, 0x1, R0, P1 ;  /* 0x0000000115157824 */ /* 0x000fca00008e0600 */
[----:B------:R-:W-:Y:S01]  /*63750*/  STL [R1+0x156c], R21 ;  /* 0x00156c1501007387 */ /* 0x000fe20000100800 */
[----:B---3--:R-:W-:-:S03]  /*63760*/  IMAD.X R19, R19, 0x1, R0, P2 ;  /* 0x0000000113137824 */ /* 0x008fc600010e0600 */
[----:B------:R1:W-:Y:S01]  /*63770*/  STL [R1+0x15b0], R18 ;  /* 0x0015b01201007387 */ /* 0x0003e20000100800 */
[----:B------:R-:W-:-:S03]  /*63780*/  IMAD.MOV.U32 R11, RZ, RZ, R21 ;  /* 0x000000ffff0b7224 */ /* 0x000fc600078e0015 */
[----:B------:R3:W-:Y:S04]  /*63790*/  STL [R1+0x15ac], R19 ;  /* 0x0015ac1301007387 */ /* 0x0007e80000100800 */
[----:B------:R-:W3:Y:S04]  /*637a0*/  LDL.LU R153, [R1+0x16ec] ;  /* 0x0016ec0001997983 */ /* 0x000ee80000300800 */
[----:B------:R-:W3:Y:S04]  /*637b0*/  LDL.LU R152, [R1+0x16f0] ;  /* 0x0016f00001987983 */ /* 0x000ee80000300800 */
[----:B------:R-:W3:Y:S04]  /*637c0*/  LDL.LU R23, [R1+0x172c] ;  /* 0x00172c0001177983 */ /* 0x000ee80000300800 */
[----:B------:R-:W3:Y:S04]  /*637d0*/  LDL.LU R22, [R1+0x1730] ;  /* 0x0017300001167983 */ /* 0x000ee80000300800 */
[----:B------:R1:W-:Y:S04]  /*637e0*/  LDGSTS.E [R4+0x7d00], desc[UR60][R10.64], P0 ;  /* 0x07d000000a047fae */ /* 0x0003e8000812187c */
[----:B------:R-:W3:Y:S01]  /*637f0*/  LDL.LU R20, [R1+0x1770] ;  /* 0x0017700001147983 */ /* 0x000ee20000300800 */
[----:B----4-:R-:W-:Y:S01]  /*63800*/  IADD3 R16, P1, R16, R5, RZ ;  /* 0x0000000510107210 */ /* 0x010fe20007f3e0ff */
[----:B-1----:R-:W-:-:S02]  /*63810*/  IMAD.MOV.U32 R10, RZ, RZ, R18 ;  /* 0x000000ffff0a7224 */ /* 0x002fc400078e0012 */
[----:B------:R-:W4:Y:S01]  /*63820*/  LDL.LU R18, [R1+0x17b0] ;  /* 0x0017b00001127983 */ /* 0x000f220000300800 */
[----:B------:R-:W-:-:S03]  /*63830*/  IADD3 R14, P2, R14, R5, RZ ;  /* 0x000000050e0e7210 */ /* 0x000fc60007f5e0ff */
[----:B------:R1:W-:Y:S01]  /*63840*/  STL [R1+0x15f0], R16 ;  /* 0x0015f01001007387 */ /* 0x0003e20000100800 */
[--C-:B--2---:R-:W-:Y:S02]  /*63850*/  IMAD.X R17, R17, 0x1, R0.reuse, P1 ;  /* 0x0000000111117824 */ /* 0x104fe400008e0600 */
        /* <DEDUP_REMOVED lines=8> */
[----:B-1----:R-:W-:Y:S01]  /*638e0*/  IMAD.MOV.U32 R10, RZ, RZ, R16 ;  /* 0x000000ffff0a7224 */ /* 0x002fe200078e0010 */
[----:B------:R-:W-:Y:S01]  /*638f0*/  MOV R11, R17 ;  /* 0x00000011000b7202 */ /* 0x000fe20000000f00 */
[----:B------:R-:W3:Y:S01]  /*63900*/  LDL.LU R16, [R1+0x1820] ;  /* 0x0018200001107983 */ /* 0x000ee20000300800 */
[----:B------:R-:W-:-:S03]  /*63910*/  IADD3 R8, P1, R8, R5, RZ ;  /* 0x0000000508087210 */ /* 0x000fc60007f3e0ff */
[----:B------:R1:W-:Y:S01]  /*63920*/  LDGSTS.E [R4+0x20500], desc[UR60][R10.64], P0 ;  /* 0x205000000a047fae */ /* 0x0003e2000812187c */
[----:B------:R-:W-:Y:S01]  /*63930*/  IADD3 R3, P2, R3, R5, RZ ;  /* 0x0000000503037210 */ /* 0x000fe20007f5e0ff */
[----:B------:R-:W-:Y:S02]  /*63940*/  IMAD.X R13, R13, 0x1, R0, P1 ;  /* 0x000000010d0d7824 */ /* 0x000fe400008e0600 */
[----:B-1----:R-:W-:Y:S02]  /*63950*/  IMAD.MOV.U32 R10, RZ, RZ, R14 ;  /* 0x000000ffff0a7224 */ /* 0x002fe400078e000e */
[----:B--2---:R-:W2:Y:S01]  /*63960*/  LDL.LU R14, [R1+0x1828] ;  /* 0x00182800010e7983 */ /* 0x004ea20000300800 */
[----:B------:R-:W-:-:S03]  /*63970*/  IMAD.MOV.U32 R11, RZ, RZ, R15 ;  /* 0x000000ffff0b7224 */ /* 0x000fc600078e000f */
[----:B------:R-:W-:Y:S01]  /*63980*/  STL [R1+0x1670], R8 ;  /* 0x0016700801007387 */ /* 0x000fe20000100800 */
[----:B------:R-:W-:-:S03]  /*63990*/  IMAD.X R6, R6, 0x1, R0, P2 ;  /* 0x0000000106067824 */ /* 0x000fc600010e0600 */
[----:B------:R1:W-:Y:S04]  /*639a0*/  STL [R1+0x166c], R13 ;  /* 0x00166c0d01007387 */ /* 0x0003e80000100800 */
[----:B------:R-:W-:Y:S04]  /*639b0*/  STL [R1+0x16b0], R3 ;  /* 0x0016b00301007387 */ /* 0x000fe80000100800 */
[----:B------:R-:W2:Y:S04]  /*639c0*/  LDL.LU R17, [R1+0x181c] ;  /* 0x00181c0001117983 */ /* 0x000ea80000300800 */
[----:B------:R1:W-:Y:S04]  /*639d0*/  LDGSTS.E [R4+0x20900], desc[UR60][R10.64], P0 ;  /* 0x209000000a047fae */ /* 0x0003e8000812187c */
[----:B------:R1:W-:Y:S04]  /*639e0*/  STL [R1+0x16ac], R6 ;  /* 0x0016ac0601007387 */ /* 0x0003e80000100800 */
[----:B------:R-:W2:Y:S01]  /*639f0*/  LDL.LU R15, [R1+0x1824] ;  /* 0x00182400010f7983 */ /* 0x000ea20000300800 */
[----:B-1----:R-:W-:-:S02]  /*63a00*/  IMAD.MOV.U32 R10, RZ, RZ, R8 ;  /* 0x000000ffff0a7224 */ /* 0x002fc400078e0008 */
[----:B------:R-:W-:Y:S02]  /*63a10*/  IMAD.MOV.U32 R11, RZ, RZ, R13 ;  /* 0x000000ffff0b7224 */ /* 0x000fe400078e000d */
[----:B------:R-:W2:Y:S04]  /*63a20*/  LDL.LU R13, [R1+0x182c] ;  /* 0x00182c00010d7983 */ /* 0x000ea80000300800 */
[----:B------:R1:W-:Y:S04]  /*63a30*/  LDGSTS.E [R4+0x20d00], desc[UR60][R10.64], P0 ;  /* 0x20d000000a047fae */ /* 0x0003e8000812187c */
[----:B------:R-:W2:Y:S01]  /*63a40*/  LDL.LU R8, [R1+0x1830] ;  /* 0x0018300001087983 */ /* 0x000ea20000300800 */
[----:B-1----:R-:W-:Y:S01]  /*63a50*/  IMAD.MOV.U32 R11, RZ, RZ, R6 ;  /* 0x000000ffff0b7224 */ /* 0x002fe200078e0006 */
[----:B------:R-:W-:-:S02]  /*63a60*/  MOV R10, R3 ;  /* 0x00000003000a7202 */ /* 0x000fc40000000f00 */
        /* <DEDUP_REMOVED lines=8> */
[-C--:B------:R-:W-:Y:S01]  /*63af0*/  IADD3 R20, P1, R20, R5.reuse, RZ ;  /* 0x0000000514147210 */ /* 0x080fe20007f3e0ff */
[----:B------:R-:W-:Y:S04]  /*63b00*/  STL [R1+0x16ec], R153 ;  /* 0x0016ec9901007387 */ /* 0x000fe80000100800 */
[----:B------:R-:W-:Y:S01]  /*63b10*/  STL [R1+0x1730], R22 ;  /* 0x0017301601007387 */ /* 0x000fe20000100800 */
[----:B----4-:R-:W-:-:S03]  /*63b20*/  IADD3 R18, P2, R18, R5, RZ ;  /* 0x0000000512127210 */ /* 0x010fc60007f5e0ff */
        /* <DEDUP_REMOVED lines=11> */
[----:B-1----:R-:W-:Y:S01]  /*63be0*/  IMAD.MOV.U32 R10, RZ, RZ, R22 ;  /* 0x000000ffff0a7224 */ /* 0x002fe200078e0016 */
[----:B------:R-:W-:-:S02]  /*63bf0*/  MOV R11, R23 ;  /* 0x00000017000b7202 */ /* 0x000fc40000000f00 */
[----:B----4-:R-:W4:Y:S04]  /*63c00*/  LDL.LU.64 R22, [R1+0x850] ;  /* 0x0008500001167983 */ /* 0x010f280000300a00 */
[----:B------:R-:W4:Y:S04]  /*63c10*/  LDL.LU.64 R154, [R1+0x848] ;  /* 0x00084800019a7983 */ /* 0x000f280000300a00 */
[----:B------:R-:W4:Y:S04]  /*63c20*/  LDL.LU.64 R152, [R1+0x840] ;  /* 0x0008400001987983 */ /* 0x000f280000300a00 */
[----:B------:R1:W-:Y:S01]  /*63c30*/  LDGSTS.E [R4+0x21900], desc[UR60][R10.64], P0 ;  /* 0x219000000a047fae */ /* 0x0003e2000812187c */
[----:B------:R-:W-:Y:S01]  /*63c40*/  IADD3 R16, P1, R16, R5, RZ ;  /* 0x0000000510107210 */ /* 0x000fe20007f3e0ff */
[----:B-1----:R-:W-:-:S02]  /*63c50*/  IMAD.MOV.U32 R10, RZ, RZ, R20 ;  /* 0x000000ffff0a7224 */ /* 0x002fc400078e0014 */
[----:B------:R-:W-:Y:S01]  /*63c60*/  IMAD.MOV.U32 R11, RZ, RZ, R21 ;  /* 0x000000ffff0b7224 */ /* 0x000fe200078e0015 */
[----:B--2---:R-:W-:-:S04]  /*63c70*/  IADD3 R14, P2, R14, R5, RZ ;  /* 0x000000050e0e7210 */ /* 0x004fc80007f5e0ff */
[----:B------:R1:W-:Y:S01]  /*63c80*/  LDGSTS.E [R4+0x21d00], desc[UR60][R10.64], P0 ;  /* 0x21d000000a047fae */ /* 0x0003e2000812187c */
[----:B------:R-:W-:Y:S01]  /*63c90*/  IADD3.X R17, R17, R0, RZ, P1, !PT ;  /* 0x0000000011117210 */ /* 0x000fe20000ffe4ff */
[----:B-1----:R-:W-:Y:S02]  /*63ca0*/  IMAD.MOV.U32 R10, RZ, RZ, R18 ;  /* 0x000000ffff0a7224 */ /* 0x002fe400078e0012 */
[----:B------:R-:W-:Y:S01]  /*63cb0*/  IMAD.MOV.U32 R11, RZ, RZ, R19 ;  /* 0x000000ffff0b7224 */ /* 0x000fe200078e0013 */
[----:B------:R-:W-:Y:S04]  /*63cc0*/  STL [R1+0x1820], R16 ;  /* 0x0018201001007387 */ /* 0x000fe80000100800 */
[----:B------:R1:W-:Y:S01]  /*63cd0*/  LDGSTS.E [R4+0x22100], desc[UR60][R10.64], P0 ;  /* 0x221000000a047fae */ /* 0x0003e2000812187c */
[----:B------:R-:W-:-:S03]  /*63ce0*/  IMAD.X R15, R15, 0x1, R0, P2 ;  /* 0x000000010f0f7824 */ /* 0x000fc600010e0600 */
[----:B------:R-:W-:Y:S01]  /*63cf0*/  STL [R1+0x181c], R17 ;  /* 0x00181c1101007387 */ /* 0x000fe20000100800 */
[----:B-1----:R-:W-:Y:S02]  /*63d00*/  IMAD.MOV.U32 R10, RZ, RZ, R16 ;  /* 0x000000ffff0a7224 */ /* 0x002fe400078e0010 */
[----:B------:R-:W-:Y:S01]  /*63d10*/  IMAD.MOV.U32 R11, RZ, RZ, R17 ;  /* 0x000000ffff0b7224 */ /* 0x000fe200078e0011 */
[----:B------:R-:W-:Y:S01]  /*63d20*/  STL [R1+0x1828], R14 ;  /* 0x0018280e01007387 */ /* 0x000fe20000100800 */
[----:B------:R-:W-:-:S03]  /*63d30*/  IADD3 R8, P1, R8, R5, RZ ;  /* 0x0000000508087210 */ /* 0x000fc60007f3e0ff */
[----:B------:R1:W-:Y:S04]  /*63d40*/  LDGSTS.E [R4+0x22500], desc[UR60][R10.64], P0 ;  /* 0x225000000a047fae */ /* 0x0003e8000812187c */
[----:B------:R2:W-:Y:S01]  /*63d50*/  STL [R1+0x1824], R15 ;  /* 0x0018240f01007387 */ /* 0x0005e20000100800 */
[----:B------:R-:W-:Y:S02]  /*63d60*/  IMAD.X R13, R13, 0x1, R0, P1 ;  /* 0x000000010d0d7824 */ /* 0x000fe400008e0600 */
[----:B-1----:R-:W-:Y:S02]  /*63d70*/  IMAD.MOV.U32 R10, RZ, RZ, R14 ;  /* 0x000000ffff0a7224 */ /* 0x002fe400078e000e */
[----:B------:R-:W-:Y:S02]  /*63d80*/  IMAD.MOV.U32 R11, RZ, RZ, R15 ;  /* 0x000000ffff0b7224 */ /* 0x000fe400078e000f */
[----:B--2---:R-:W2:Y:S01]  /*63d90*/  LDL.LU.64 R14, [R1+0x838] ;  /* 0x00083800010e7983 */ /* 0x004ea20000300a00 */
[----:B------:R-:W-:-:S03]  /*63da0*/  IADD3 R3, P2, R3, R5, RZ ;  /* 0x0000000503037210 */ /* 0x000fc60007f5e0ff */
[----:B------:R-:W2:Y:S01]  /*63db0*/  LDL.LU.64 R164, [R1+0x830] ;  /* 0x0008300001a47983 */ /* 0x000ea20000300a00 */
[----:B------:R-:W-:-:S03]  /*63dc0*/  IADD3.X R6, R6, R0, RZ, P2, !PT ;  /* 0x0000000006067210 */ /* 0x000fc600017fe4ff */
        /* <DEDUP_REMOVED lines=15> */
[----:B------:R1:W-:Y:S02]  /*63ec0*/  LDGSTS.E [R4+0x22d00], desc[UR60][R10.64], P0 ;  /* 0x22d000000a047fae */ /* 0x0003e4000812187c */
[----:B-1----:R-:W-:Y:S02]  /*63ed0*/  IMAD.MOV.U32 R10, RZ, RZ, R3 ;  /* 0x000000ffff0a7224 */ /* 0x002fe400078e0003 */
[----:B------:R-:W-:-:S05]  /*63ee0*/  IMAD.MOV.U32 R11, RZ, RZ, R6 ;  /* 0x000000ffff0b7224 */ /* 0x000fca00078e0006 */
[----:B------:R1:W-:Y:S01]  /*63ef0*/  LDGSTS.E [R4+0x23100], desc[UR60][R10.64], P0 ;  /* 0x231000000a047fae */ /* 0x0003e2000812187c */
[----:B---3--:R-:W-:-:S05]  /*63f00*/  IADD3 R157, P1, R158, R5, RZ ;  /* 0x000000059e9d7210 */ /* 0x008fca0007f3e0ff */
[----:B------:R-:W-:Y:S01]  /*63f10*/  IMAD.X R3, R159, 0x1, R0, P1 ;  /* 0x000000019f037824 */ /* 0x000fe200008e0600 */
[----:B----4-:R-:W-:-:S05]  /*63f20*/  IADD3 R158, P1, R22, R5, RZ ;  /* 0x00000005169e7210 */ /* 0x010fca0007f3e0ff */
        /* <DEDUP_REMOVED lines=31> */
[----:B------:R-:W-:Y:S01]  /*64120*/  IMAD.MOV.U32 R223, RZ, RZ, R11 ;  /* 0x000000ffffdf7224 */ /* 0x000fe200078e000b */
[----:B------:R-:W-:Y:S01]  /*64130*/  MOV R215, R14 ;  /* 0x0000000e00d77202 */ /* 0x000fe20000000f00 */
[----:B------:R-:W-:Y:S02]  /*64140*/  IMAD.MOV.U32 R218, RZ, RZ, R160 ;  /* 0x000000ffffda7224 */ /* 0x000fe400078e00a0 */
[----:B------:R-:W-:-:S02]  /*64150*/  IMAD.MOV.U32 R219, RZ, RZ, R13 ;  /* 0x000000ffffdb7224 */ /* 0x000fc400078e000d */
[----:B------:R-:W-:Y:S02]  /*64160*/  IMAD.MOV.U32 R214, RZ, RZ, R161 ;  /* 0x000000ffffd67224 */ /* 0x000fe400078e00a1 */
[----:B------:R-:W-:Y:S02]  /*64170*/  IMAD.MOV.U32 R210, RZ, RZ, R162 ;  /* 0x000000ffffd27224 */ /* 0x000fe400078e00a2 */
[----:B------:R-:W-:Y:S02]  /*64180*/  IMAD.MOV.U32 R211, RZ, RZ, R15 ;  /* 0x000000ffffd37224 */ /* 0x000fe400078e000f */
[----:B------:R-:W-:Y:S02]  /*64190*/  IMAD.MOV.U32 R206, RZ, RZ, R163 ;  /* 0x000000ffffce7224 */ /* 0x000fe400078e00a3 */
[----:B------:R-:W-:Y:S01]  /*641a0*/  IMAD.MOV.U32 R207, RZ, RZ, R16 ;  /* 0x000000ffffcf7224 */ /* 0x000fe200078e0010 */
[----:B------:R-:W-:Y:S01]  /*641b0*/  MOV R186, R165 ;  /* 0x000000a500ba7202 */ /* 0x000fe20000000f00 */
[----:B------:R-:W-:Y:S01]  /*641c0*/  IMAD.MOV.U32 R202, RZ, RZ, R164 ;  /* 0x000000ffffca7224 */ /* 0x000fe200078e00a4 */
[----:B------:R-:W-:Y:S01]  /*641d0*/  LDGSTS.E [R4+0x23500], desc[UR60][R226.64], P0 ;  /* 0x23500000e2047fae */ /* 0x000fe2000812187c */
[----:B------:R-:W-:-:S02]  /*641e0*/  IMAD.MOV.U32 R203, RZ, RZ, R17 ;  /* 0x000000ffffcb7224 */ /* 0x000fc400078e0011 */
        /* <DEDUP_REMOVED lines=8> */
[----:B------:R-:W-:Y:S04]  /*64270*/  LDGSTS.E [R4+0x24d00], desc[UR60][R202.64], P0 ;  /* 0x24d00000ca047fae */ /* 0x000fe8000812187c */
[----:B------:R-:W-:Y:S04]  /*64280*/  LDGSTS.E [R4+0x25100], desc[UR60][R186.64], P0 ;  /* 0x25100000ba047fae */ /* 0x000fe8000812187c */
[----:B------:R-:W-:Y:S01]  /*64290*/  LDGSTS.E [R4+0x25500], desc[UR60][R184.64], P0 ;  /* 0x25500000b8047fae */ /* 0x000fe2000812187c */
        /* <DEDUP_REMOVED lines=8> */
[----:B------:R-:W-:-:S04]  /*64320*/  IADD3 R173, P1, R154, R5, RZ ;  /* 0x000000059aad7210 */ /* 0x000fc80007f3e0ff */
[----:B------:R-:W-:Y:S02]  /*64330*/  IADD3.X R154, R155, R0, RZ, P1, !PT ;  /* 0x000000009b9a7210 */ /* 0x000fe40000ffe4ff */
[-C--:B------:R-:W-:Y:S02]  /*64340*/  IADD3 R8, P1, R178, R5.reuse, RZ ;  /* 0x00000005b2087210 */ /* 0x080fe40007f3e0ff */
[----:B------:R-:W-:-:S03]  /*64350*/  IADD3 R6, P2, R174, R5, RZ ;  /* 0x00000005ae067210 */ /* 0x000fc60007f5e0ff */
[--C-:B------:R-:W-:Y:S01]  /*64360*/  IMAD.X R155, R179, 0x1, R0.reuse, P1 ;  /* 0x00000001b39b7824 */ /* 0x100fe200008e0600 */
[----:B------:R-:W-:Y:S01]  /*64370*/  IADD3 R171, P1, R171, R5, RZ ;  /* 0x00000005abab7210 */ /* 0x000fe20007f3e0ff */
[--C-:B------:R-:W-:Y:S02]  /*64380*/  IMAD.X R156, R175, 0x1, R0.reuse, P2 ;  /* 0x00000001af9c7824 */ /* 0x100fe400010e0600 */
[----:B------:R-:W-:Y:S02]  /*64390*/  IMAD.MOV.U32 R174, RZ, RZ, R157 ;  /* 0x000000ffffae7224 */ /* 0x000fe400078e009d */
        /* <DEDUP_REMOVED lines=8> */
[----:B------:R-:W-:-:S03]  /*64420*/  IMAD.MOV.U32 R182, RZ, RZ, R167 ;  /* 0x000000ffffb67224 */ /* 0x000fc600078e00a7 */
        /* <DEDUP_REMOVED lines=9> */
[----:B------:R-:W-:-:S03]  /*644c0*/  IMAD.MOV.U32 R177, RZ, RZ, R23 ;  /* 0x000000ffffb17224 */ /* 0x000fc600078e0017 */
        /* <DEDUP_REMOVED lines=56> */
[----:B------:R-:W-:Y:S01]  /*64850*/  IMAD.X R23, R23, 0x1, R0, P2 ;  /* 0x0000000117177824 */ /* 0x000fe200010e0600 */
[----:B------:R1:W-:Y:S01]  /*64860*/  STL [R1+0xdf4], R21 ;  /* 0x000df41501007387 */ /* 0x0003e20000100800 */
[----:B------:R-:W-:-:S03]  /*64870*/  IMAD.MOV.U32 R11, RZ, RZ, R21 ;  /* 0x000000ffff0b7224 */ /* 0x000fc600078e0015 */
[----:B------:R-:W-:Y:S01]  /*64880*/  STL [R1+0xe38], R22 ;  /* 0x000e381601007387 */ /* 0x000fe20000100800 */
[----:B------:R-:W-:-:S03]  /*64890*/  IADD3 R8, P1, R8, R5, RZ ;  /* 0x0000000508087210 */ /* 0x000fc60007f3e0ff */
[----:B------:R3:W-:Y:S04]  /*648a0*/  LDGSTS.E [R3+0x580], desc[UR60][R10.64], P0 ;  /* 0x005800000a037fae */ /* 0x0007e8000812187c */
[----:B-1----:R-:W4:Y:S01]  /*648b0*/  LDL.LU R21, [R1+0xf74] ;  /* 0x000f740001157983 */ /* 0x002f220000300800 */
[----:B------:R-:W-:Y:S01]  /*648c0*/  IADD3 R13, P2, R13, R5, RZ ;  /* 0x000000050d0d7210 */ /* 0x000fe20007f5e0ff */
[----:B------:R-:W-:Y:S02]  /*648d0*/  IMAD.X R16, R16, 0x1, R0, P1 ;  /* 0x0000000110107824 */ /* 0x000fe400008e0600 */
[----:B------:R-:W-:Y:S04]  /*648e0*/  STL [R1+0xe34], R23 ;  /* 0x000e341701007387 */ /* 0x000fe80000100800 */
[----:B------:R-:W4:Y:S01]  /*648f0*/  LDL.LU R6, [R1+0xfb4] ;  /* 0x000fb40001067983 */ /* 0x000f220000300800 */
[----:B---3--:R-:W-:Y:S01]  /*64900*/  MOV R10, R22 ;  /* 0x00000016000a7202 */ /* 0x008fe20000000f00 */
[----:B------:R-:W-:-:S02]  /*64910*/  IMAD.MOV.U32 R11, RZ, RZ, R23 ;  /* 0x000000ffff0b7224 */ /* 0x000fc400078e0017 */
        /* <DEDUP_REMOVED lines=11> */
[----:B-1----:R-:W-:-:S03]  /*649d0*/  MOV R11, R17 ;  /* 0x00000011000b7202 */ /* 0x002fc60000000f00 */
[----:B------:R-:W3:Y:S01]  /*649e0*/  LDL.LU R17, [R1+0xff4] ;  /* 0x000ff40001117983 */ /* 0x000ee20000300800 */
[----:B------:R-:W-:-:S03]  /*649f0*/  IMAD.MOV.U32 R10, RZ, RZ, R13 ;  /* 0x000000ffff0a7224 */ /* 0x000fc600078e000d */
[----:B------:R-:W3:Y:S01]  /*64a00*/  LDL.LU R13, [R1+0x1034] ;  /* 0x00103400010d7983 */ /* 0x000ee20000300800 */
[-C--:B------:R-:W-:Y:S02]  /*64a10*/  IADD3 R14, P1, R14, R5.reuse, RZ ;  /* 0x000000050e0e7210 */ /* 0x080fe40007f3e0ff */
[----:B------:R-:W-:Y:S01]  /*64a20*/  IADD3 R19, P2, R19, R5, RZ ;  /* 0x0000000513137210 */ /* 0x000fe20007f5e0ff */
[----:B------:R1:W-:Y:S02]  /*64a30*/  LDGSTS.E [R3+0x1180], desc[UR60][R10.64], P0 ;  /* 0x011800000a037fae */ /* 0x0003e4000812187c */
[--C-:B------:R-:W-:Y:S02]  /*64a40*/  IMAD.X R18, R18, 0x1, R0.reuse, P1 ;  /* 0x0000000112127824 */ /* 0x100fe400008e0600 */
        /* <DEDUP_REMOVED lines=18> */
[----:B-1----:R-:W-:Y:S01]  /*64b70*/  IMAD.MOV.U32 R10, RZ, RZ, R15 ;  /* 0x000000ffff0a7224 */ /* 0x002fe200078e000f */
[----:B----4-:R-:W-:-:S05]  /*64b80*/  IADD3.X R21, R21, R0, RZ, P1, !PT ;  /* 0x0000000015157210 */ /* 0x010fca0000ffe4ff */
[----:B------:R1:W-:Y:S01]  /*64b90*/  STL [R1+0xf74], R21 ;  /* 0x000f741501007387 */ /* 0x0003e20000100800 */
[----:B------:R-:W-:-:S03]  /*64ba0*/  IMAD.X R6, R6, 0x1, R0, P2 ;  /* 0x0000000106067824 */ /* 0x000fc600010e0600 */
[----:B------:R4:W-:Y:S04]  /*64bb0*/  STL [R1+0xfb8], R4 ;  /* 0x000fb80401007387 */ /* 0x0009e80000100800 */
[----:B------:R-:W2:Y:S01]  /*64bc0*/  LDL.LU R15, [R1+0x10f8] ;  /* 0x0010f800010f7983 */ /* 0x000ea20000300800 */
[----:B------:R-:W-:-:S03]  /*64bd0*/  IMAD.MOV.U32 R11, RZ, RZ, R21 ;  /* 0x000000ffff0b7224 */ /* 0x000fc600078e0015 */
        /* <DEDUP_REMOVED lines=13> */
[----:B------:R-:W-:-:S03]  /*64cb0*/  IADD3.X R13, R13, R0, RZ, P2, !PT ;  /* 0x000000000d0d7210 */ /* 0x000fc600017fe4ff */
        /* <DEDUP_REMOVED lines=10> */
[----:B------:R-:W-:Y:S01]  /*64d60*/  IADD3 R14, P2, R14, R5, RZ ;  /* 0x000000050e0e7210 */ /* 0x000fe20007f5e0ff */
[----:B-1----:R-:W-:Y:S02]  /*64d70*/  IMAD.MOV.U32 R10, RZ, RZ, R8 ;  /* 0x000000ffff0a7224 */ /* 0x002fe400078e0008 */
[----:B------:R-:W-:Y:S01]  /*64d80*/  IMAD.MOV.U32 R11, RZ, RZ, R13 ;  /* 0x000000ffff0b7224 */ /* 0x000fe200078e000d */
[----:B------:R-:W2:Y:S01]  /*64d90*/  LDL.LU R8, [R1+0x11f8] ;  /* 0x0011f80001087983 */ /* 0x000ea20000300800 */
[----:B------:R-:W-:-:S03]  /*64da0*/  IMAD.X R20, R20, 0x1, R0, P1 ;  /* 0x0000000114147824 */ /* 0x000fc600008e0600 */
[----:B------:R-:W2:Y:S01]  /*64db0*/  LDL.LU R13, [R1+0x1238] ;  /* 0x00123800010d7983 */ /* 0x000ea20000300800 */
[----:B------:R-:W-:-:S03]  /*64dc0*/  IMAD.X R19, R19, 0x1, R0, P2 ;  /* 0x0000000113137824 */ /* 0x000fc600010e0600 */
[----:B------:R1:W-:Y:S04]  /*64dd0*/  STL [R1+0x1078], R18 ;  /* 0x0010781201007387 */ /* 0x0003e80000100800 */
[----:B------:R1:W-:Y:S04]  /*64de0*/  LDGSTS.E [R3+0x2980], desc[UR60][R10.64], P0 ;  /* 0x029800000a037fae */ /* 0x0003e8000812187c */
        /* <DEDUP_REMOVED lines=15> */
[----:B------:R-:W-:Y:S01]  /*64ee0*/  IADD3 R22, P2, R22, R5, RZ ;  /* 0x0000000516167210 */ /* 0x000fe20007f5e0ff */
[----:B------:R-:W-:Y:S02]  /*64ef0*/  IMAD.X R21, R21, 0x1, R0, P1 ;  /* 0x0000000115157824 */ /* 0x000fe400008e0600 */
[----:B-1----:R-:W-:-:S03]  /*64f00*/  IMAD.MOV.U32 R10, RZ, RZ, R15 ;  /* 0x000000ffff0a7224 */ /* 0x002fc600078e000f */
[----:B------:R-:W-:Y:S01]  /*64f10*/  MOV R11, R21 ;  /* 0x00000015000b7202 */ /* 0x000fe20000000f00 */
        /* <DEDUP_REMOVED lines=14> */
[----:B-1----:R-:W-:Y:S02]  /*65000*/  IMAD.MOV.U32 R10, RZ, RZ, R4 ;  /* 0x000000ffff0a7224 */ /* 0x002fe400078e0004 */
        /* <DEDUP_REMOVED lines=8> */
[----:B--2---:R-:W-:Y:S01]  /*65090*/  IMAD.MOV.U32 R11, RZ, RZ, R17 ;  /* 0x000000ffff0b7224 */ /* 0x004fe200078e0011 */
[----:B------:R-:W-:-:S02]  /*650a0*/  MOV R10, R6 ;  /* 0x00000006000a7202 */ /* 0x000fc40000000f00 */
[----:B-1----:R-:W2:Y:S04]  /*650b0*/  LDL.LU R17, [R1+0x12f4] ;  /* 0x0012f40001117983 */ /* 0x002ea80000300800 */
[----:B------:R-:W2:Y:S01]  /*650c0*/  LDL.LU R6, [R1+0x1334] ;  /* 0x0013340001067983 */ /* 0x000ea20000300800 */
[-C--:B------:R-:W-:Y:S02]  /*650d0*/  IADD3 R8, P1, R8, R5.reuse, RZ ;  /* 0x0000000508087210 */ /* 0x080fe40007f3e0ff */
[----:B------:R-:W-:Y:S01]  /*650e0*/  IADD3 R13, P2, R13, R5, RZ ;  /* 0x000000050d0d7210 */ /* 0x000fe20007f5e0ff */
[----:B------:R1:W-:Y:S04]  /*650f0*/  LDGSTS.E [R3+0x4180], desc[UR60][R10.64], P0 ;  /* 0x041800000a037fae */ /* 0x0003e8000812187c */
[----:B------:R1:W-:Y:S01]  /*65100*/  STL [R1+0x11f8], R8 ;  /* 0x0011f80801007387 */ /* 0x0003e20000100800 */
[----:B------:R-:W-:-:S02]  /*65110*/  IMAD.X R18, R18, 0x1, R0, P1 ;  /* 0x0000000112127824 */ /* 0x000fc400008e0600 */
[----:B-1----:R-:W-:Y:S02]  /*65120*/  IMAD.MOV.U32 R10, RZ, RZ, R8 ;  /* 0x000000ffff0a7224 */ /* 0x002fe400078e0008 */
        /* <DEDUP_REMOVED lines=8> */
[----:B------:R-:W-:-:S03]  /*651b0*/  IMAD.MOV.U32 R10, RZ, RZ, R13 ;  /* 0x000000ffff0a7224 */ /* 0x000fc600078e000d */
        /* <DEDUP_REMOVED lines=40> */
[----:B------:R-:W2:Y:S04]  /*65440*/  LDL.LU R4, [R1+0x14f8] ;  /* 0x0014f80001047983 */ /* 0x000ea80000300800 */
[----:B------:R-:W2:Y:S01]  /*65450*/  LDL.LU R6, [R1+0x1538] ;  /* 0x0015380001067983 */ /* 0x000ea20000300800 */
[----:B------:R-:W-:-:S03]  /*65460*/  IADD3 R18, P2, R18, R5, RZ ;  /* 0x0000000512127210 */ /* 0x000fc60007f5e0ff */
[----:B------:R1:W-:Y:S04]  /*65470*/  STL [R1+0x1378], R8 ;  /* 0x0013780801007387 */ /* 0x0003e80000100800 */
[----:B------:R1:W-:Y:S01]  /*65480*/  LDGSTS.E [R3+0x5980], desc[UR60][R10.64], P0 ;  /* 0x059800000a037fae */ /* 0x0003e2000812187c */
[----:B------:R-:W-:Y:S01]  /*65490*/  IMAD.X R13, R13, 0x1, R0, P1 ;  /* 0x000000010d0d7824 */ /* 0x000fe200008e0600 */
[----:B------:R-:W-:-:S04]  /*654a0*/  IADD3.X R20, R20, R0, RZ, P2, !PT ;  /* 0x0000000014147210 */ /* 0x000fc800017fe4ff */
[----:B------:R1:W-:Y:S02]  /*654b0*/  STL [R1+0x1374], R13 ;  /* 0x0013740d01007387 */ /* 0x0003e40000100800 */
[----:B-1----:R-:W-:Y:S02]  /*654c0*/  IMAD.MOV.U32 R10, RZ, RZ, R8 ;  /* 0x000000ffff0a7224 */ /* 0x002fe400078e0008 */
[----:B------:R-:W-:Y:S01]  /*654d0*/  STL [R1+0x13b8], R18 ;  /* 0x0013b81201007387 */ /* 0x000fe20000100800 */
[----:B------:R-:W-:-:S03]  /*654e0*/  IMAD.MOV.U32 R11, RZ, RZ, R13 ;  /* 0x000000ffff0b7224 */ /* 0x000fc600078e000d */
[----:B------:R-:W2:Y:S04]  /*654f0*/  LDL.LU R8, [R1+0x14f4] ;  /* 0x0014f40001087983 */ /* 0x000ea80000300800 */
        /* <DEDUP_REMOVED lines=8> */
[----:B------:R-:W-:-:S04]  /*65580*/  IADD3 R19, P1, R19, R5, RZ ;  /* 0x0000000513137210 */ /* 0x000fc80007f3e0ff */
[----:B-1----:R-:W-:Y:S02]  /*65590*/  MOV R10, R19 ;  /* 0x00000013000a7202 */ /* 0x002fe40000000f00 */
        /* <DEDUP_REMOVED lines=11> */
[----:B----4-:R-:W-:Y:S02]  /*65650*/  IMAD.MOV.U32 R10, RZ, RZ, R22 ;  /* 0x000000ffff0a7224 */ /* 0x010fe400078e0016 */
[----:B------:R-:W-:Y:S01]  /*65660*/  IMAD.MOV.U32 R11, RZ, RZ, R23 ;  /* 0x000000ffff0b7224 */ /* 0x000fe200078e0017 */
[----:B------:R-:W-:Y:S01]  /*65670*/  IADD3 R15, P2, R15, R5, RZ ;  /* 0x000000050f0f7210 */ /* 0x000fe20007f5e0ff */
[----:B------:R-:W3:Y:S04]  /*65680*/  LDL.LU R19, [R1+0x15b4] ;  /* 0x0015b40001137983 */ /* 0x000ee80000300800 */
[----:B------:R1:W-:Y:S04]  /*65690*/  LDGSTS.E [R3+0x6980], desc[UR60][R10.64], P0 ;  /* 0x069800000a037fae */ /* 0x0003e8000812187c */
[----:B------:R-:W-:Y:S01]  /*656a0*/  STL [R1+0x1478], R14 ;  /* 0x0014780e01007387 */ /* 0x000fe20000100800 */
[----:B-1----:R-:W-:-:S02]  /*656b0*/  IMAD.MOV.U32 R10, RZ, RZ, R14 ;  /* 0x000000ffff0a7224 */ /* 0x002fc400078e000e */
[----:B--2---:R-:W-:-:S05]  /*656c0*/  IMAD.X R16, R16, 0x1, R0, P1 ;  /* 0x0000000110107824 */ /* 0x004fca00008e0600 */
[----:B------:R1:W-:Y:S01]  /*656d0*/  STL [R1+0x1474], R16 ;  /* 0x0014741001007387 */ /* 0x0003e20000100800 */
[----:B------:R-:W-:Y:S01]  /*656e0*/  MOV R11, R16 ;  /* 0x00000010000b7202 */ /* 0x000fe20000000f00 */
[----:B------:R-:W-:Y:S02]  /*656f0*/  IMAD.X R17, R17, 0x1, R0, P2 ;  /* 0x0000000111117824 */ /* 0x000fe400010e0600 */
        /* <DEDUP_REMOVED lines=17> */
[----:B------:R-:W-:-:S03]  /*65810*/  IMAD.X R13, R13, 0x1, R0, P2 ;  /* 0x000000010d0d7824 */ /* 0x000fc600010e0600 */
[----:B------:R-:W-:Y:S04]  /*65820*/  STL [R1+0x1538], R6 ;  /* 0x0015380601007387 */ /* 0x000fe80000100800 */
[----:B------:R1:W-:Y:S04]  /*65830*/  LDGSTS.E [R3+0x7580], desc[UR60][R10.64], P0 ;  /* 0x075800000a037fae */ /* 0x0003e8000812187c */
[----:B-1----:R-:W2:Y:S04]  /*65840*/  LDL.LU R8, [R1+0x1678] ;  /* 0x0016780001087983 */ /* 0x002ea80000300800 */
[----:B------:R1:W-:Y:S04]  /*65850*/  STL [R1+0x1534], R13 ;  /* 0x0015340d01007387 */ /* 0x0003e80000100800 */
[----:B------:R-:W2:Y:S01]  /*65860*/  LDL.LU R4, [R1+0x16b8] ;  /* 0x0016b80001047983 */ /* 0x000ea20000300800 */
[----:B------:R-:W-:-:S03]  /*65870*/  IMAD.MOV.U32 R11, RZ, RZ, R13 ;  /* 0x000000ffff0b7224 */ /* 0x000fc600078e000d */
[----:B-1----:R-:W2:Y:S01]  /*65880*/  LDL.LU R13, [R1+0x1674] ;  /* 0x00167400010d7983 */ /* 0x002ea20000300800 */
        /* <DEDUP_REMOVED lines=27> */
[----:B------:R-:W-:-:S03]  /*65a40*/  MOV R11, R19 ;  /* 0x00000013000b7202 */ /* 0x000fc60000000f00 */
        /* <DEDUP_REMOVED lines=10> */
[----:B------:R-:W-:Y:S02]  /*65af0*/  IADD3 R4, P2, R4, R5, RZ ;  /* 0x0000000504047210 */ /* 0x000fe40007f5e0ff */
[----:B------:R-:W-:Y:S01]  /*65b00*/  IADD3.X R13, R13, R0, RZ, P1, !PT ;  /* 0x000000000d0d7210 */ /* 0x000fe20000ffe4ff */
[----:B-1----:R-:W-:Y:S02]  /*65b10*/  IMAD.MOV.U32 R10, RZ, RZ, R14 ;  /* 0x000000ffff0a7224 */ /* 0x002fe400078e000e */
[----:B--2---:R-:W2:Y:S04]  /*65b20*/  LDL.LU R14, [R1+0x1848] ;  /* 0x00184800010e7983 */ /* 0x004ea80000300800 */
[----:B------:R-:W-:Y:S04]  /*65b30*/  STL [R1+0x1678], R8 ;  /* 0x0016780801007387 */ /* 0x000fe80000100800 */
[----:B------:R1:W-:Y:S04]  /*65b40*/  STL [R1+0x1674], R13 ;  /* 0x0016740d01007387 */ /* 0x0003e80000100800 */
[----:B------:R-:W-:Y:S04]  /*65b50*/  STL [R1+0x16b8], R4 ;  /* 0x0016b80401007387 */ /* 0x000fe80000100800 */
[----:B------:R-:W2:Y:S01]  /*65b60*/  LDL.LU R17, [R1+0x183c] ;  /* 0x00183c0001117983 */ /* 0x000ea20000300800 */
[----:B------:R-:W-:-:S02]  /*65b70*/  IMAD.MOV.U32 R11, RZ, RZ, R15 ;  /* 0x000000ffff0b7224 */ /* 0x000fc400078e000f */
[----:B------:R-:W-:-:S03]  /*65b80*/  IMAD.X R6, R6, 0x1, R0, P2 ;  /* 0x0000000106067824 */ /* 0x000fc600010e0600 */
[----:B------:R1:W-:Y:S04]  /*65b90*/  LDGSTS.E [R3+0x20980], desc[UR60][R10.64], P0 ;  /* 0x209800000a037fae */ /* 0x0003e8000812187c */
[----:B------:R1:W-:Y:S04]  /*65ba0*/  STL [R1+0x16b4], R6 ;  /* 0x0016b40601007387 */ /* 0x0003e80000100800 */
[----:B------:R-:W2:Y:S01]  /*65bb0*/  LDL.LU R15, [R1+0x1844] ;  /* 0x00184400010f7983 */ /* 0x000ea20000300800 */
[----:B-1----:R-:W-:Y:S02]  /*65bc0*/  IMAD.MOV.U32 R10, RZ, RZ, R8 ;  /* 0x000000ffff0a7224 */ /* 0x002fe400078e0008 */
[----:B------:R-:W-:-:S02]  /*65bd0*/  IMAD.MOV.U32 R11, RZ, RZ, R13 ;  /* 0x000000ffff0b7224 */ /* 0x000fc400078e000d */
[----:B------:R-:W2:Y:S04]  /*65be0*/  LDL.LU R13, [R1+0x184c] ;  /* 0x00184c00010d7983 */ /* 0x000ea80000300800 */
[----:B------:R1:W-:Y:S04]  /*65bf0*/  LDGSTS.E [R3+0x20d80], desc[UR60][R10.64], P0 ;  /* 0x20d800000a037fae */ /* 0x0003e8000812187c */
[----:B------:R-:W2:Y:S01]  /*65c00*/  LDL.LU R8, [R1+0x1850] ;  /* 0x0018500001087983 */ /* 0x000ea20000300800 */
[----:B-1----:R-:W-:Y:S02]  /*65c10*/  IMAD.MOV.U32 R11, RZ, RZ, R6 ;  /* 0x000000ffff0b7224 */ /* 0x002fe400078e0006 */
[----:B------:R-:W-:Y:S01]  /*65c20*/  IMAD.MOV.U32 R10, RZ, RZ, R4 ;  /* 0x000000ffff0a7224 */ /* 0x000fe200078e0004 */
[----:B------:R-:W2:Y:S04]  /*65c30*/  LDL.LU R6, [R1+0x1854] ;  /* 0x0018540001067983 */ /* 0x000ea80000300800 */
[----:B------:R-:W2:Y:S04]  /*65c40*/  LDL.LU R4, [R1+0x1858] ;  /* 0x0018580001047983 */ /* 0x000ea80000300800 */
[----:B------:R1:W-:Y:S01]  /*65c50*/  LDGSTS.E [R3+0x21180], desc[UR60][R10.64], P0 ;  /* 0x211800000a037fae */ /* 0x0003e2000812187c */
[----:B------:R-:W-:-:S05]  /*65c60*/  IADD3 R152, P1, R152, R5, RZ ;  /* 0x0000000598987210 */ /* 0x000fca0007f3e0ff */
[----:B------:R-:W-:Y:S01]  /*65c70*/  IMAD.X R153, R153, 0x1, R0, P1 ;  /* 0x0000000199997824 */ /* 0x000fe200008e0600 */
[----:B------:R-:W-:-:S04]  /*65c80*/  IADD3 R22, P2, R22, R5, RZ ;  /* 0x0000000516167210 */ /* 0x000fc80007f5e0ff */
[----:B------:R-:W-:Y:S02]  /*65c90*/  IADD3.X R23, R23, R0, RZ, P2, !PT ;  /* 0x0000000017177210 */ /* 0x000fe400017fe4ff */
[-C--:B------:R-:W-:Y:S01]  /*65ca0*/  IADD3 R20, P1, R20, R5.reuse, RZ ;  /* 0x0000000514147210 */ /* 0x080fe20007f3e0ff */
[----:B------:R-:W-:Y:S01]  /*65cb0*/  STL [R1+0x16f8], R152 ;  /* 0x0016f89801007387 */ /* 0x000fe20000100800 */
[----:B-1----:R-:W-:Y:S02]  /*65cc0*/  IMAD.MOV.U32 R10, RZ, RZ, R152 ;  /* 0x000000ffff0a7224 */ /* 0x002fe400078e0098 */
[----:B------:R-:W-:Y:S01]  /*65cd0*/  IMAD.MOV.U32 R11, RZ, RZ, R153 ;  /* 0x000000ffff0b7224 */ /* 0x000fe200078e0099 */
[----:B------:R-:W-:Y:S01]  /*65ce0*/  STL [R1+0x16f4], R153 ;  /* 0x0016f49901007387 */ /* 0x000fe20000100800 */
[----:B----4-:R-:W-:-:S03]  /*65cf0*/  IADD3 R18, P2, R18, R5, RZ ;  /* 0x0000000512127210 */ /* 0x010fc60007f5e0ff */
[----:B------:R-:W-:Y:S04]  /*65d00*/  STL [R1+0x1738], R22 ;  /* 0x0017381601007387 */ /* 0x000fe80000100800 */
[----:B------:R1:W-:Y:S04]  /*65d10*/  STL [R1+0x1734], R23 ;  /* 0x0017341701007387 */ /* 0x0003e80000100800 */
[----:B------:R-:W-:Y:S04]  /*65d20*/  STL [R1+0x1778], R20 ;  /* 0x0017781401007387 */ /* 0x000fe80000100800 */
[----:B------:R4:W-:Y:S01]  /*65d30*/  LDGSTS.E [R3+0x21580], desc[UR60][R10.64], P0 ;  /* 0x215800000a037fae */ /* 0x0009e2000812187c */
[----:B------:R-:W-:-:S02]  /*65d40*/  IMAD.X R21, R21, 0x1, R0, P1 ;  /* 0x0000000115157824 */ /* 0x000fc400008e0600 */
[----:B----4-:R-:W-:-:S03]  /*65d50*/  IMAD.MOV.U32 R10, RZ, RZ, R22 ;  /* 0x000000ffff0a7224 */ /* 0x010fc600078e0016 */
[----:B------:R-:W-:Y:S01]  /*65d60*/  STL [R1+0x1774], R21 ;  /* 0x0017741501007387 */ /* 0x000fe20000100800 */
[----:B---3--:R-:W-:-:S03]  /*65d70*/  IMAD.X R19, R19, 0x1, R0, P2 ;  /* 0x0000000113137824 */ /* 0x008fc600010e0600 */
[----:B------:R-:W-:Y:S01]  /*65d80*/  STL [R1+0x17b8], R18 ;  /* 0x0017b81201007387 */ /* 0x000fe20000100800 */
[----:B------:R-:W-:-:S03]  /*65d90*/  IMAD.MOV.U32 R11, RZ, RZ, R23 ;  /* 0x000000ffff0b7224 */ /* 0x000fc600078e0017 */
[----:B------:R-:W-:Y:S04]  /*65da0*/  STL [R1+0x17b4], R19 ;  /* 0x0017b41301007387 */ /* 0x000fe80000100800 */
[----:B-1----:R-:W3:Y:S04]  /*65db0*/  LDL.LU.64 R22, [R1+0x728] ;  /* 0x0007280001167983 */ /* 0x002ee80000300a00 */
[----:B------:R-:W4:Y:S04]  /*65dc0*/  LDL.LU.64 R160, [R1+0x7b8] ;  /* 0x0007b80001a07983 */ /* 0x000f280000300a00 */
[----:B------:R-:W4:Y:S01]  /*65dd0*/  LDL.LU.64 R152, [R1+0x7b0] ;  /* 0x0007b00001987983 */ /* 0x000f220000300a00 */
[----:B------:R-:W-:-:S03]  /*65de0*/  IADD3 R16, P1, R16, R5, RZ ;  /* 0x0000000510107210 */ /* 0x000fc60007f3e0ff */
[----:B------:R1:W-:Y:S04]  /*65df0*/  LDGSTS.E [R3+0x21980], desc[UR60][R10.64], P0 ;  /* 0x219800000a037fae */ /* 0x0003e8000812187c */
[----:B------:R-:W-:Y:S01]  /*65e00*/  STL [R1+0x1840], R16 ;  /* 0x0018401001007387 */ /* 0x000fe20000100800 */
[----:B--2---:R-:W-:Y:S01]  /*65e10*/  IADD3 R14, P2, R14, R5, RZ ;  /* 0x000000050e0e7210 */ /* 0x004fe20007f5e0ff */
[----:B------:R-:W-:-:S05]  /*65e20*/  IMAD.X R17, R17, 0x1, R0, P1 ;  /* 0x0000000111117824 */ /* 0x000fca00008e0600 */
[----:B------:R-:W-:Y:S04]  /*65e30*/  STL [R1+0x183c], R17 ;  /* 0x00183c1101007387 */ /* 0x000fe80000100800 */
[----:B------:R-:W-:Y:S04]  /*65e40*/  STL [R1+0x1848], R14 ;  /* 0x0018480e01007387 */ /* 0x000fe80000100800 */
[----:B------:R-:W2:Y:S01]  /*65e50*/  LDL.LU.64 R154, [R1+0x7a8] ;  /* 0x0007a800019a7983 */ /* 0x000ea20000300a00 */
[----:B-1----:R-:W-:Y:S01]  /*65e60*/  MOV R10, R20 ;  /* 0x00000014000a7202 */ /* 0x002fe20000000f00 */
[----:B------:R-:W-:-:S05]  /*65e70*/  IMAD.MOV.U32 R11, RZ, RZ, R21 ;  /* 0x000000ffff0b7224 */ /* 0x000fca00078e0015 */
[----:B------:R1:W-:Y:S01]  /*65e80*/  LDGSTS.E [R3+0x21d80], desc[UR60][R10.64], P0 ;  /* 0x21d800000a037fae */ /* 0x0003e2000812187c */
[----:B------:R-:W-:Y:S02]  /*65e90*/  IMAD.X R15, R15, 0x1, R0, P2 ;  /* 0x000000010f0f7824 */ /* 0x000fe400010e0600 */
[----:B-1----:R-:W-:Y:S02]  /*65ea0*/  IMAD.MOV.U32 R10, RZ, RZ, R18 ;  /* 0x000000ffff0a7224 */ /* 0x002fe400078e0012 */
[----:B------:R-:W-:-:S05]  /*65eb0*/  IMAD.MOV.U32 R11, RZ, RZ, R19 ;  /* 0x000000ffff0b7224 */ /* 0x000fca00078e0013 */
[----:B------:R1:W-:Y:S01]  /*65ec0*/  LDGSTS.E [R3+0x22180], desc[UR60][R10.64], P0 ;  /* 0x221800000a037fae */ /* 0x0003e2000812187c */
[----:B------:R-:W-:-:S03]  /*65ed0*/  IADD3 R8, P1, R8, R5, RZ ;  /* 0x0000000508087210 */ /* 0x000fc60007f3e0ff */
[----:B------:R1:W-:Y:S02]  /*65ee0*/  STL [R1+0x1844], R15 ;  /* 0x0018440f01007387 */ /* 0x0003e40000100800 */
[----:B-1----:R-:W-:Y:S01]  /*65ef0*/  IMAD.MOV.U32 R10, RZ, RZ, R16 ;  /* 0x000000ffff0a7224 */ /* 0x002fe200078e0010 */
[----:B------:R-:W-:Y:S02]  /*65f00*/  MOV R11, R17 ;  /* 0x00000011000b7202 */ /* 0x000fe40000000f00 */
[----:B------:R-:W-:-:S03]  /*65f10*/  IADD3 R4, P2, R4, R5, RZ ;  /* 0x0000000504047210 */ /* 0x000fc60007f5e0ff */
[----:B------:R1:W-:Y:S01]  /*65f20*/  LDGSTS.E [R3+0x22580], desc[UR60][R10.64], P0 ;  /* 0x225800000a037fae */ /* 0x0003e2000812187c */
[--C-:B------:R-:W-:Y:S02]  /*65f30*/  IMAD.X R13, R13, 0x1, R0.reuse, P1 ;  /* 0x000000010d0d7824 */ /* 0x100fe400008e0600 */
[----:B------:R-:W-:Y:S02]  /*65f40*/  IMAD.X R6, R6, 0x1, R0, P2 ;  /* 0x0000000106067824 */ /* 0x000fe400010e0600 */
[----:B-1----:R-:W-:Y:S02]  /*65f50*/  IMAD.MOV.U32 R10, RZ, RZ, R14 ;  /* 0x000000ffff0a7224 */ /* 0x002fe400078e000e */
[----:B------:R-:W-:Y:S02]  /*65f60*/  IMAD.MOV.U32 R11, RZ, RZ, R15 ;  /* 0x000000ffff0b7224 */ /* 0x000fe400078e000f */
[----:B------:R-:W2:Y:S04]  /*65f70*/  LDL.LU.64 R14, [R1+0x7a0] ;  /* 0x0007a000010e7983 */ /* 0x000ea80000300a00 */
[----:B------:R-:W2:Y:S04]  /*65f80*/  LDL.LU.64 R164, [R1+0x798] ;  /* 0x0007980001a47983 */ /* 0x000ea80000300a00 */
[----:B------:R-:W-:Y:S04]  /*65f90*/  STL [R1+0x1850], R8 ;  /* 0x0018500801007387 */ /* 0x000fe80000100800 */
[----:B------:R-:W-:Y:S04]  /*65fa0*/  STL [R1+0x184c], R13 ;  /* 0x00184c0d01007387 */ /* 0x000fe80000100800 */
[----:B------:R-:W-:Y:S04]  /*65fb0*/  STL [R1+0x1858], R4 ;  /* 0x0018580401007387 */ /* 0x000fe80000100800 */
        /* <DEDUP_REMOVED lines=8> */
[----:B-1----:R-:W-:-:S02]  /*66040*/  IMAD.MOV.U32 R10, RZ, RZ, R8 ;  /* 0x000000ffff0a7224 */ /* 0x002fc400078e0008 */
[----:B------:R-:W-:-:S05]  /*66050*/  IMAD.MOV.U32 R11, RZ, RZ, R13 ;  /* 0x000000ffff0b7224 */ /* 0x000fca00078e000d */
[----:B------:R1:W-:Y:S02]  /*66060*/  LDGSTS.E [R3+0x22d80], desc[UR60][R10.64], P0 ;  /* 0x22d800000a037fae */ /* 0x0003e4000812187c */
[----:B-1----:R-:W-:Y:S02]  /*66070*/  IMAD.MOV.U32 R11, RZ, RZ, R6 ;  /* 0x000000ffff0b7224 */ /* 0x002fe400078e0006 */
[----:B------:R-:W2:Y:S01]  /*66080*/  LDL.LU R6, [R1+0xdc0] ;  /* 0x000dc00001067983 */ /* 0x000ea20000300800 */
[----:B------:R-:W-:-:S03]  /*66090*/  MOV R10, R4 ;  /* 0x00000004000a7202 */ /* 0x000fc60000000f00 */
[----:B------:R-:W2:Y:S04]  /*660a0*/  LDL.LU.64 R174, [R1+0x768] ;  /* 0x0007680001ae7983 */ /* 0x000ea80000300a00 */
[----:B------:R1:W-:Y:S01]  /*660b0*/  LDGSTS.E [R3+0x23180], desc[UR60][R10.64], P0 ;  /* 0x231800000a037fae */ /* 0x0003e2000812187c */
[----:B---3--:R-:W-:-:S05]  /*660c0*/  IADD3 R157, P1, R22, R5, RZ ;  /* 0x00000005169d7210 */ /* 0x008fca0007f3e0ff */
[--C-:B------:R-:W-:Y:S01]  /*660d0*/  IMAD.X R4, R23, 0x1, R0.reuse, P1 ;  /* 0x0000000117047824 */ /* 0x100fe200008e0600 */
[-C--:B----4-:R-:W-:Y:S01]  /*660e0*/  IADD3 R158, P1, R160, R5.reuse, RZ ;  /* 0x00000005a09e7210 */ /* 0x090fe20007f3e0ff */
[----:B------:R-:W3:Y:S04]  /*660f0*/  LDL.LU.64 R22, [R1+0x760] ;  /* 0x0007600001167983 */ /* 0x000ee80000300a00 */
[--C-:B-1----:R-:W-:Y:S01]  /*66100*/  IMAD.X R10, R161, 0x1, R0.reuse, P1 ;  /* 0x00000001a10a7824 */ /* 0x102fe200008e0600 */
[----:B------:R-:W-:Y:S01]  /*66110*/  IADD3 R159, P1, R152, R5, RZ ;  /* 0x00000005989f7210 */ /* 0x000fe20007f3e0ff */
[----:B------:R-:W4:Y:S04]  /*66120*/  LDL.LU.64 R180, [R1+0x758] ;  /* 0x0007580001b47983 */ /* 0x000f280000300a00 */
[----:B------:R-:W-:-:S02]  /*66130*/  IMAD.X R11, R153, 0x1, R0, P1 ;  /* 0x00000001990b7824 */ /* 0x000fc400008e0600 */
[----:B------:R-:W4:Y:S04]  /*66140*/  LDL.LU.64 R152, [R1+0x750] ;  /* 0x0007500001987983 */ /* 0x000f280000300a00 */
[----:B------:R-:W4:Y:S01]  /*66150*/  LDL.LU.64 R178, [R1+0x748] ;  /* 0x0007480001b27983 */ /* 0x000f220000300a00 */
[----:B--2---:R-:W-:-:S05]  /*66160*/  IADD3 R160, P1, R154, R5, RZ ;  /* 0x000000059aa07210 */ /* 0x004fca0007f3e0ff */
[----:B------:R-:W-:Y:S02]  /*66170*/  IMAD.X R13, R155, 0x1, R0, P1 ;  /* 0x000000019b0d7824 */ /* 0x000fe400008e0600 */
[----:B------:R-:W2:Y:S04]  /*66180*/  LDL.LU.64 R154, [R1+0x740] ;  /* 0x00074000019a7983 */ /* 0x000ea80000300a00 */
[----:B------:R-:W2:Y:S04]  /*66190*/  LDL.LU.64 R176, [R1+0x738] ;  /* 0x0007380001b07983 */ /* 0x000ea80000300a00 */
[----:B------:R-:W2:Y:S01]  /*661a0*/  LDL.LU.64 R172, [R1+0x730] ;  /* 0x0007300001ac7983 */ /* 0x000ea20000300a00 */
        /* <DEDUP_REMOVED lines=25> */
[----:B------:R-:W-:Y:S02]  /*66340*/  IMAD.MOV.U32 R210, RZ, RZ, R162 ;  /* 0x000000ffffd27224 */ /* 0x000fe400078e00a2 */
[----:B------:R-:W-:Y:S02]  /*66350*/  IMAD.MOV.U32 R211, RZ, RZ, R15 ;  /* 0x000000ffffd37224 */ /* 0x000fe400078e000f */
[----:B------:R-:W-:Y:S02]  /*66360*/  IMAD.MOV.U32 R207, RZ, RZ, R16 ;  /* 0x000000ffffcf7224 */ /* 0x000fe400078e0010 */
[----:B------:R-:W-:-:S02]  /*66370*/  IMAD.MOV.U32 R202, RZ, RZ, R164 ;  /* 0x000000ffffca7224 */ /* 0x000fc400078e00a4 */
[----:B------:R-:W-:Y:S01]  /*66380*/  IMAD.MOV.U32 R203, RZ, RZ, R17 ;  /* 0x000000ffffcb7224 */ /* 0x000fe200078e0011 */
[----:B------:R-:W-:Y:S01]  /*66390*/  MOV R183, R19 ;  /* 0x0000001300b77202 */ /* 0x000fe20000000f00 */
        /* <DEDUP_REMOVED lines=12> */
[----:B---3--:R-:W-:-:S04]  /*66460*/  IADD3 R169, P1, R22, R5, RZ ;  /* 0x0000000516a97210 */ /* 0x008fc80007f3e0ff */
[----:B------:R-:W-:Y:S02]  /*66470*/  IADD3.X R22, R23, R0, RZ, P1, !PT ;  /* 0x0000000017167210 */ /* 0x000fe40000ffe4ff */
[----:B----4-:R-:W-:-:S05]  /*66480*/  IADD3 R174, P1, R180, R5, RZ ;  /* 0x00000005b4ae7210 */ /* 0x010fca0007f3e0ff */
[----:B------:R-:W-:Y:S01]  /*66490*/  IMAD.X R23, R181, 0x1, R0, P1 ;  /* 0x00000001b5177824 */ /* 0x000fe200008e0600 */
[----:B------:R-:W-:-:S05]  /*664a0*/  IADD3 R175, P1, R152, R5, RZ ;  /* 0x0000000598af7210 */ /* 0x000fca0007f3e0ff */
[----:B------:R-:W-:Y:S01]  /*664b0*/  IMAD.X R152, R153, 0x1, R0, P1 ;  /* 0x0000000199987824 */ /* 0x000fe200008e0600 */
[----:B------:R-:W-:-:S05]  /*664c0*/  IADD3 R189, P1, R178, R5, RZ ;  /* 0x00000005b2bd7210 */ /* 0x000fca0007f3e0ff */
[----:B------:R-:W-:Y:S02]  /*664d0*/  IMAD.X R153, R179, 0x1, R0, P1 ;  /* 0x00000001b3997824 */ /* 0x000fe400008e0600 */
[----:B------:R-:W-:Y:S02]  /*664e0*/  IMAD.MOV.U32 R180, RZ, RZ, R167 ;  /* 0x000000ffffb47224 */ /* 0x000fe400078e00a7 */
[----:B------:R-:W-:Y:S02]  /*664f0*/  IMAD.MOV.U32 R181, RZ, RZ, R20 ;  /* 0x000000ffffb57224 */ /* 0x000fe400078e0014 */
[----:B------:R-:W-:Y:S01]  /*66500*/  IMAD.MOV.U32 R178, RZ, RZ, R168 ;  /* 0x000000ffffb27224 */ /* 0x000fe200078e00a8 */
[-C--:B--2---:R-:W-:Y:S02]  /*66510*/  IADD3 R218, P1, R154, R5.reuse, RZ ;  /* 0x000000059ada7210 */ /* 0x084fe40007f3e0ff */
[----:B------:R-:W-:-:S03]  /*66520*/  IADD3 R8, P2, R172, R5, RZ ;  /* 0x00000005ac087210 */ /* 0x000fc60007f5e0ff */
[--C-:B------:R-:W-:Y:S01]  /*66530*/  IMAD.X R154, R155, 0x1, R0.reuse, P1 ;  /* 0x000000019b9a7824 */ /* 0x100fe200008e0600 */
[-C--:B------:R-:W-:Y:S01]  /*66540*/  IADD3 R219, P1, R176, R5.reuse, RZ ;  /* 0x00000005b0db7210 */ /* 0x080fe20007f3e0ff */
[----:B------:R-:W-:Y:S01]  /*66550*/  IMAD.MOV.U32 R179, RZ, RZ, R21 ;  /* 0x000000ffffb37224 */ /* 0x000fe200078e0015 */
[----:B------:R-:W-:Y:S03]  /*66560*/  LDGSTS.E [R3+0x25980], desc[UR60][R180.64], P0 ;  /* 0x25980000b4037fae */ /* 0x000fe6000812187c */
[--C-:B------:R-:W-:Y:S01]  /*66570*/  IMAD.X R155, R177, 0x1, R0.reuse, P1 ;  /* 0x00000001b19b7824 */ /* 0x100fe200008e0600 */
[----:B------:R-:W-:Y:S01]  /*66580*/  IADD3 R6, P1, R6, R5, RZ ;  /* 0x0000000506067210 */ /* 0x000fe20007f3e0ff */
[----:B------:R-:W-:Y:S01]  /*66590*/  IMAD.X R156, R173, 0x1, R0, P2 ;  /* 0x00000001ad9c7824 */ /* 0x000fe200010e0600 */
[----:B------:R-:W-:Y:S01]  /*665a0*/  LDGSTS.E [R3+0x25d80], desc[UR60][R178.64], P0 ;  /* 0x25d80000b2037fae */ /* 0x000fe2000812187c */
[----:B------:R-:W-:Y:S01]  /*665b0*/  IMAD.MOV.U32 R172, RZ, RZ, R157 ;  /* 0x000000ffffac7224 */ /* 0x000fe200078e009d */
[----:B------:R-:W-:Y:S01]  /*665c0*/  IADD3.X R171, R171, R0, RZ, P1, !PT ;  /* 0x00000000abab7210 */ /* 0x000fe20000ffe4ff */
[----:B------:R-:W-:Y:S01]  /*665d0*/  IMAD.MOV.U32 R173, RZ, RZ, R4 ;  /* 0x000000ffffad7224 */ /* 0x000fe200078e0004 */
[----:B------:R-:W-:Y:S04]  /*665e0*/  STL [R1+0xdc0], R6 ;  /* 0x000dc00601007387 */ /* 0x000fe80000100800 */
[----:B------:R-:W-:Y:S04]  /*665f0*/  STL [R1+0xdbc], R171 ;  /* 0x000dbcab01007387 */ /* 0x000fe80000100800 */
[----:B------:R-:W-:Y:S04]  /*66600*/  STL.64 [R1+0x728], R172 ;  /* 0x000728ac01007387 */ /* 0x000fe80000100a00 */
[----:B------:R1:W-:Y:S04]  /*66610*/  STL.64 [R1+0x7b8], R186 ;  /* 0x0007b8ba01007387 */ /* 0x0003e80000100a00 */
[----:B------:R2:W-:Y:S04]  /*66620*/  STL.64 [R1+0x7b0], R226 ;  /* 0x0007b0e201007387 */ /* 0x0005e80000100a00 */
[----:B------:R3:W-:Y:S01]  /*66630*/  STL.64 [R1+0x7a8], R222 ;  /* 0x0007a8de01007387 */ /* 0x0007e20000100a00 */
[----:B------:R-:W-:-:S03]  /*66640*/  IMAD.MOV.U32 R4, RZ, RZ, R175 ;  /* 0x000000ffff047224 */ /* 0x000fc600078e00af */
[----:B------:R-:W-:Y:S01]  /*66650*/  STL.64 [R1+0x7a0], R214 ;  /* 0x0007a0d601007387 */ /* 0x000fe20000100a00 */
[----:B------:R-:W-:-:S03]  /*66660*/  IMAD.MOV.U32 R176, RZ, RZ, R169 ;  /* 0x000000ffffb07224 */ /* 0x000fc600078e00a9 */
[----:B------:R-:W-:Y:S01]  /*66670*/  STL.64 [R1+0x798], R210 ;  /* 0x000798d201007387 */ /* 0x000fe20000100a00 */
[----:B------:R-:W-:-:S03]  /*66680*/  IMAD.MOV.U32 R177, RZ, RZ, R22 ;  /* 0x000000ffffb17224 */ /* 0x000fc600078e0016 */
[----:B------:R-:W-:Y:S01]  /*66690*/  STL.64 [R1+0x790], R206 ;  /* 0x000790ce01007387 */ /* 0x000fe20000100a00 */
[----:B------:R-:W-:-:S03]  /*666a0*/  MOV R175, R23 ;  /* 0x0000001700af7202 */ /* 0x000fc60000000f00 */
[----:B------:R-:W-:Y:S01]  /*666b0*/  STL.64 [R1+0x788], R202 ;  /* 0x000788ca01007387 */ /* 0x000fe20000100a00 */
[----:B------:R-:W-:-:S03]  /*666c0*/  IMAD.MOV.U32 R162, RZ, RZ, R4 ;  /* 0x000000ffffa27224 */ /* 0x000fc600078e0004 */
[----:B------:R-:W-:Y:S01]  /*666d0*/  STL.64 [R1+0x780], R184 ;  /* 0x000780b801007387 */ /* 0x000fe20000100a00 */
[----:B------:R-:W-:-:S03]  /*666e0*/  IMAD.MOV.U32 R163, RZ, RZ, R152 ;  /* 0x000000ffffa37224 */ /* 0x000fc600078e0098 */
[----:B------:R-:W-:Y:S01]  /*666f0*/  STL.64 [R1+0x778], R182 ;  /* 0x000778b601007387 */ /* 0x000fe20000100a00 */
[----:B------:R-:W-:-:S03]  /*66700*/  IMAD.MOV.U32 R160, RZ, RZ, R189 ;  /* 0x000000ffffa07224 */ /* 0x000fc600078e00bd */
[----:B------:R-:W-:Y:S01]  /*66710*/  STL.64 [R1+0x770], R180 ;  /* 0x000770b401007387 */ /* 0x000fe20000100a00 */
[----:B------:R-:W-:-:S03]  /*66720*/  IMAD.MOV.U32 R161, RZ, RZ, R153 ;  /* 0x000000ffffa17224 */ /* 0x000fc600078e0099 */
[----:B------:R-:W-:Y:S01]  /*66730*/  STL.64 [R1+0x768], R178 ;  /* 0x000768b201007387 */ /* 0x000fe20000100a00 */
[----:B------:R-:W-:Y:S02]  /*66740*/  IMAD.MOV.U32 R158, RZ, RZ, R218 ;  /* 0x000000ffff9e7224 */ /* 0x000fe400078e00da */
[----:B------:R-:W-:Y:S01]  /*66750*/  IMAD.MOV.U32 R159, RZ, RZ, R154 ;  /* 0x000000ffff9f7224 */ /* 0x000fe200078e009a */
[----:B------:R-:W4:Y:S01]  /*66760*/  LDL.LU R189, [R1+0x2704] ;  /* 0x0027040001bd7983 */ /* 0x000f220000300800 */
[----:B------:R-:W-:Y:S01]  /*66770*/  MOV R22, R219 ;  /* 0x000000db00167202 */ /* 0x000fe20000000f00 */
[----:B------:R-:W-:Y:S02]  /*66780*/  IMAD.MOV.U32 R23, RZ, RZ, R155 ;  /* 0x000000ffff177224 */ /* 0x000fe400078e009b */
[----:B------:R-:W-:Y:S01]  /*66790*/  STL.64 [R1+0x760], R176 ;  /* 0x000760b001007387 */ /* 0x000fe20000100a00 */
[----:B------:R-:W-:-:S03]  /*667a0*/  IMAD.MOV.U32 R10, RZ, RZ, R8 ;  /* 0x000000ffff0a7224 */ /* 0x000fc600078e0008 */
[----:B------:R-:W4:Y:S01]  /*667b0*/  LDL.LU R218, [R1+0x2700] ;  /* 0x0027000001da7983 */ /* 0x000f220000300800 */
[----:B------:R-:W-:-:S03]  /*667c0*/  IMAD.MOV.U32 R11, RZ, RZ, R156 ;  /* 0x000000ffff0b7224 */ /* 0x000fc600078e009c */
[----:B------:R-:W-:Y:S04]  /*667d0*/  STL.64 [R1+0x758], R174 ;  /* 0x000758ae01007387 */ /* 0x000fe80000100a00 */
[----:B------:R-:W-:Y:S04]  /*667e0*/  STL.64 [R1+0x750], R162 ;  /* 0x000750a201007387 */ /* 0x000fe80000100a00 */
[----:B------:R-:W-:Y:S04]  /*667f0*/  STL.64 [R1+0x748], R160 ;  /* 0x000748a001007387 */ /* 0x000fe80000100a00 */
[----:B------:R-:W-:Y:S04]  /*66800*/  STL.64 [R1+0x740], R158 ;  /* 0x0007409e01007387 */ /* 0x000fe80000100a00 */
[----:B-1----:R-:W4:Y:S04]  /*66810*/  LDL.LU.64 R186, [R1+0x26f8] ;  /* 0x0026f80001ba7983 */ /* 0x002f280000300a00 */
[----:B------:R1:W-:Y:S04]  /*66820*/  STL.64 [R1+0x738], R22 ;  /* 0x0007381601007387 */ /* 0x0003e80000100a00 */
[----:B--2---:R-:W2:Y:S04]  /*66830*/  LDL.LU.64 R226, [R1+0x26f0] ;  /* 0x0026f00001e27983 */ /* 0x004ea80000300a00 */
[----:B------:R1:W-:Y:S04]  /*66840*/  STL.64 [R1+0x730], R10 ;  /* 0x0007300a01007387 */ /* 0x0003e80000100a00 */
[----:B---3--:R-:W3:Y:S04]  /*66850*/  LDL.LU.64 R222, [R1+0x26e8] ;  /* 0x0026e80001de7983 */ /* 0x008ee80000300a00 */
[----:B------:R-:W4:Y:S04]  /*66860*/  LDL.LU R8, [R1+0xe00] ;  /* 0x000e000001087983 */ /* 0x000f280000300800 */
[----:B------:R-:W2:Y:S04]  /*66870*/  LDL.LU R21, [R1+0xe40] ;  /* 0x000e400001157983 */ /* 0x000ea80000300800 */
[----:B------:R-:W3:Y:S04]  /*66880*/  LDL.LU R18, [R1+0xdfc] ;  /* 0x000dfc0001127983 */ /* 0x000ee80000300800 */
[----:B------:R-:W3:Y:S04]  /*66890*/  LDL.LU R152, [R1+0xe3c] ;  /* 0x000e3c0001987983 */ /* 0x000ee80000300800 */
[----:B------:R-:W3:Y:S04]  /*668a0*/  LDL.LU R13, [R1+0xe80] ;  /* 0x000e8000010d7983 */ /* 0x000ee80000300800 */
[----:B------:R-:W3:Y:S04]  /*668b0*/  LDL.LU R14, [R1+0xec0] ;  /* 0x000ec000010e7983 */ /* 0x000ee80000300800 */
[----:B------:R-:W3:Y:S04]  /*668c0*/  LDL.LU R20, [R1+0xe7c] ;  /* 0x000e7c0001147983 */ /* 0x000ee80000300800 */
[----:B------:R-:W3:Y:S04]  /*668d0*/  LDL.LU R16, [R1+0xebc] ;  /* 0x000ebc0001107983 */ /* 0x000ee80000300800 */
[----:B------:R-:W-:Y:S04]  /*668e0*/  LDGSTS.E [R3+0x26180], desc[UR60][R176.64], P0 ;  /* 0x26180000b0037fae */ /* 0x000fe8000812187c */
[----:B------:R-:W-:Y:S04]  /*668f0*/  LDGSTS.E [R3+0x26580], desc[UR60][R174.64], P0 ;  /* 0x26580000ae037fae */ /* 0x000fe8000812187c */
[----:B------:R-:W-:Y:S04]  /*66900*/  LDGSTS.E [R3+0x26980], desc[UR60][R162.64], P0 ;  /* 0x26980000a2037fae */ /* 0x000fe8000812187c */
[----:B------:R-:W3:Y:S04]  /*66910*/  LDL.LU R17, [R1+0xf00] ;  /* 0x000f000001117983 */ /* 0x000ee80000300800 */
[----:B------:R-:W-:Y:S04]  /*66920*/  LDGSTS.E [R3+0x26d80], desc[UR60][R160.64], P0 ;  /* 0x26d80000a0037fae */ /* 0x000fe8000812187c */
[----:B------:R-:W-:Y:S04]  /*66930*/  LDGSTS.E [R3+0x27180], desc[UR60][R158.64], P0 ;  /* 0x271800009e037fae */ /* 0x000fe8000812187c */
[----:B------:R-:W-:Y:S01]  /*66940*/  LDGSTS.E [R3+0x27580], desc[UR60][R22.64], P0 ;  /* 0x2758000016037fae */ /* 0x000fe2000812187c */
[----:B------:R-:W-:-:S03]  /*66950*/  LOP3.LUT R4, R7, 0x40, RZ, 0x3c, !PT ;  /* 0x0000004007047812 */ /* 0x000fc600078e3cff */
[----:B------:R1:W-:Y:S04]  /*66960*/  LDGSTS.E [R3+0x27980], desc[UR60][R10.64], P0 ;  /* 0x279800000a037fae */ /* 0x0003e8000812187c */
[----:B-1----:R-:W3:Y:S04]  /*66970*/  LDL.LU R22, [R1+0xf40] ;  /* 0x000f400001167983 */ /* 0x002ee80000300800 */
[----:B------:R-:W3:Y:S04]  /*66980*/  LDL.LU R19, [R1+0xefc] ;  /* 0x000efc0001137983 */ /* 0x000ee80000300800 */
[----:B------:R-:W3:Y:S01]  /*66990*/  LDL.LU R23, [R1+0xf3c] ;  /* 0x000f3c0001177983 */ /* 0x000ee20000300800 */
[----:B------:R-:W-:-:S02]  /*669a0*/  IMAD.IADD R4, R4, 0x1, R12 ;  /* 0x0000000104047824 */ /* 0x000fc400078e020c */
[----:B------:R-:W-:Y:S01]  /*669b0*/  IMAD.MOV.U32 R10, RZ, RZ, R6 ;  /* 0x000000ffff0a7224 */ /* 0x000fe200078e0006 */
[----:B------:R-:W-:Y:S01]  /*669c0*/  LDGSTS.E [R3+0x27d80], desc[UR60][R172.64], P0 ;  /* 0x27d80000ac037fae */ /* 0x000fe2000812187c */
[----:B------:R-:W-:-:S03]  /*669d0*/  IMAD.MOV.U32 R11, RZ, RZ, R171 ;  /* 0x000000ffff0b7224 */ /* 0x000fc600078e00ab */
[----:B------:R-:W3:Y:S04]  /*669e0*/  LDL.LU R15, [R1+0xf80] ;  /* 0x000f8000010f7983 */ /* 0x000ee80000300800 */
[----:B------:R1:W-:Y:S04]  /*669f0*/  LDGSTS.E [R4+0x200], desc[UR60][R10.64], P0 ;  /* 0x002000000a047fae */ /* 0x0003e8000812187c */
[----:B------:R-:W3:Y:S01]  /*66a00*/  LDL.LU R6, [R1+0xfc0] ;  /* 0x000fc00001067983 */ /* 0x000ee20000300800 */
[-C--:B----4-:R-:W-:Y:S02]  /*66a10*/  IADD3 R8, P1, R8, R5.reuse, RZ ;  /* 0x0000000508087210 */ /* 0x090fe40007f3e0ff */
[----:B--2---:R-:W-:-:S02]  /*66a20*/  IADD3 R21, P2, R21, R5, RZ ;  /* 0x0000000515157210 */ /* 0x004fc40007f5e0ff */
[----:B---3--:R-:W-:Y:S01]  /*66a30*/  IADD3.X R18, R18, R0, RZ, P1, !PT ;  /* 0x0000000012127210 */ /* 0x008fe20000ffe4ff */
[----:B-1----:R-:W-:Y:S01]  /*66a40*/  IMAD.MOV.U32 R10, RZ, RZ, R8 ;  /* 0x000000ffff0a7224 */ /* 0x002fe200078e0008 */
[----:B------:R-:W-:Y:S03]  /*66a50*/  STL [R1+0xe00], R8 ;  /* 0x000e000801007387 */ /* 0x000fe60000100800 */
[----:B------:R-:W-:Y:S01]  /*66a60*/  IMAD.MOV.U32 R11, RZ, RZ, R18 ;  /* 0x000000ffff0b7224 */ /* 0x000fe200078e0012 */
[----:B------:R1:W-:Y:S01]  /*66a70*/  STL [R1+0xdfc], R18 ;  /* 0x000dfc1201007387 */ /* 0x0003e20000100800 */
[--C-:B------:R-:W-:Y:S01]  /*66a80*/  IMAD.X R152, R152, 0x1, R0.reuse, P2 ;  /* 0x0000000198987824 */ /* 0x100fe200010e0600 */
[-C--:B------:R-:W-:Y:S02]  /*66a90*/  IADD3 R13, P1, R13, R5.reuse, RZ ;  /* 0x000000050d0d7210 */ /* 0x080fe40007f3e0ff */
[----:B------:R-:W-:Y:S04]  /*66aa0*/  STL [R1+0xe40], R21 ;  /* 0x000e401501007387 */ /* 0x000fe80000100800 */
[----:B------:R2:W-:Y:S04]  /*66ab0*/  LDGSTS.E [R4+0x600], desc[UR60][R10.64], P0 ;  /* 0x006000000a047fae */ /* 0x0005e8000812187c */
[----:B-1----:R-:W3:Y:S01]  /*66ac0*/  LDL.LU R18, [R1+0xf7c] ;  /* 0x000f7c0001127983 */ /* 0x002ee20000300800 */
[----:B------:R-:W-:Y:S01]  /*66ad0*/  IMAD.X R20, R20, 0x1, R0, P1 ;  /* 0x0000000114147824 */ /* 0x000fe200008e0600 */
[----:B------:R-:W-:-:S02]  /*66ae0*/  IADD3 R14, P2, R14, R5, RZ ;  /* 0x000000050e0e7210 */ /* 0x000fc40007f5e0ff */
[----:B------:R-:W-:Y:S01]  /*66af0*/  STL [R1+0xe3c], R152 ;  /* 0x000e3c9801007387 */ /* 0x000fe20000100800 */
[----:B--2---:R-:W-:-:S03]  /*66b00*/  IMAD.MOV.U32 R10, RZ, RZ, R21 ;  /* 0x000000ffff0a7224 */ /* 0x004fc600078e0015 */
[----:B------:R-:W2:Y:S01]  /*66b10*/  LDL.LU R8, [R1+0xfbc] ;  /* 0x000fbc0001087983 */ /* 0x000ea20000300800 */
[----:B------:R-:W-:Y:S01]  /*66b20*/  IMAD.MOV.U32 R11, RZ, RZ, R152 ;  /* 0x000000ffff0b7224 */ /* 0x000fe200078e0098 */
[----:B------:R-:W-:Y:S02]  /*66b30*/  IADD3.X R16, R16, R0, RZ, P2, !PT ;  /* 0x0000000010107210 */ /* 0x000fe400017fe4ff */
[----:B------:R1:W-:Y:S04]  /*66b40*/  STL [R1+0xe80], R13 ;  /* 0x000e800d01007387 */ /* 0x0003e80000100800 */
[----:B------:R4:W-:Y:S04]  /*66b50*/  LDGSTS.E [R4+0xa00], desc[UR60][R10.64], P0 ;  /* 0x00a000000a047fae */ /* 0x0009e8000812187c */
[----:B------:R1:W-:Y:S04]  /*66b60*/  STL [R1+0xe7c], R20 ;  /* 0x000e7c1401007387 */ /* 0x0003e80000100800 */
[----:B------:R-:W-:Y:S01]  /*66b70*/  STL [R1+0xec0], R14 ;  /* 0x000ec00e01007387 */ /* 0x000fe20000100800 */
[----:B----4-:R-:W-:-:S02]  /*66b80*/  IMAD.MOV.U32 R10, RZ, RZ, R13 ;  /* 0x000000ffff0a7224 */ /* 0x010fc400078e000d */
[----:B------:R-:W-:Y:S01]  /*66b90*/  IMAD.MOV.U32 R11, RZ, RZ, R20 ;  /* 0x000000ffff0b7224 */ /* 0x000fe200078e0014 */
[----:B-1----:R-:W4:Y:S04]  /*66ba0*/  LDL.LU R13, [R1+0x1000] ;  /* 0x00100000010d7983 */ /* 0x002f280000300800 */
[----:B------:R1:W-:Y:S04]  /*66bb0*/  STL [R1+0xebc], R16 ;  /* 0x000ebc1001007387 */ /* 0x0003e80000100800 */
[----:B------:R1:W-:Y:S04]  /*66bc0*/  LDGSTS.E [R4+0xe00], desc[UR60][R10.64], P0 ;  /* 0x00e000000a047fae */ /* 0x0003e8000812187c */
[----:B------:R-:W4:Y:S01]  /*66bd0*/  LDL.LU R20, [R1+0x1040] ;  /* 0x0010400001147983 */ /* 0x000f220000300800 */
[----:B-1----:R-:W-:-:S03]  /*66be0*/  IMAD.MOV.U32 R11, RZ, RZ, R16 ;  /* 0x000000ffff0b7224 */ /* 0x002fc600078e0010 */
[----:B------:R-:W4:Y:S04]  /*66bf0*/  LDL.LU R16, [R1+0xffc] ;  /* 0x000ffc0001107983 */ /* 0x000f280000300800 */
[----:B------:R-:W4:Y:S01]  /*66c00*/  LDL.LU R21, [R1+0x103c] ;  /* 0x00103c0001157983 */ /* 0x000f220000300800 */
[-C--:B------:R-:W-:Y:S01]  /*66c10*/  IADD3 R17, P1, R17, R5.reuse, RZ ;  /* 0x0000000511117210 */ /* 0x080fe20007f3e0ff */
[----:B------:R-:W-:Y:S01]  /*66c20*/  IMAD.MOV.U32 R10, RZ, RZ, R14 ;  /* 0x000000ffff0a7224 */ /* 0x000fe200078e000e */
[----:B------:R-:W-:Y:S01]  /*66c30*/  IADD3 R22, P2, R22, R5, RZ ;  /* 0x0000000516167210 */ /* 0x000fe20007f5e0ff */
[----:B------:R-:W4:Y:S02]  /*66c40*/  LDL.LU R14, [R1+0x1080] ;  /* 0x00108000010e7983 */ /* 0x000f240000300800 */
[----:B------:R-:W-:-:S02]  /*66c50*/  IMAD.X R19, R19, 0x1, R0, P1 ;  /* 0x0000000113137824 */ /* 0x000fc400008e0600 */
[----:B------:R-:W4:Y:S01]  /*66c60*/  LDL.LU R3, [R1+0x10c0] ;  /* 0x0010c00001037983 */ /* 0x000f220000300800 */
[----:B------:R-:W-:-:S03]  /*66c70*/  IMAD.X R23, R23, 0x1, R0, P2 ;  /* 0x0000000117177824 */ /* 0x000fc600010e0600 */
[----:B------:R-:W-:Y:S04]  /*66c80*/  STL [R1+0xf00], R17 ;  /* 0x000f001101007387 */ /* 0x000fe80000100800 */
[----:B------:R1:W-:Y:S04]  /*66c90*/  LDGSTS.E [R4+0x1200], desc[UR60][R10.64], P0 ;  /* 0x012000000a047fae */ /* 0x0003e8000812187c */
[----:B------:R1:W-:Y:S04]  /*66ca0*/  STL [R1+0xefc], R19 ;  /* 0x000efc1301007387 */ /* 0x0003e80000100800 */
[----:B------:R-:W-:Y:S01]  /*66cb0*/  STL [R1+0xf40], R22 ;  /* 0x000f401601007387 */ /* 0x000fe20000100800 */
[----:B-1----:R-:W-:-:S03]  /*66cc0*/  IMAD.MOV.U32 R11, RZ, RZ, R19 ;  /* 0x000000ffff0b7224 */ /* 0x002fc600078e0013 */
[----:B------:R-:W4:Y:S01]  /*66cd0*/  LDL.LU R19, [R1+0x107c] ;  /* 0x00107c0001137983 */ /* 0x000f220000300800 */
[----:B------:R-:W-:-:S03]  /*66ce0*/  MOV R10, R17 ;  /* 0x00000011000a7202 */ /* 0x000fc60000000f00 */
[----:B------:R-:W-:Y:S04]  /*66cf0*/  STL [R1+0xf3c], R23 ;  /* 0x000f3c1701007387 */ /* 0x000fe80000100800 */
[----:B------:R-:W4:Y:S01]  /*66d00*/  LDL.LU R17, [R1+0x10bc] ;  /* 0x0010bc0001117983 */ /* 0x000f220000300800 */
[-C--:B------:R-:W-:Y:S02]  /*66d10*/  IADD3 R15, P1, R15, R5.reuse, RZ ;  /* 0x000000050f0f7210 */ /* 0x080fe40007f3e0ff */
[----:B------:R-:W-:Y:S01]  /*66d20*/  IADD3 R6, P2, R6, R5, RZ ;  /* 0x0000000506067210 */ /* 0x000fe20007f5e0ff */
[----:B------:R1:W-:Y:S04]  /*66d30*/  LDGSTS.E [R4+0x1600], desc[UR60][R10.64], P0 ;  /* 0x016000000a047fae */ /* 0x0003e8000812187c */
[----:B------:R2:W-:Y:S01]  /*66d40*/  STL [R1+0xf80], R15 ;  /* 0x000f800f01007387 */ /* 0x0005e20000100800 */
[----:B-1----:R-:W-:-:S02]  /*66d50*/  IMAD.MOV.U32 R10, RZ, RZ, R22 ;  /* 0x000000ffff0a7224 */ /* 0x002fc400078e0016 */
[----:B------:R-:W-:-:S05]  /*66d60*/  IMAD.MOV.U32 R11, RZ, RZ, R23 ;  /* 0x000000ffff0b7224 */ /* 0x000fca00078e0017 */
[----:B------:R1:W-:Y:S02]  /*66d70*/  LDGSTS.E [R4+0x1a00], desc[UR60][R10.64], P0 ;  /* 0x01a000000a047fae */ /* 0x0003e4000812187c */
[----:B-1----:R-:W-:Y:S02]  /*66d80*/  IMAD.MOV.U32 R10, RZ, RZ, R15 ;  /* 0x000000ffff0a7224 */ /* 0x002fe400078e000f */
[----:B---3--:R-:W-:-:S05]  /*66d90*/  IMAD.X R18, R18, 0x1, R0, P1 ;  /* 0x0000000112127824 */ /* 0x008fca00008e0600 */
[----:B------:R1:W-:Y:S01]  /*66da0*/  STL [R1+0xf7c], R18 ;  /* 0x000f7c1201007387 */ /* 0x0003e20000100800 */
[----:B--2---:R-:W-:-:S03]  /*66db0*/  IMAD.X R8, R8, 0x1, R0, P2 ;  /* 0x0000000108087824 */ /* 0x004fc600010e0600 */
[----:B------:R-:W-:Y:S01]  /*66dc0*/  STL [R1+0xfc0], R6 ;  /* 0x000fc00601007387 */ /* 0x000fe20000100800 */
[----:B------:R-:W-:-:S03]  /*66dd0*/  MOV R11, R18 ;  /* 0x00000012000b7202 */ /* 0x000fc60000000f00 */
[----:B------:R-:W2:Y:S04]  /*66de0*/  LDL.LU R15, [R1+0x1100] ;  /* 0x00110000010f7983 */ /* 0x000ea80000300800 */
[----:B------:R3:W-:Y:S04]  /*66df0*/  STL [R1+0xfbc], R8 ;  /* 0x000fbc0801007387 */ /* 0x0007e80000100800 */
[----:B------:R-:W2:Y:S04]  /*66e00*/  LDL.LU R22, [R1+0x1140] ;  /* 0x0011400001167983 */ /* 0x000ea80000300800 */
[----:B-1----:R-:W2:Y:S04]  /*66e10*/  LDL.LU R18, [R1+0x10fc] ;  /* 0x0010fc0001127983 */ /* 0x002ea80000300800 */
[----:B------:R1:W-:Y:S01]  /*66e20*/  LDGSTS.E [R4+0x1e00], desc[UR60][R10.64], P0 ;  /* 0x01e000000a047fae */ /* 0x0003e2000812187c */
[----:B----4-:R-:W-:-:S03]  /*66e30*/  IADD3 R13, P1, R13, R5, RZ ;  /* 0x000000050d0d7210 */ /* 0x010fc60007f3e0ff */
[----:B------:R-:W4:Y:S01]  /*66e40*/  LDL.LU R23, [R1+0x113c] ;  /* 0x00113c0001177983 */ /* 0x000f220000300800 */
[----:B-1----:R-:W-:Y:S02]  /*66e50*/  IMAD.MOV.U32 R10, RZ, RZ, R6 ;  /* 0x000000ffff0a7224 */ /* 0x002fe400078e0006 */
[----:B------:R-:W-:Y:S01]  /*66e60*/  IMAD.MOV.U32 R11, RZ, RZ, R8 ;  /* 0x000000ffff0b7224 */ /* 0x000fe200078e0008 */
[----:B------:R-:W-:Y:S01]  /*66e70*/  IADD3 R20, P2, R20, R5, RZ ;  /* 0x0000000514147210 */ /* 0x000fe20007f5e0ff */
[----:B---3--:R-:W3:Y:S04]  /*66e80*/  LDL.LU R8, [R1+0x1180] ;  /* 0x0011800001087983 */ /* 0x008ee80000300800 */
[----:B------:R-:W3:Y:S01]  /*66e90*/  LDL.LU R6, [R1+0x11c0] ;  /* 0x0011c00001067983 */ /* 0x000ee20000300800 */
[----:B------:R-:W-:-:S03]  /*66ea0*/  IMAD.X R16, R16, 0x1, R0, P1 ;  /* 0x0000000110107824 */ /* 0x000fc600008e0600 */
[----:B------:R-:W-:Y:S01]  /*66eb0*/  STL [R1+0x1000], R13 ;  /* 0x0010000d01007387 */ /* 0x000fe20000100800 */
[----:B------:R-:W-:-:S03]  /*66ec0*/  IMAD.X R21, R21, 0x1, R0, P2 ;  /* 0x0000000115157824 */ /* 0x000fc600010e0600 */
[----:B------:R1:W-:Y:S04]  /*66ed0*/  LDGSTS.E [R4+0x2200], desc[UR60][R10.64], P0 ;  /* 0x022000000a047fae */ /* 0x0003e8000812187c */
[----:B------:R1:W-:Y:S04]  /*66ee0*/  STL [R1+0xffc], R16 ;  /* 0x000ffc1001007387 */ /* 0x0003e80000100800 */
[----:B------:R-:W-:Y:S01]  /*66ef0*/  STL [R1+0x1040], R20 ;  /* 0x0010401401007387 */ /* 0x000fe20000100800 */
[----:B-1----:R-:W-:-:S03]  /*66f00*/  IMAD.MOV.U32 R11, RZ, RZ, R16 ;  /* 0x000000ffff0b7224 */ /* 0x002fc600078e0010 */
[----:B------:R-:W3:Y:S01]  /*66f10*/  LDL.LU R16, [R1+0x117c] ;  /* 0x00117c0001107983 */ /* 0x000ee20000300800 */
[----:B------:R-:W-:-:S03]  /*66f20*/  IMAD.MOV.U32 R10, RZ, RZ, R13 ;  /* 0x000000ffff0a7224 */ /* 0x000fc600078e000d */
[----:B------:R-:W-:Y:S04]  /*66f30*/  STL [R1+0x103c], R21 ;  /* 0x00103c1501007387 */ /* 0x000fe80000100800 */
[----:B------:R-:W3:Y:S01]  /*66f40*/  LDL.LU R13, [R1+0x11bc] ;  /* 0x0011bc00010d7983 */ /* 0x000ee20000300800 */
[-C--:B------:R-:W-:Y:S02]  /*66f50*/  IADD3 R14, P1, R14, R5.reuse, RZ ;  /* 0x000000050e0e7210 */ /* 0x080fe40007f3e0ff */
[----:B------:R-:W-:Y:S01]  /*66f60*/  IADD3 R3, P2, R3, R5, RZ ;  /* 0x0000000503037210 */ /* 0x000fe20007f5e0ff */
[----:B------:R1:W-:Y:S02]  /*66f70*/  LDGSTS.E [R4+0x2600], desc[UR60][R10.64], P0 ;  /* 0x026000000a047fae */ /* 0x0003e4000812187c */
[----:B------:R-:W-:-:S02]  /*66f80*/  IMAD.X R19, R19, 0x1, R0, P1 ;  /* 0x0000000113137824 */ /* 0x000fc400008e0600 */
[----:B------:R1:W-:Y:S02]  /*66f90*/  STL [R1+0x1080], R14 ;  /* 0x0010800e01007387 */ /* 0x0003e40000100800 */
[----:B-1----:R-:W-:Y:S01]  /*66fa0*/  MOV R10, R20 ;  /* 0x00000014000a7202 */ /* 0x002fe20000000f00 */
[----:B------:R-:W-:Y:S01]  /*66fb0*/  IMAD.MOV.U32 R11, RZ, RZ, R21 ;  /* 0x000000ffff0b7224 */ /* 0x000fe200078e0015 */
[----:B------:R1:W-:Y:S01]  /*66fc0*/  STL [R1+0x107c], R19 ;  /* 0x00107c1301007387 */ /* 0x0003e20000100800 */
[----:B------:R-:W-:-:S03]  /*66fd0*/  IMAD.X R17, R17, 0x1, R0, P2 ;  /* 0x0000000111117824 */ /* 0x000fc600010e0600 */
[----:B------:R1:W-:Y:S04]  /*66fe0*/  LDGSTS.E [R4+0x2a00], desc[UR60][R10.64], P0 ;  /* 0x02a000000a047fae */ /* 0x0003e8000812187c */
[----:B------:R-:W-:Y:S01]  /*66ff0*/  STL [R1+0x10c0], R3 ;  /* 0x0010c00301007387 */ /* 0x000fe20000100800 */
[----:B-1----:R-:W-:-:S03]  /*67000*/  IMAD.MOV.U32 R10, RZ, RZ, R14 ;  /* 0x000000ffff0a7224 */ /* 0x002fc600078e000e */
[----:B------:R-:W3:Y:S01]  /*67010*/  LDL.LU R14, [R1+0x1200] ;  /* 0x00120000010e7983 */ /* 0x000ee20000300800 */
[----:B------:R-:W-:-:S03]  /*67020*/  IMAD.MOV.U32 R11, RZ, RZ, R19 ;  /* 0x000000ffff0b7224 */ /* 0x000fc600078e0013 */
[----:B------:R1:W-:Y:S04]  /*67030*/  STL [R1+0x10bc], R17 ;  /* 0x0010bc1101007387 */ /* 0x0003e80000100800 */
[----:B------:R-:W3:Y:S04]  /*67040*/  LDL.LU R19, [R1+0x1240] ;  /* 0x0012400001137983 */ /* 0x000ee80000300800 */
[----:B------:R-:W3:Y:S04]  /*67050*/  LDL.LU R20, [R1+0x11fc] ;  /* 0x0011fc0001147983 */ /* 0x000ee80000300800 */
[----:B------:R-:W3:Y:S04]  /*67060*/  LDL.LU R21, [R1+0x123c] ;  /* 0x00123c0001157983 */ /* 0x000ee80000300800 */
[----:B------:R1:W-:Y:S02]  /*67070*/  LDGSTS.E [R4+0x2e00], desc[UR60][R10.64], P0 ;  /* 0x02e000000a047fae */ /* 0x0003e4000812187c */
[----:B-1----:R-:W-:Y:S01]  /*67080*/  IMAD.MOV.U32 R10, RZ, RZ, R3 ;  /* 0x000000ffff0a7224 */ /* 0x002fe200078e0003 */
[----:B------:R-:W-:-:S02]  /*67090*/  MOV R11, R17 ;  /* 0x00000011000b7202 */ /* 0x000fc40000000f00 */
[----:B------:R-:W3:Y:S04]  /*670a0*/  LDL.LU R17, [R1+0x1280] ;  /* 0x0012800001117983 */ /* 0x000ee80000300800 */
[----:B------:R-:W3:Y:S04]  /*670b0*/  LDL.LU R3, [R1+0x12c0] ;  /* 0x0012c00001037983 */ /* 0x000ee80000300800 */
[----:B------:R1:W-:Y:S01]  /*670c0*/  LDGSTS.E [R4+0x3200], desc[UR60][R10.64], P0 ;  /* 0x032000000a047fae */ /* 0x0003e2000812187c */
[----:B--2---:R-:W-:-:S05]  /*670d0*/  IADD3 R15, P1, R15, R5, RZ ;  /* 0x000000050f0f7210 */ /* 0x004fca0007f3e0ff */
[----:B------:R-:W-:Y:S01]  /*670e0*/  STL [R1+0x1100], R15 ;  /* 0x0011000f01007387 */ /* 0x000fe20000100800 */
[----:B------:R-:W-:Y:S01]  /*670f0*/  IADD3 R22, P2, R22, R5, RZ ;  /* 0x0000000516167210 */ /* 0x000fe20007f5e0ff */
[----:B------:R-:W-:Y:S02]  /*67100*/  IMAD.X R18, R18, 0x1, R0, P1 ;  /* 0x0000000112127824 */ /* 0x000fe400008e0600 */
[----:B-1----:R-:W-:Y:S02]  /*67110*/  IMAD.MOV.U32 R10, RZ, RZ, R15 ;  /* 0x000000ffff0a7224 */ /* 0x002fe400078e000f */
[----:B------:R-:W-:Y:S01]  /*67120*/  IMAD.MOV.U32 R11, RZ, RZ, R18 ;  /* 0x000000ffff0b7224 */ /* 0x000fe200078e0012 */
[----:B------:R1:W-:Y:S01]  /*67130*/  STL [R1+0x10fc], R18 ;  /* 0x0010fc1201007387 */ /* 0x0003e20000100800 */
[----:B----4-:R-:W-:-:S03]  /*67140*/  IMAD.X R23, R23, 0x1, R0, P2 ;  /* 0x0000000117177824 */ /* 0x010fc600010e0600 */
[----:B------:R-:W-:Y:S04]  /*67150*/  STL [R1+0x1140], R22 ;  /* 0x0011401601007387 */ /* 0x000fe80000100800 */
[----:B------:R2:W-:Y:S04]  /*67160*/  LDGSTS.E [R4+0x3600], desc[UR60][R10.64], P0 ;  /* 0x036000000a047fae */ /* 0x0005e8000812187c */
[----:B-1----:R-:W4:Y:S01]  /*67170*/  LDL.LU R18, [R1+0x127c] ;  /* 0x00127c0001127983 */ /* 0x002f220000300800 */
[----:B---3--:R-:W-:-:S03]  /*67180*/  IADD3 R8, P1, R8, R5, RZ ;  /* 0x0000000508087210 */ /* 0x008fc60007f3e0ff */
[----:B------:R-:W-:Y:S01]  /*67190*/  STL [R1+0x113c], R23 ;  /* 0x00113c1701007387 */ /* 0x000fe20000100800 */
[----:B------:R-:W-:Y:S01]  /*671a0*/  IADD3 R6, P2, R6, R5, RZ ;  /* 0x0000000506067210 */ /* 0x000fe20007f5e0ff */
[----:B--2---:R-:W-:Y:S02]  /*671b0*/  IMAD.MOV.U32 R10, RZ, RZ, R22 ;  /* 0x000000ffff0a7224 */ /* 0x004fe400078e0016 */
[----:B------:R-:W2:Y:S01]  /*671c0*/  LDL.LU R15, [R1+0x12bc] ;  /* 0x0012bc00010f7983 */ /* 0x000ea20000300800 */
[----:B------:R-:W-:-:S03]  /*671d0*/  IMAD.MOV.U32 R11, RZ, RZ, R23 ;  /* 0x000000ffff0b7224 */ /* 0x000fc600078e0017 */
[----:B------:R1:W-:Y:S04]  /*671e0*/  STL [R1+0x1180], R8 ;  /* 0x0011800801007387 */ /* 0x0003e80000100800 */
[----:B------:R3:W-:Y:S01]  /*671f0*/  LDGSTS.E [R4+0x3a00], desc[UR60][R10.64], P0 ;  /* 0x03a000000a047fae */ /* 0x0007e2000812187c */
[----:B------:R-:W-:Y:S01]  /*67200*/  IADD3.X R16, R16, R0, RZ, P1, !PT ;  /* 0x0000000010107210 */ /* 0x000fe20000ffe4ff */
[----:B---3--:R-:W-:-:S04]  /*67210*/  IMAD.MOV.U32 R10, RZ, RZ, R8 ;  /* 0x000000ffff0a7224 */ /* 0x008fc800078e0008 */
[----:B------:R3:W-:Y:S01]  /*67220*/  STL [R1+0x117c], R16 ;  /* 0x00117c1001007387 */ /* 0x0007e20000100800 */
[----:B------:R-:W-:-:S03]  /*67230*/  IMAD.X R13, R13, 0x1, R0, P2 ;  /* 0x000000010d0d7824 */ /* 0x000fc600010e0600 */
[----:B------:R3:W-:Y:S04]  /*67240*/  STL [R1+0x11c0], R6 ;  /* 0x0011c00601007387 */ /* 0x0007e80000100800 */
[----:B-1----:R-:W2:Y:S01]  /*67250*/  LDL.LU R8, [R1+0x1300] ;  /* 0x0013000001087983 */ /* 0x002ea20000300800 */
[----:B------:R-:W-:-:S03]  /*67260*/  IMAD.MOV.U32 R11, RZ, RZ, R16 ;  /* 0x000000ffff0b7224 */ /* 0x000fc600078e0010 */
[----:B------:R1:W-:Y:S04]  /*67270*/  STL [R1+0x11bc], R13 ;  /* 0x0011bc0d01007387 */ /* 0x0003e80000100800 */
[----:B------:R-:W2:Y:S04]  /*67280*/  LDL.LU R22, [R1+0x1340] ;  /* 0x0013400001167983 */ /* 0x000ea80000300800 */
[----:B---3--:R-:W3:Y:S04]  /*67290*/  LDL.LU R16, [R1+0x12fc] ;  /* 0x0012fc0001107983 */ /* 0x008ee80000300800 */
[----:B------:R-:W3:Y:S04]  /*672a0*/  LDL.LU R23, [R1+0x133c] ;  /* 0x00133c0001177983 */ /* 0x000ee80000300800 */
[----:B------:R1:W-:Y:S01]  /*672b0*/  LDGSTS.E [R4+0x3e00], desc[UR60][R10.64], P0 ;  /* 0x03e000000a047fae */ /* 0x0003e2000812187c */
[----:B------:R-:W-:Y:S01]  /*672c0*/  IADD3 R14, P1, R14, R5, RZ ;  /* 0x000000050e0e7210 */ /* 0x000fe20007f3e0ff */
[----:B-1----:R-:W-:-:S02]  /*672d0*/  IMAD.MOV.U32 R10, RZ, RZ, R6 ;  /* 0x000000ffff0a7224 */ /* 0x002fc400078e0006 */
[----:B------:R-:W-:Y:S01]  /*672e0*/  IMAD.MOV.U32 R11, RZ, RZ, R13 ;  /* 0x000000ffff0b7224 */ /* 0x000fe200078e000d */
[----:B------:R-:W3:Y:S01]  /*672f0*/  LDL.LU R6, [R1+0x1380] ;  /* 0x0013800001067983 */ /* 0x000ee20000300800 */
[----:B------:R-:W-:-:S03]  /*67300*/  IADD3 R19, P2, R19, R5, RZ ;  /* 0x0000000513137210 */ /* 0x000fc60007f5e0ff */
[----:B------:R-:W3:Y:S01]  /*67310*/  LDL.LU R13, [R1+0x13c0] ;  /* 0x0013c000010d7983 */ /* 0x000ee20000300800 */
[----:B------:R-:W-:-:S03]  /*67320*/  IMAD.X R20, R20, 0x1, R0, P1 ;  /* 0x0000000114147824 */ /* 0x000fc600008e0600 */
[----:B------:R-:W-:Y:S01]  /*67330*/  STL [R1+0x1200], R14 ;  /* 0x0012000e01007387 */ /* 0x000fe20000100800 */
[----:B------:R-:W-:-:S03]  /*67340*/  IADD3.X R21, R21, R0, RZ, P2, !PT ;  /* 0x0000000015157210 */ /* 0x000fc600017fe4ff */
[----:B------:R1:W-:Y:S04]  /*67350*/  LDGSTS.E [R4+0x4200], desc[UR60][R10.64], P0 ;  /* 0x042000000a047fae */ /* 0x0003e8000812187c */
[----:B------:R1:W-:Y:S04]  /*67360*/  STL [R1+0x11fc], R20 ;  /* 0x0011fc1401007387 */ /* 0x0003e80000100800 */
[----:B------:R2:W-:Y:S01]  /*67370*/  STL [R1+0x1240], R19 ;  /* 0x0012401301007387 */ /* 0x0005e20000100800 */
[----:B-1----:R-:W-:-:S03]  /*67380*/  IMAD.MOV.U32 R11, RZ, RZ, R20 ;  /* 0x000000ffff0b7224 */ /* 0x002fc600078e0014 */
[----:B------:R-:W3:Y:S01]  /*67390*/  LDL.LU R20, [R1+0x137c] ;  /* 0x00137c0001147983 */ /* 0x000ee20000300800 */
[----:B------:R-:W-:-:S03]  /*673a0*/  IMAD.MOV.U32 R10, RZ, RZ, R14 ;  /* 0x000000ffff0a7224 */ /* 0x000fc600078e000e */
[----:B------:R-:W-:Y:S04]  /*673b0*/  STL [R1+0x123c], R21 ;  /* 0x00123c1501007387 */ /* 0x000fe80000100800 */
[----:B------:R-:W3:Y:S01]  /*673c0*/  LDL.LU R14, [R1+0x13bc] ;  /* 0x0013bc00010e7983 */ /* 0x000ee20000300800 */
[-C--:B------:R-:W-:Y:S02]  /*673d0*/  IADD3 R17, P1, R17, R5.reuse, RZ ;  /* 0x0000000511117210 */ /* 0x080fe40007f3e0ff */
[----:B------:R-:W-:Y:S01]  /*673e0*/  IADD3 R3, P2, R3, R5, RZ ;  /* 0x0000000503037210 */ /* 0x000fe20007f5e0ff */
[----:B------:R1:W-:Y:S04]  /*673f0*/  LDGSTS.E [R4+0x4600], desc[UR60][R10.64], P0 ;  /* 0x046000000a047fae */ /* 0x0003e8000812187c */
[----:B------:R2:W-:Y:S01]  /*67400*/  STL [R1+0x1280], R17 ;  /* 0x0012801101007387 */ /* 0x0005e20000100800 */
[----:B-1----:R-:W-:-:S02]  /*67410*/  IMAD.MOV.U32 R10, RZ, RZ, R19 ;  /* 0x000000ffff0a7224 */ /* 0x002fc400078e0013 */
[----:B------:R-:W-:-:S05]  /*67420*/  IMAD.MOV.U32 R11, RZ, RZ, R21 ;  /* 0x000000ffff0b7224 */ /* 0x000fca00078e0015 */
[----:B------:R1:W-:Y:S02]  /*67430*/  LDGSTS.E [R4+0x4a00], desc[UR60][R10.64], P0 ;  /* 0x04a000000a047fae */ /* 0x0003e4000812187c */
[----:B-1----:R-:W-:Y:S01]  /*67440*/  MOV R10, R17 ;  /* 0x00000011000a7202 */ /* 0x002fe20000000f00 */
[----:B----4-:R-:W-:-:S05]  /*67450*/  IMAD.X R18, R18, 0x1, R0, P1 ;  /* 0x0000000112127824 */ /* 0x010fca00008e0600 */
[----:B------:R1:W-:Y:S01]  /*67460*/  STL [R1+0x127c], R18 ;  /* 0x00127c1201007387 */ /* 0x0003e20000100800 */
[----:B--2---:R-:W-:-:S03]  /*67470*/  IMAD.X R15, R15, 0x1, R0, P2 ;  /* 0x000000010f0f7824 */ /* 0x004fc600010e0600 */
[----:B------:R-:W-:Y:S01]  /*67480*/  STL [R1+0x12c0], R3 ;  /* 0x0012c00301007387 */ /* 0x000fe20000100800 */
[----:B------:R-:W-:-:S03]  /*67490*/  IMAD.MOV.U32 R11, RZ, RZ, R18 ;  /* 0x000000ffff0b7224 */ /* 0x000fc600078e0012 */
[----:B------:R-:W2:Y:S04]  /*674a0*/  LDL.LU R19, [R1+0x1400] ;  /* 0x0014000001137983 */ /* 0x000ea80000300800 */
[----:B------:R4:W-:Y:S04]  /*674b0*/  STL [R1+0x12bc], R15 ;  /* 0x0012bc0f01007387 */ /* 0x0009e80000100800 */
[----:B------:R-:W2:Y:S04]  /*674c0*/  LDL.LU R17, [R1+0x1440] ;  /* 0x0014400001117983 */ /* 0x000ea80000300800 */
[----:B------:R-:W2:Y:S04]  /*674d0*/  LDL.LU R21, [R1+0x13fc] ;  /* 0x0013fc0001157983 */ /* 0x000ea80000300800 */
[----:B------:R4:W-:Y:S04]  /*674e0*/  LDGSTS.E [R4+0x4e00], desc[UR60][R10.64], P0 ;  /* 0x04e000000a047fae */ /* 0x0009e8000812187c */
[----:B-1----:R-:W2:Y:S01]  /*674f0*/  LDL.LU R18, [R1+0x143c] ;  /* 0x00143c0001127983 */ /* 0x002ea20000300800 */
[----:B------:R-:W-:Y:S01]  /*67500*/  IADD3 R8, P1, R8, R5, RZ ;  /* 0x0000000508087210 */ /* 0x000fe20007f3e0ff */
[----:B----4-:R-:W-:-:S02]  /*67510*/  IMAD.MOV.U32 R10, RZ, RZ, R3 ;  /* 0x000000ffff0a7224 */ /* 0x010fc400078e0003 */
[----:B------:R-:W-:Y:S02]  /*67520*/  IMAD.MOV.U32 R11, RZ, RZ, R15 ;  /* 0x000000ffff0b7224 */ /* 0x000fe400078e000f */
[----:B------:R-:W4:Y:S01]  /*67530*/  LDL.LU R15, [R1+0x1480] ;  /* 0x00148000010f7983 */ /* 0x000f220000300800 */
[----:B------:R-:W-:-:S03]  /*67540*/  IADD3 R22, P2, R22, R5, RZ ;  /* 0x0000000516167210 */ /* 0x000fc60007f5e0ff */
[----:B------:R-:W4:Y:S01]  /*67550*/  LDL.LU R3, [R1+0x14c0] ;  /* 0x0014c00001037983 */ /* 0x000f220000300800 */
[----:B---3--:R-:W-:-:S03]  /*67560*/  IMAD.X R16, R16, 0x1, R0, P1 ;  /* 0x0000000110107824 */ /* 0x008fc600008e0600 */
[----:B------:R-:W-:Y:S01]  /*67570*/  STL [R1+0x1300], R8 ;  /* 0x0013000801007387 */ /* 0x000fe20000100800 */
[----:B------:R-:W-:-:S03]  /*67580*/  IMAD.X R23, R23, 0x1, R0, P2 ;  /* 0x0000000117177824 */ /* 0x000fc600010e0600 */
[----:B------:R1:W-:Y:S04]  /*67590*/  LDGSTS.E [R4+0x5200], desc[UR60][R10.64], P0 ;  /* 0x052000000a047fae */ /* 0x0003e8000812187c */
[----:B------:R3:W-:Y:S04]  /*675a0*/  STL [R1+0x12fc], R16 ;  /* 0x0012fc1001007387 */ /* 0x0007e80000100800 */
[----:B------:R-:W-:Y:S01]  /*675b0*/  STL [R1+0x1340], R22 ;  /* 0x0013401601007387 */ /* 0x000fe20000100800 */
[----:B-1----:R-:W-:-:S03]  /*675c0*/  MOV R11, R16 ;  /* 0x00000010000b7202 */ /* 0x002fc60000000f00 */
[----:B---3--:R-:W3:Y:S01]  /*675d0*/  LDL.LU R16, [R1+0x147c] ;  /* 0x00147c0001107983 */ /* 0x008ee20000300800 */
[----:B------:R-:W-:-:S03]  /*675e0*/  IMAD.MOV.U32 R10, RZ, RZ, R8 ;  /* 0x000000ffff0a7224 */ /* 0x000fc600078e0008 */
[----:B------:R-:W-:Y:S04]  /*675f0*/  STL [R1+0x133c], R23 ;  /* 0x00133c1701007387 */ /* 0x000fe80000100800 */
[----:B------:R-:W3:Y:S01]  /*67600*/  LDL.LU R8, [R1+0x14bc] ;  /* 0x0014bc0001087983 */ /* 0x000ee20000300800 */
[----:B------:R-:W-:-:S03]  /*67610*/  IADD3 R6, P1, R6, R5, RZ ;  /* 0x0000000506067210 */ /* 0x000fc60007f3e0ff */
[----:B------:R1:W-:Y:S01]  /*67620*/  LDGSTS.E [R4+0x5600], desc[UR60][R10.64], P0 ;  /* 0x056000000a047fae */ /* 0x0003e2000812187c */
[----:B------:R-:W-:-:S03]  /*67630*/  IADD3 R13, P2, R13, R5, RZ ;  /* 0x000000050d0d7210 */ /* 0x000fc60007f5e0ff */
[----:B------:R1:W-:Y:S02]  /*67640*/  STL [R1+0x1380], R6 ;  /* 0x0013800601007387 */ /* 0x0003e40000100800 */
[----:B-1----:R-:W-:Y:S02]  /*67650*/  IMAD.MOV.U32 R10, RZ, RZ, R22 ;  /* 0x000000ffff0a7224 */ /* 0x002fe400078e0016 */
[----:B------:R-:W-:Y:S02]  /*67660*/  IMAD.MOV.U32 R11, RZ, RZ, R23 ;  /* 0x000000ffff0b7224 */ /* 0x000fe400078e0017 */
[----:B------:R-:W-:-:S03]  /*67670*/  IMAD.X R20, R20, 0x1, R0, P1 ;  /* 0x0000000114147824 */ /* 0x000fc600008e0600 */
[----:B------:R1:W-:Y:S04]  /*67680*/  LDGSTS.E [R4+0x5a00], desc[UR60][R10.64], P0 ;  /* 0x05a000000a047fae */ /* 0x0003e8000812187c */
[----:B------:R-:W-:Y:S01]  /*67690*/  STL [R1+0x137c], R20 ;  /* 0x00137c1401007387 */ /* 0x000fe20000100800 */
[----:B------:R-:W-:-:S03]  /*676a0*/  IMAD.X R14, R14, 0x1, R0, P2 ;  /* 0x000000010e0e7824 */ /* 0x000fc600010e0600 */
[----:B------:R1:W-:Y:S02]  /*676b0*/  STL [R1+0x13c0], R13 ;  /* 0x0013c00d01007387 */ /* 0x0003e40000100800 */
[----:B-1----:R-:W-:Y:S02]  /*676c0*/  IMAD.MOV.U32 R10, RZ, RZ, R6 ;  /* 0x000000ffff0a7224 */ /* 0x002fe400078e0006 */
[----:B------:R-:W-:Y:S01]  /*676d0*/  IMAD.MOV.U32 R11, RZ, RZ, R20 ;  /* 0x000000ffff0b7224 */ /* 0x000fe200078e0014 */
[----:B------:R-:W3:Y:S04]  /*676e0*/  LDL.LU R6, [R1+0x1500] ;  /* 0x0015000001067983 */ /* 0x000ee80000300800 */
[----:B------:R1:W-:Y:S04]  /*676f0*/  STL [R1+0x13bc], R14 ;  /* 0x0013bc0e01007387 */ /* 0x0003e80000100800 */
[----:B------:R1:W-:Y:S04]  /*67700*/  LDGSTS.E [R4+0x5e00], desc[UR60][R10.64], P0 ;  /* 0x05e000000a047fae */ /* 0x0003e8000812187c */
[----:B------:R-:W3:Y:S01]  /*67710*/  LDL.LU R22, [R1+0x1540] ;  /* 0x0015400001167983 */ /* 0x000ee20000300800 */
[----:B-1----:R-:W-:-:S03]  /*67720*/  MOV R10, R13 ;  /* 0x0000000d000a7202 */ /* 0x002fc60000000f00 */
[----:B------:R-:W3:Y:S04]  /*67730*/  LDL.LU R13, [R1+0x14fc] ;  /* 0x0014fc00010d7983 */ /* 0x000ee80000300800 */
[----:B------:R-:W3:Y:S01]  /*67740*/  LDL.LU R23, [R1+0x153c] ;  /* 0x00153c0001177983 */ /* 0x000ee20000300800 */
[----:B------:R-:W-:-:S03]  /*67750*/  IMAD.MOV.U32 R11, RZ, RZ, R14 ;  /* 0x000000ffff0b7224 */ /* 0x000fc600078e000e */
[----:B------:R-:W3:Y:S04]  /*67760*/  LDL.LU R20, [R1+0x1580] ;  /* 0x0015800001147983 */ /* 0x000ee80000300800 */
[----:B------:R1:W-:Y:S04]  /*67770*/  LDGSTS.E [R4+0x6200], desc[UR60][R10.64], P0 ;  /* 0x062000000a047fae */ /* 0x0003e8000812187c */
[----:B------:R-:W3:Y:S01]  /*67780*/  LDL.LU R14, [R1+0x15c0] ;  /* 0x0015c000010e7983 */ /* 0x000ee20000300800 */
[-C--:B--2---:R-:W-:Y:S02]  /*67790*/  IADD3 R19, P1, R19, R5.reuse, RZ ;  /* 0x0000000513137210 */ /* 0x084fe40007f3e0ff */
        /* <DEDUP_REMOVED lines=9> */
[----:B-1----:R-:W3:Y:S01]  /*67830*/  LDL.LU R21, [R1+0x157c] ;  /* 0x00157c0001157983 */ /* 0x002ee20000300800 */
[----:B----4-:R-:W-:-:S03]  /*67840*/  IADD3 R15, P1, R15, R5, RZ ;  /* 0x000000050f0f7210 */ /* 0x010fc60007f3e0ff */
[----:B------:R-:W-:Y:S01]  /*67850*/  STL [R1+0x143c], R18 ;  /* 0x00143c1201007387 */ /* 0x000fe20000100800 */
[----:B------:R-:W-:Y:S01]  /*67860*/  IADD3 R3, P2, R3, R5, RZ ;  /* 0x0000000503037210 */ /* 0x000fe20007f5e0ff */
[----:B--2---:R-:W-:Y:S01]  /*67870*/  IMAD.MOV.U32 R10, RZ, RZ, R17 ;  /* 0x000000ffff0a7224 */ /* 0x004fe200078e0011 */
[----:B------:R-:W-:Y:S01]  /*67880*/  MOV R11, R18 ;  /* 0x00000012000b7202 */ /* 0x000fe20000000f00 */
[----:B------:R-:W2:Y:S04]  /*67890*/  LDL.LU R19, [R1+0x15bc] ;  /* 0x0015bc0001137983 */ /* 0x000ea80000300800 */
[----:B------:R1:W-:Y:S04]  /*678a0*/  STL [R1+0x1480], R15 ;  /* 0x0014800f01007387 */ /* 0x0003e80000100800 */
[----:B------:R4:W-:Y:S01]  /*678b0*/  LDGSTS.E [R4+0x6a00], desc[UR60][R10.64], P0 ;  /* 0x06a000000a047fae */ /* 0x0009e2000812187c */
[----:B---3--:R-:W-:-:S02]  /*678c0*/  IMAD.X R16, R16, 0x1, R0, P1 ;  /* 0x0000000110107824 */ /* 0x008fc400008e0600 */
[----:B----4-:R-:W-:-:S03]  /*678d0*/  IMAD.MOV.U32 R10, RZ, RZ, R15 ;  /* 0x000000ffff0a7224 */ /* 0x010fc600078e000f */
[----:B------:R3:W-:Y:S01]  /*678e0*/  STL [R1+0x147c], R16 ;  /* 0x00147c1001007387 */ /* 0x0007e20000100800 */
[----:B------:R-:W-:-:S03]  /*678f0*/  IMAD.X R8, R8, 0x1, R0, P2 ;  /* 0x0000000108087824 */ /* 0x000fc600010e0600 */
[----:B------:R-:W-:Y:S01]  /*67900*/  STL [R1+0x14c0], R3 ;  /* 0x0014c00301007387 */ /* 0x000fe20000100800 */
[----:B------:R-:W-:-:S03]  /*67910*/  IMAD.MOV.U32 R11, RZ, RZ, R16 ;  /* 0x000000ffff0b7224 */ /* 0x000fc600078e0010 */
[----:B-1----:R-:W4:Y:S04]  /*67920*/  LDL.LU R15, [R1+0x1600] ;  /* 0x00160000010f7983 */ /* 0x002f280000300800 */
[----:B------:R1:W-:Y:S04]  /*67930*/  STL [R1+0x14bc], R8 ;  /* 0x0014bc0801007387 */ /* 0x0003e80000100800 */
[----:B---3--:R-:W3:Y:S04]  /*67940*/  LDL.LU R16, [R1+0x1640] ;  /* 0x0016400001107983 */ /* 0x008ee80000300800 */
[----:B------:R-:W3:Y:S04]  /*67950*/  LDL.LU R18, [R1+0x15fc] ;  /* 0x0015fc0001127983 */ /* 0x000ee80000300800 */
[----:B------:R-:W3:Y:S04]  /*67960*/  LDL.LU R17, [R1+0x163c] ;  /* 0x00163c0001117983 */ /* 0x000ee80000300800 */
[----:B------:R1:W-:Y:S01]  /*67970*/  LDGSTS.E [R4+0x6e00], desc[UR60][R10.64], P0 ;  /* 0x06e000000a047fae */ /* 0x0003e2000812187c */
[----:B------:R-:W-:Y:S01]  /*67980*/  IADD3 R6, P1, R6, R5, RZ ;  /* 0x0000000506067210 */ /* 0x000fe20007f3e0ff */
[----:B-1----:R-:W-:-:S02]  /*67990*/  IMAD.MOV.U32 R10, RZ, RZ, R3 ;  /* 0x000000ffff0a7224 */ /* 0x002fc400078e0003 */
[----:B------:R-:W-:Y:S02]  /*679a0*/  IMAD.MOV.U32 R11, RZ, RZ, R8 ;  /* 0x000000ffff0b7224 */ /* 0x000fe400078e0008 */
[----:B------:R-:W3:Y:S04]  /*679b0*/  LDL.LU R8, [R1+0x1680] ;  /* 0x0016800001087983 */ /* 0x000ee80000300800 */
[----:B------:R-:W3:Y:S01]  /*679c0*/  LDL.LU R3, [R1+0x16c0] ;  /* 0x0016c00001037983 */ /* 0x000ee20000300800 */
[----:B------:R-:W-:-:S03]  /*679d0*/  IADD3 R22, P2, R22, R5, RZ ;  /* 0x0000000516167210 */ /* 0x000fc60007f5e0ff */
[----:B------:R-:W-:Y:S04]  /*679e0*/  STL [R1+0x1500], R6 ;  /* 0x0015000601007387 */ /* 0x000fe80000100800 */
[----:B------:R1:W-:Y:S01]  /*679f0*/  LDGSTS.E [R4+0x7200], desc[UR60][R10.64], P0 ;  /* 0x072000000a047fae */ /* 0x0003e2000812187c */
[----:B------:R-:W-:Y:S01]  /*67a00*/  IADD3.X R13, R13, R0, RZ, P1, !PT ;  /* 0x000000000d0d7210 */ /* 0x000fe20000ffe4ff */
[----:B------:R-:W-:-:S04]  /*67a10*/  IMAD.X R23, R23, 0x1, R0, P2 ;  /* 0x0000000117177824 */ /* 0x000fc800010e0600 */
[----:B------:R1:W-:Y:S02]  /*67a20*/  STL [R1+0x14fc], R13 ;  /* 0x0014fc0d01007387 */ /* 0x0003e40000100800 */
[----:B-1----:R-:W-:Y:S02]  /*67a30*/  IMAD.MOV.U32 R11, RZ, RZ, R13 ;  /* 0x000000ffff0b7224 */ /* 0x002fe400078e000d */
[----:B------:R-:W-:Y:S01]  /*67a40*/  STL [R1+0x1540], R22 ;  /* 0x0015401601007387 */ /* 0x000fe20000100800 */
[----:B------:R-:W-:-:S03]  /*67a50*/  IMAD.MOV.U32 R10, RZ, RZ, R6 ;  /* 0x000000ffff0a7224 */ /* 0x000fc600078e0006 */
[----:B------:R-:W3:Y:S04]  /*67a60*/  LDL.LU R13, [R1+0x167c] ;  /* 0x00167c00010d7983 */ /* 0x000ee80000300800 */
[----:B------:R1:W-:Y:S04]  /*67a70*/  STL [R1+0x153c], R23 ;  /* 0x00153c1701007387 */ /* 0x0003e80000100800 */
        /* <DEDUP_REMOVED lines=9> */
[----:B------:R-:W-:-:S05]  /*67b10*/  IMAD.X R21, R21, 0x1, R0, P1 ;  /* 0x0000000115157824 */ /* 0x000fca00008e0600 */
[----:B------:R-:W-:Y:S01]  /*67b20*/  STL [R1+0x157c], R21 ;  /* 0x00157c1501007387 */ /* 0x000fe20000100800 */
[----:B--2---:R-:W-:-:S03]  /*67b30*/  IADD3.X R19, R19, R0, RZ, P2, !PT ;  /* 0x0000000013137210 */ /* 0x004fc600017fe4ff */
[----:B------:R1:W-:Y:S01]  /*67b40*/  STL [R1+0x15c0], R14 ;  /* 0x0015c00e01007387 */ /* 0x0003e20000100800 */
[----:B------:R-:W-:-:S03]  /*67b50*/  IMAD.MOV.U32 R11, RZ, RZ, R21 ;  /* 0x000000ffff0b7224 */ /* 0x000fc600078e0015 */
[----:B------:R-:W-:Y:S04]  /*67b60*/  STL [R1+0x15bc], R19 ;  /* 0x0015bc1301007387 */ /* 0x000fe80000100800 */
[----:B------:R-:W2:Y:S04]  /*67b70*/  LDL.LU R153, [R1+0x16fc] ;  /* 0x0016fc0001997983 */ /* 0x000ea80000300800 */
[----:B------:R-:W2:Y:S04]  /*67b80*/  LDL.LU R152, [R1+0x1700] ;  /* 0x0017000001987983 */ /* 0x000ea80000300800 */
[----:B------:R-:W2:Y:S04]  /*67b90*/  LDL.LU R23, [R1+0x173c] ;  /* 0x00173c0001177983 */ /* 0x000ea80000300800 */
[----:B------:R-:W2:Y:S04]  /*67ba0*/  LDL.LU R22, [R1+0x1740] ;  /* 0x0017400001167983 */ /* 0x000ea80000300800 */
[----:B------:R1:W-:Y:S04]  /*67bb0*/  LDGSTS.E [R4+0x7e00], desc[UR60][R10.64], P0 ;  /* 0x07e000000a047fae */ /* 0x0003e8000812187c */
[----:B------:R-:W2:Y:S01]  /*67bc0*/  LDL.LU R20, [R1+0x1780] ;  /* 0x0017800001147983 */ /* 0x000ea20000300800 */
[-C--:B----4-:R-:W-:Y:S01]  /*67bd0*/  IADD3 R15, P1, R15, R5.reuse, RZ ;  /* 0x000000050f0f7210 */ /* 0x090fe20007f3e0ff */
[----:B-1----:R-:W-:Y:S01]  /*67be0*/  IMAD.MOV.U32 R10, RZ, RZ, R14 ;  /* 0x000000ffff0a7224 */ /* 0x002fe200078e000e */
[----:B---3--:R-:W-:Y:S01]  /*67bf0*/  IADD3 R16, P2, R16, R5, RZ ;  /* 0x0000000510107210 */ /* 0x008fe20007f5e0ff */
[----:B------:R-:W3:Y:S02]  /*67c00*/  LDL.LU R14, [R1+0x17c0] ;  /* 0x0017c000010e7983 */ /* 0x000ee40000300800 */
[----:B------:R-:W-:-:S02]  /*67c10*/  IMAD.X R18, R18, 0x1, R0, P1 ;  /* 0x0000000112127824 */ /* 0x000fc400008e0600 */
[----:B------:R1:W-:Y:S01]  /*67c20*/  STL [R1+0x1600], R15 ;  /* 0x0016000f01007387 */ /* 0x0003e20000100800 */
[----:B------:R-:W-:-:S03]  /*67c30*/  IMAD.MOV.U32 R11, RZ, RZ, R19 ;  /* 0x000000ffff0b7224 */ /* 0x000fc600078e0013 */
[----:B------:R4:W-:Y:S01]  /*67c40*/  STL [R1+0x15fc], R18 ;  /* 0x0015fc1201007387 */ /* 0x0009e20000100800 */
[----:B------:R-:W-:-:S03]  /*67c50*/  IMAD.X R17, R17, 0x1, R0, P2 ;  /* 0x0000000111117824 */ /* 0x000fc600010e0600 */
[----:B------:R4:W-:Y:S04]  /*67c60*/  STL [R1+0x1640], R16 ;  /* 0x0016401001007387 */ /* 0x0009e80000100800 */
[----:B------:R-:W3:Y:S04]  /*67c70*/  LDL.LU R21, [R1+0x177c] ;  /* 0x00177c0001157983 */ /* 0x000ee80000300800 */
[----:B------:R1:W-:Y:S04]  /*67c80*/  LDGSTS.E [R4+0x20200], desc[UR60][R10.64], P0 ;  /* 0x202000000a047fae */ /* 0x0003e8000812187c */
[----:B------:R4:W-:Y:S01]  /*67c90*/  STL [R1+0x163c], R17 ;  /* 0x00163c1101007387 */ /* 0x0009e20000100800 */
[----:B-1----:R-:W-:-:S03]  /*67ca0*/  MOV R10, R15 ;  /* 0x0000000f000a7202 */ /* 0x002fc60000000f00 */
[----:B------:R-:W3:Y:S01]  /*67cb0*/  LDL.LU R15, [R1+0x17bc] ;  /* 0x0017bc00010f7983 */ /* 0x000ee20000300800 */
[-C--:B------:R-:W-:Y:S01]  /*67cc0*/  IADD3 R8, P1, R8, R5.reuse, RZ ;  /* 0x0000000508087210 */ /* 0x080fe20007f3e0ff */
[----:B------:R-:W-:Y:S01]  /*67cd0*/  IMAD.MOV.U32 R11, RZ, RZ, R18 ;  /* 0x000000ffff0b7224 */ /* 0x000fe200078e0012 */
[----:B------:R-:W-:-:S03]  /*67ce0*/  IADD3 R3, P2, R3, R5, RZ ;  /* 0x0000000503037210 */ /* 0x000fc60007f5e0ff */
[----:B------:R-:W-:Y:S04]  /*67cf0*/  STL [R1+0x1680], R8 ;  /* 0x0016800801007387 */ /* 0x000fe80000100800 */
[----:B------:R1:W-:Y:S02]  /*67d00*/  LDGSTS.E [R4+0x20600], desc[UR60][R10.64], P0 ;  /* 0x206000000a047fae */ /* 0x0003e4000812187c */
[----:B-1----:R-:W-:Y:S02]  /*67d10*/  IMAD.MOV.U32 R10, RZ, RZ, R16 ;  /* 0x000000ffff0a7224 */ /* 0x002fe400078e0010 */
[----:B------:R-:W-:Y:S02]  /*67d20*/  IMAD.X R13, R13, 0x1, R0, P1 ;  /* 0x000000010d0d7824 */ /* 0x000fe400008e0600 */
[----:B------:R-:W-:-:S03]  /*67d30*/  IMAD.MOV.U32 R11, RZ, RZ, R17 ;  /* 0x000000ffff0b7224 */ /* 0x000fc600078e0011 */
[----:B------:R1:W-:Y:S01]  /*67d40*/  STL [R1+0x167c], R13 ;  /* 0x00167c0d01007387 */ /* 0x0003e20000100800 */
[----:B------:R-:W-:-:S03]  /*67d50*/  IMAD.X R6, R6, 0x1, R0, P2 ;  /* 0x0000000106067824 */ /* 0x000fc600010e0600 */
[----:B------:R-:W-:Y:S04]  /*67d60*/  STL [R1+0x16c0], R3 ;  /* 0x0016c00301007387 */ /* 0x000fe80000100800 */
[----:B----4-:R-:W4:Y:S04]  /*67d70*/  LDL.LU R18, [R1+0x1860] ;  /* 0x0018600001127983 */ /* 0x010f280000300800 */
[----:B------:R1:W-:Y:S04]  /*67d80*/  STL [R1+0x16bc], R6 ;  /* 0x0016bc0601007387 */ /* 0x0003e80000100800 */
[----:B------:R1:W-:Y:S04]  /*67d90*/  LDGSTS.E [R4+0x20a00], desc[UR60][R10.64], P0 ;  /* 0x20a000000a047fae */ /* 0x0003e8000812187c */
[----:B------:R-:W4:Y:S04]  /*67da0*/  LDL.LU R16, [R1+0x1880] ;  /* 0x0018800001107983 */ /* 0x000f280000300800 */
[----:B------:R-:W4:Y:S01]  /*67db0*/  LDL.LU R19, [R1+0x185c] ;  /* 0x00185c0001137983 */ /* 0x000f220000300800 */
[----:B-1----:R-:W-:Y:S01]  /*67dc0*/  IMAD.MOV.U32 R10, RZ, RZ, R8 ;  /* 0x000000ffff0a7224 */ /* 0x002fe200078e0008 */
[----:B------:R-:W-:-:S02]  /*67dd0*/  MOV R11, R13 ;  /* 0x0000000d000b7202 */ /* 0x000fc40000000f00 */
[----:B------:R-:W4:Y:S04]  /*67de0*/  LDL.LU R17, [R1+0x187c] ;  /* 0x00187c0001117983 */ /* 0x000f280000300800 */
[----:B------:R-:W4:Y:S04]  /*67df0*/  LDL.LU R13, [R1+0x189c] ;  /* 0x00189c00010d7983 */ /* 0x000f280000300800 */
[----:B------:R-:W4:Y:S04]  /*67e00*/  LDL.LU R8, [R1+0x18a0] ;  /* 0x0018a00001087983 */ /* 0x000f280000300800 */
[----:B------:R1:W-:Y:S02]  /*67e10*/  LDGSTS.E [R4+0x20e00], desc[UR60][R10.64], P0 ;  /* 0x20e000000a047fae */ /* 0x0003e4000812187c */
[----:B-1----:R-:W-:-:S02]  /*67e20*/  IMAD.MOV.U32 R11, RZ, RZ, R6 ;  /* 0x000000ffff0b7224 */ /* 0x002fc400078e0006 */
[----:B------:R-:W-:Y:S01]  /*67e30*/  IMAD.MOV.U32 R10, RZ, RZ, R3 ;  /* 0x000000ffff0a7224 */ /* 0x000fe200078e0003 */
[----:B------:R-:W4:Y:S04]  /*67e40*/  LDL.LU R6, [R1+0x18a4] ;  /* 0x0018a40001067983 */ /* 0x000f280000300800 */
[----:B------:R-:W4:Y:S04]  /*67e50*/  LDL.LU R3, [R1+0x18a8] ;  /* 0x0018a80001037983 */ /* 0x000f280000300800 */
[----:B------:R1:W-:Y:S01]  /*67e60*/  LDGSTS.E [R4+0x21200], desc[UR60][R10.64], P0 ;  /* 0x212000000a047fae */ /* 0x0003e2000812187c */
[----:B--2---:R-:W-:-:S05]  /*67e70*/  IADD3 R152, P1, R152, R5, RZ ;  /* 0x0000000598987210 */ /* 0x004fca0007f3e0ff */
[--C-:B------:R-:W-:Y:S01]  /*67e80*/  IMAD.X R153, R153, 0x1, R0.reuse, P1 ;  /* 0x0000000199997824 */ /* 0x100fe200008e0600 */
[-C--:B------:R-:W-:Y:S01]  /*67e90*/  IADD3 R22, P2, R22, R5.reuse, RZ ;  /* 0x0000000516167210 */ /* 0x080fe20007f5e0ff */
[----:B------:R-:W-:Y:S04]  /*67ea0*/  STL [R1+0x1700], R152 ;  /* 0x0017009801007387 */ /* 0x000fe80000100800 */
[----:B------:R-:W-:Y:S01]  /*67eb0*/  IMAD.X R23, R23, 0x1, R0, P2 ;  /* 0x0000000117177824 */ /* 0x000fe200010e0600 */
[-C--:B------:R-:W-:Y:S01]  /*67ec0*/  IADD3 R20, P1, R20, R5.reuse, RZ ;  /* 0x0000000514147210 */ /* 0x080fe20007f3e0ff */
[----:B------:R-:W-:Y:S04]  /*67ed0*/  STL [R1+0x16fc], R153 ;  /* 0x0016fc9901007387 */ /* 0x000fe80000100800 */
[----:B------:R-:W-:Y:S01]  /*67ee0*/  STL [R1+0x1740], R22 ;  /* 0x0017401601007387 */ /* 0x000fe20000100800 */
[----:B---3--:R-:W-:-:S03]  /*67ef0*/  IADD3 R14, P2, R14, R5, RZ ;  /* 0x000000050e0e7210 */ /* 0x008fc60007f5e0ff */
[----:B------:R-:W-:Y:S04]  /*67f00*/  STL [R1+0x173c], R23 ;  /* 0x00173c1701007387 */ /* 0x000fe80000100800 */
[----:B------:R-:W-:Y:S01]  /*67f10*/  STL [R1+0x1780], R20 ;  /* 0x0017801401007387 */ /* 0x000fe20000100800 */
[----:B------:R-:W-:-:S05]  /*67f20*/  IMAD.X R21, R21, 0x1, R0, P1 ;  /* 0x0000000115157824 */ /* 0x000fca00008e0600 */
[----:B------:R2:W-:Y:S04]  /*67f30*/  STL [R1+0x177c], R21 ;  /* 0x00177c1501007387 */ /* 0x0005e80000100800 */
[----:B------:R-:W-:Y:S04]  /*67f40*/  STL [R1+0x17c0], R14 ;  /* 0x0017c00e01007387 */ /* 0x000fe80000100800 */
[----:B------:R-:W3:Y:S01]  /*67f50*/  LDL.LU.64 R158, [R1+0x720] ;  /* 0x00072000019e7983 */ /* 0x000ee20000300a00 */
[----:B-1----:R-:W-:Y:S02]  /*67f60*/  IMAD.MOV.U32 R10, RZ, RZ, R152 ;  /* 0x000000ffff0a7224 */ /* 0x002fe400078e0098 */
[----:B------:R-:W-:-:S02]  /*67f70*/  IMAD.X R15, R15, 0x1, R0, P2 ;  /* 0x000000010f0f7824 */ /* 0x000fc400010e0600 */
[----:B------:R-:W-:-:S03]  /*67f80*/  IMAD.MOV.U32 R11, RZ, RZ, R153 ;  /* 0x000000ffff0b7224 */ /* 0x000fc600078e0099 */
[----:B------:R1:W-:Y:S04]  /*67f90*/  STL [R1+0x17bc], R15 ;  /* 0x0017bc0f01007387 */ /* 0x0003e80000100800 */
[----:B------:R-:W3:Y:S04]  /*67fa0*/  LDL.LU.64 R160, [R1+0x718] ;  /* 0x0007180001a07983 */ /* 0x000ee80000300a00 */
[----:B------:R2:W-:Y:S04]  /*67fb0*/  LDGSTS.E [R4+0x21600], desc[UR60][R10.64], P0 ;  /* 0x216000000a047fae */ /* 0x0005e8000812187c */
[----:B------:R-:W3:Y:S01]  /*67fc0*/  LDL.LU.64 R154, [R1+0x690] ;  /* 0x00069000019a7983 */ /* 0x000ee20000300a00 */
[----:B--2---:R-:W-:Y:S01]  /*67fd0*/  MOV R10, R22 ;  /* 0x00000016000a7202 */ /* 0x004fe20000000f00 */
[----:B------:R-:W-:-:S05]  /*67fe0*/  IMAD.MOV.U32 R11, RZ, RZ, R23 ;  /* 0x000000ffff0b7224 */ /* 0x000fca00078e0017 */
[----:B------:R2:W-:Y:S01]  /*67ff0*/  LDGSTS.E [R4+0x21a00], desc[UR60][R10.64], P0 ;  /* 0x21a000000a047fae */ /* 0x0005e2000812187c */
[-C--:B----4-:R-:W-:Y:S01]  /*68000*/  IADD3 R18, P1, R18, R5.reuse, RZ ;  /* 0x0000000512127210 */ /* 0x090fe20007f3e0ff */
[----:B--2---:R-:W-:Y:S02]  /*68010*/  IMAD.MOV.U32 R10, RZ, RZ, R20 ;  /* 0x000000ffff0a7224 */ /* 0x004fe400078e0014 */
[----:B------:R-:W-:Y:S02]  /*68020*/  IMAD.MOV.U32 R11, RZ, RZ, R21 ;  /* 0x000000ffff0b7224 */ /* 0x000fe400078e0015 */
[----:B------:R-:W2:Y:S04]  /*68030*/  LDL.LU.64 R20, [R1+0x710] ;  /* 0x0007100001147983 */ /* 0x000ea80000300a00 */
[----:B------:R4:W-:Y:S01]  /*68040*/  LDGSTS.E [R4+0x21e00], desc[UR60][R10.64], P0 ;  /* 0x21e000000a047fae */ /* 0x0009e2000812187c */
[----:B------:R-:W-:Y:S01]  /*68050*/  IADD3 R16, P2, R16, R5, RZ ;  /* 0x0000000510107210 */ /* 0x000fe20007f5e0ff */
[----:B------:R-:W-:-:S02]  /*68060*/  IMAD.X R19, R19, 0x1, R0, P1 ;  /* 0x0000000113137824 */ /* 0x000fc400008e0600 */
[----:B----4-:R-:W-:Y:S01]  /*68070*/  IMAD.MOV.U32 R10, RZ, RZ, R14 ;  /* 0x000000ffff0a7224 */ /* 0x010fe200078e000e */
[----:B------:R-:W-:Y:S02]  /*68080*/  MOV R11, R15 ;  /* 0x0000000f000b7202 */ /* 0x000fe40000000f00 */
[----:B-1----:R-:W4:Y:S01]  /*68090*/  LDL.LU.64 R14, [R1+0x708] ;  /* 0x00070800010e7983 */ /* 0x002f220000300a00 */
[----:B------:R-:W-:Y:S01]  /*680a0*/  IMAD.X R17, R17, 0x1, R0, P2 ;  /* 0x0000000111117824 */ /* 0x000fe200010e0600 */
[----:B------:R-:W-:Y:S02]  /*680b0*/  IADD3 R8, P1, R8, R5, RZ ;  /* 0x0000000508087210 */ /* 0x000fe40007f3e0ff */
[----:B------:R-:W-:Y:S02]  /*680c0*/  STL [R1+0x1860], R18 ;  /* 0x0018601201007387 */ /* 0x000fe40000100800 */
[----:B------:R-:W-:Y:S02]  /*680d0*/  IADD3.X R13, R13, R0, RZ, P1, !PT ;  /* 0x000000000d0d7210 */ /* 0x000fe40000ffe4ff */
[----:B------:R1:W-:Y:S04]  /*680e0*/  LDGSTS.E [R4+0x22200], desc[UR60][R10.64], P0 ;  /* 0x222000000a047fae */ /* 0x0003e8000812187c */
[----:B------:R-:W-:Y:S04]  /*680f0*/  STL [R1+0x185c], R19 ;  /* 0x00185c1301007387 */ /* 0x000fe80000100800 */
[----:B------:R-:W-:Y:S01]  /*68100*/  STL [R1+0x1880], R16 ;  /* 0x0018801001007387 */ /* 0x000fe20000100800 */
[----:B-1----:R-:W-:-:S03]  /*68110*/  IMAD.MOV.U32 R10, RZ, RZ, R18 ;  /* 0x000000ffff0a7224 */ /* 0x002fc600078e0012 */
[----:B------:R-:W4:Y:S01]  /*68120*/  LDL.LU.64 R22, [R1+0x700] ;  /* 0x0007000001167983 */ /* 0x000f220000300a00 */
[----:B------:R-:W-:Y:S01]  /*68130*/  IMAD.MOV.U32 R11, RZ, RZ, R19 ;  /* 0x000000ffff0b7224 */ /* 0x000fe200078e0013 */
[----:B------:R-:W-:Y:S02]  /*68140*/  IADD3 R3, P2, R3, R5, RZ ;  /* 0x0000000503037210 */ /* 0x000fe40007f5e0ff */
[----:B------:R1:W-:Y:S04]  /*68150*/  STL [R1+0x187c], R17 ;  /* 0x00187c1101007387 */ /* 0x0003e80000100800 */
[----:B------:R-:W-:Y:S01]  /*68160*/  STL [R1+0x18a0], R8 ;  /* 0x0018a00801007387 */ /* 0x000fe20000100800 */
[----:B------:R-:W-:-:S03]  /*68170*/  IMAD.X R6, R6, 0x1, R0, P2 ;  /* 0x0000000106067824 */ /* 0x000fc600010e0600 */
[----:B------:R1:W-:Y:S04]  /*68180*/  LDGSTS.E [R4+0x22600], desc[UR60][R10.64], P0 ;  /* 0x226000000a047fae */ /* 0x0003e8000812187c */
[----:B------:R-:W-:Y:S04]  /*68190*/  STL [R1+0x189c], R13 ;  /* 0x00189c0d01007387 */ /* 0x000fe80000100800 */
[----:B------:R3:W-:Y:S01]  /*681a0*/  STL [R1+0x18a8], R3 ;  /* 0x0018a80301007387 */ /* 0x0007e20000100800 */
[----:B-1----:R-:W-:Y:S02]  /*681b0*/  IMAD.MOV.U32 R10, RZ, RZ, R16 ;  /* 0x000000ffff0a7224 */ /* 0x002fe400078e0010 */
[----:B------:R-:W-:-:S02]  /*681c0*/  IMAD.MOV.U32 R11, RZ, RZ, R17 ;  /* 0x000000ffff0b7224 */ /* 0x000fc400078e0011 */
[----:B------:R-:W4:Y:S04]  /*681d0*/  LDL.LU.64 R16, [R1+0x6f8] ;  /* 0x0006f80001107983 */ /* 0x000f280000300a00 */
[----:B------:R1:W-:Y:S04]  /*681e0*/  STL [R1+0x18a4], R6 ;  /* 0x0018a40601007387 */ /* 0x0003e80000100800 */
        /* <DEDUP_REMOVED lines=16> */
[----:B------:R-:W-:-:S05]  /*682f0*/  IADD3 R159, P1, R154, R5, RZ ;  /* 0x000000059a9f7210 */ /* 0x000fca0007f3e0ff */
[----:B------:R-:W-:Y:S01]  /*68300*/  IMAD.X R11, R155, 0x1, R0, P1 ;  /* 0x000000019b0b7824 */ /* 0x000fe200008e0600 */
[----:B--2---:R-:W-:-:S05]  /*68310*/  IADD3 R160, P1, R20, R5, RZ ;  /* 0x0000000514a07210 */ /* 0x004fca0007f3e0ff */
[----:B------:R-:W-:Y:S02]  /*68320*/  IMAD.X R13, R21, 0x1, R0, P1 ;  /* 0x00000001150d7824 */ /* 0x000fe400008e0600 */
[----:B------:R-:W2:Y:S04]  /*68330*/  LDL.LU.64 R20, [R1+0x6d8] ;  /* 0x0006d80001147983 */ /* 0x000ea80000300a00 */
[----:B------:R-:W3:Y:S01]  /*68340*/  LDL.LU.64 R182, [R1+0x6d0] ;  /* 0x0006d00001b67983 */ /* 0x000ee20000300a00 */
[----:B----4-:R-:W-:-:S05]  /*68350*/  IADD3 R161, P1, R14, R5, RZ ;  /* 0x000000050ea17210 */ /* 0x010fca0007f3e0ff */
[----:B------:R-:W-:Y:S01]  /*68360*/  IMAD.X R14, R15, 0x1, R0, P1 ;  /* 0x000000010f0e7824 */ /* 0x000fe200008e0600 */
[----:B------:R-:W-:-:S05]  /*68370*/  IADD3 R162, P1, R22, R5, RZ ;  /* 0x0000000516a27210 */ /* 0x000fca0007f3e0ff */
[----:B------:R-:W-:Y:S02]  /*68380*/  IMAD.X R15, R23, 0x1, R0, P1 ;  /* 0x00000001170f7824 */ /* 0x000fe400008e0600 */
[----:B------:R-:W4:Y:S04]  /*68390*/  LDL.LU.64 R22, [R1+0x6c8] ;  /* 0x0006c80001167983 */ /* 0x000f280000300a00 */
[----:B------:R-:W4:Y:S01]  /*683a0*/  LDL.LU.64 R180, [R1+0x6c0] ;  /* 0x0006c00001b47983 */ /* 0x000f220000300a00 */
[----:B------:R-:W-:-:S05]  /*683b0*/  IADD3 R163, P1, R16, R5, RZ ;  /* 0x0000000510a37210 */ /* 0x000fca0007f3e0ff */
[----:B------:R-:W-:Y:S01]  /*683c0*/  IMAD.X R16, R17, 0x1, R0, P1 ;  /* 0x0000000111107824 */ /* 0x000fe200008e0600 */
[----:B------:R-:W-:-:S05]  /*683d0*/  IADD3 R164, P1, R152, R5, RZ ;  /* 0x0000000598a47210 */ /* 0x000fca0007f3e0ff */
[----:B------:R-:W-:Y:S02]  /*683e0*/  IMAD.X R17, R153, 0x1, R0, P1 ;  /* 0x0000000199117824 */ /* 0x000fe400008e0600 */
[----:B------:R-:W4:Y:S04]  /*683f0*/  LDL.LU.64 R152, [R1+0x6b8] ;  /* 0x0006b80001987983 */ /* 0x000f280000300a00 */
[----:B------:R-:W4:Y:S04]  /*68400*/  LDL.LU.64 R178, [R1+0x6b0] ;  /* 0x0006b00001b27983 */ /* 0x000f280000300a00 */
[----:B------:R-:W4:Y:S04]  /*68410*/  LDL.LU.64 R154, [R1+0x6a8] ;  /* 0x0006a800019a7983 */ /* 0x000f280000300a00 */
[----:B------:R-:W4:Y:S04]  /*68420*/  LDL.LU.64 R176, [R1+0x6a0] ;  /* 0x0006a00001b07983 */ /* 0x000f280000300a00 */
[----:B------:R-:W4:Y:S01]  /*68430*/  LDL.LU.64 R174, [R1+0x698] ;  /* 0x0006980001ae7983 */ /* 0x000f220000300a00 */
[----:B------:R-:W-:-:S04]  /*68440*/  IADD3 R165, P1, R18, R5, RZ ;  /* 0x0000000512a57210 */ /* 0x000fc80007f3e0ff */
[----:B------:R-:W-:Y:S02]  /*68450*/  IADD3.X R18, R19, R0, RZ, P1, !PT ;  /* 0x0000000013127210 */ /* 0x000fe40000ffe4ff */
[----:B------:R-:W-:-:S05]  /*68460*/  IADD3 R166, P1, R168, R5, RZ ;  /* 0x00000005a8a67210 */ /* 0x000fca0007f3e0ff */
[----:B------:R-:W-:Y:S01]  /*68470*/  IMAD.X R19, R169, 0x1, R0, P1 ;  /* 0x00000001a9137824 */ /* 0x000fe200008e0600 */
[----:B------:R-:W-:Y:S01]  /*68480*/  MOV R206, R158 ;  /* 0x0000009e00ce7202 */ /* 0x000fe20000000f00 */
        /* <DEDUP_REMOVED lines=9> */
[----:B------:R-:W-:-:S03]  /*68520*/  IMAD.MOV.U32 R14, RZ, RZ, R166 ;  /* 0x000000ffff0e7224 */ /* 0x000fc600078e00a6 */
[----:B------:R-:W-:Y:S04]  /*68530*/  LDGSTS.E [R4+0x23e00], desc[UR60][R202.64], P0 ;  /* 0x23e00000ca047fae */ /* 0x000fe8000812187c */
[----:B------:R-:W-:Y:S01]  /*68540*/  LDGSTS.E [R4+0x24200], desc[UR60][R184.64], P0 ;  /* 0x24200000b8047fae */ /* 0x000fe2000812187c */
[----:B--2---:R-:W-:-:S05]  /*68550*/  IADD3 R167, P1, R20, R5, RZ ;  /* 0x0000000514a77210 */ /* 0x004fca0007f3e0ff */
        /* <DEDUP_REMOVED lines=13> */
[-C--:B------:R-:W-:Y:S02]  /*68630*/  IADD3 R8, P1, R176, R5.reuse, RZ ;  /* 0x00000005b0087210 */ /* 0x080fe40007f3e0ff */
[----:B------:R-:W-:-:S03]  /*68640*/  IADD3 R173, P2, R174, R5, RZ ;  /* 0x00000005aead7210 */ /* 0x000fc60007f5e0ff */
[--C-:B------:R-:W-:Y:S01]  /*68650*/  IMAD.X R155, R177, 0x1, R0.reuse, P1 ;  /* 0x00000001b19b7824 */ /* 0x100fe200008e0600 */
[----:B------:R-:W-:Y:S01]  /*68660*/  IADD3 R171, P1, R171, R5, RZ ;  /* 0x00000005abab7210 */ /* 0x000fe20007f3e0ff */
[----:B------:R-:W-:-:S04]  /*68670*/  IMAD.X R156, R175, 0x1, R0, P2 ;  /* 0x00000001af9c7824 */ /* 0x000fc800010e0600 */
[----:B------:R-:W-:Y:S01]  /*68680*/  IMAD.X R172, R172, 0x1, R0, P1 ;  /* 0x00000001acac7824 */ /* 0x000fe200008e0600 */
[----:B------:R-:W-:Y:S01]  /*68690*/  STL [R1+0xdc8], R171 ;  /* 0x000dc8ab01007387 */ /* 0x000fe20000100800 */
[----:B------:R-:W-:Y:S02]  /*686a0*/  IMAD.MOV.U32 R174, RZ, RZ, R159 ;  /* 0x000000ffffae7224 */ /* 0x000fe400078e009f */
[----:B------:R-:W-:Y:S01]  /*686b0*/  IMAD.MOV.U32 R175, RZ, RZ, R11 ;  /* 0x000000ffffaf7224 */ /* 0x000fe200078e000b */
[----:B------:R-:W-:Y:S01]  /*686c0*/  STL [R1+0xdc4], R172 ;  /* 0x000dc4ac01007387 */ /* 0x000fe20000100800 */
[----:B------:R-:W-:Y:S02]  /*686d0*/  IMAD.MOV.U32 R182, RZ, RZ, R162 ;  /* 0x000000ffffb67224 */ /* 0x000fe400078e00a2 */
[----:B------:R-:W-:Y:S01]  /*686e0*/  IMAD.MOV.U32 R183, RZ, RZ, R15 ;  /* 0x000000ffffb77224 */ /* 0x000fe200078e000f */
[----:B------:R1:W-:Y:S01]  /*686f0*/  STL.64 [R1+0x720], R210 ;  /* 0x000720d201007387 */ /* 0x0003e20000100a00 */
[----:B------:R-:W-:-:S02]  /*68700*/  IMAD.MOV.U32 R180, RZ, RZ, R163 ;  /* 0x000000ffffb47224 */ /* 0x000fc400078e00a3 */
[----:B------:R-:W-:Y:S01]  /*68710*/  IMAD.MOV.U32 R181, RZ, RZ, R16 ;  /* 0x000000ffffb57224 */ /* 0x000fe200078e0010 */
[----:B------:R2:W-:Y:S01]  /*68720*/  STL.64 [R1+0x718], R206 ;  /* 0x000718ce01007387 */ /* 0x0005e20000100a00 */
[----:B------:R-:W-:Y:S01]  /*68730*/  IMAD.MOV.U32 R178, RZ, RZ, R164 ;  /* 0x000000ffffb27224 */ /* 0x000fe200078e00a4 */
[----:B------:R-:W-:Y:S01]  /*68740*/  MOV R176, R165 ;  /* 0x000000a500b07202 */ /* 0x000fe20000000f00 */
[----:B------:R-:W-:Y:S01]  /*68750*/  IMAD.MOV.U32 R179, RZ, RZ, R17 ;  /* 0x000000ffffb37224 */ /* 0x000fe200078e0011 */
[----:B------:R-:W-:Y:S01]  /*68760*/  STL.64 [R1+0x690], R174 ;  /* 0x000690ae01007387 */ /* 0x000fe20000100a00 */
[----:B------:R-:W-:Y:S02]  /*68770*/  IMAD.MOV.U32 R177, RZ, RZ, R18 ;  /* 0x000000ffffb17224 */ /* 0x000fe400078e0012 */
[----:B------:R-:W-:Y:S01]  /*68780*/  IMAD.MOV.U32 R15, RZ, RZ, R19 ;  /* 0x000000ffff0f7224 */ /* 0x000fe200078e0013 */
[----:B------:R3:W-:Y:S01]  /*68790*/  STL.64 [R1+0x710], R202 ;  /* 0x000710ca01007387 */ /* 0x0007e20000100a00 */
[----:B------:R-:W-:-:S03]  /*687a0*/  IMAD.MOV.U32 R166, RZ, RZ, R167 ;  /* 0x000000ffffa67224 */ /* 0x000fc600078e00a7 */
[----:B------:R4:W-:Y:S01]  /*687b0*/  STL.64 [R1+0x708], R184 ;  /* 0x000708b801007387 */ /* 0x0009e20000100a00 */
[----:B------:R-:W-:-:S03]  /*687c0*/  IMAD.MOV.U32 R167, RZ, RZ, R20 ;  /* 0x000000ffffa77224 */ /* 0x000fc600078e0014 */
[----:B------:R4:W-:Y:S01]  /*687d0*/  STL.64 [R1+0x700], R182 ;  /* 0x000700b601007387 */ /* 0x0009e20000100a00 */
[----:B------:R-:W-:Y:S01]  /*687e0*/  IMAD.MOV.U32 R18, RZ, RZ, R168 ;  /* 0x000000ffff127224 */ /* 0x000fe200078e00a8 */
[----:B------:R-:W-:Y:S02]  /*687f0*/  MOV R19, R21 ;  /* 0x0000001500137202 */ /* 0x000fe40000000f00 */
[----:B------:R4:W-:Y:S01]  /*68800*/  STL.64 [R1+0x6f8], R180 ;  /* 0x0006f8b401007387 */ /* 0x0009e20000100a00 */
[----:B------:R-:W-:-:S03]  /*68810*/  IMAD.MOV.U32 R162, RZ, RZ, R219 ;  /* 0x000000ffffa27224 */ /* 0x000fc600078e00db */
[----:B------:R4:W-:Y:S01]  /*68820*/  STL.64 [R1+0x6f0], R178 ;  /* 0x0006f0b201007387 */ /* 0x0009e20000100a00 */
[----:B------:R-:W-:-:S03]  /*68830*/  IMAD.MOV.U32 R164, RZ, RZ, R169 ;  /* 0x000000ffffa47224 */ /* 0x000fc600078e00a9 */
[----:B------:R4:W-:Y:S01]  /*68840*/  STL.64 [R1+0x6e8], R176 ;  /* 0x0006e8b001007387 */ /* 0x0009e20000100a00 */
[----:B------:R-:W-:-:S03]  /*68850*/  IMAD.MOV.U32 R165, RZ, RZ, R22 ;  /* 0x000000ffffa57224 */ /* 0x000fc600078e0016 */
[----:B------:R4:W-:Y:S01]  /*68860*/  STL.64 [R1+0x6e0], R14 ;  /* 0x0006e00e01007387 */ /* 0x0009e20000100a00 */
[----:B------:R-:W-:-:S03]  /*68870*/  IMAD.MOV.U32 R160, RZ, RZ, R214 ;  /* 0x000000ffffa07224 */ /* 0x000fc600078e00d6 */
[----:B------:R-:W4:Y:S01]  /*68880*/  LDL.LU R219, [R1+0x26e4] ;  /* 0x0026e40001db7983 */ /* 0x000f220000300800 */
[----:B------:R-:W-:Y:S01]  /*68890*/  IMAD.MOV.U32 R163, RZ, RZ, R23 ;  /* 0x000000ffffa37224 */ /* 0x000fe200078e0017 */
[----:B------:R-:W-:Y:S02]  /*688a0*/  MOV R158, R215 ;  /* 0x000000d7009e7202 */ /* 0x000fe40000000f00 */
[----:B------:R-:W-:Y:S01]  /*688b0*/  STL.64 [R1+0x6d8], R166 ;  /* 0x0006d8a601007387 */ /* 0x000fe20000100a00 */
[----:B------:R-:W-:-:S03]  /*688c0*/  IMAD.MOV.U32 R161, RZ, RZ, R152 ;  /* 0x000000ffffa17224 */ /* 0x000fc600078e0098 */
[----:B------:R-:W4:Y:S01]  /*688d0*/  LDL.LU R214, [R1+0x26e0] ;  /* 0x0026e00001d67983 */ /* 0x000f220000300800 */
[----:B------:R-:W-:-:S03]  /*688e0*/  IMAD.MOV.U32 R159, RZ, RZ, R153 ;  /* 0x000000ffff9f7224 */ /* 0x000fc600078e0099 */
[----:B------:R4:W-:Y:S01]  /*688f0*/  STL.64 [R1+0x6d0], R18 ;  /* 0x0006d01201007387 */ /* 0x0009e20000100a00 */
[----:B------:R-:W-:Y:S02]  /*68900*/  IMAD.MOV.U32 R22, RZ, RZ, R6 ;  /* 0x000000ffff167224 */ /* 0x000fe400078e0006 */
[----:B------:R-:W-:Y:S01]  /*68910*/  IMAD.MOV.U32 R23, RZ, RZ, R154 ;  /* 0x000000ffff177224 */ /* 0x000fe200078e009a */
[----:B------:R-:W4:Y:S01]  /*68920*/  LDL.LU R215, [R1+0x26dc] ;  /* 0x0026dc0001d77983 */ /* 0x000f220000300800 */
[----:B------:R-:W-:Y:S02]  /*68930*/  IMAD.MOV.U32 R16, RZ, RZ, R8 ;  /* 0x000000ffff107224 */ /* 0x000fe400078e0008 */
[----:B------:R-:W-:Y:S01]  /*68940*/  IMAD.MOV.U32 R17, RZ, RZ, R155 ;  /* 0x000000ffff117224 */ /* 0x000fe200078e009b */
[----:B------:R-:W-:Y:S01]  /*68950*/  STL.64 [R1+0x6c8], R164 ;  /* 0x0006c8a401007387 */ /* 0x000fe20000100a00 */
[----:B------:R-:W-:Y:S01]  /*68960*/  IMAD.MOV.U32 R10, RZ, RZ, R173 ;  /* 0x000000ffff0a7224 */ /* 0x000fe200078e00ad */
[----:B------:R-:W-:Y:S01]  /*68970*/  LOP3.LUT R3, R7, 0x50, RZ, 0x3c, !PT ;  /* 0x0000005007037812 */ /* 0x000fe200078e3cff */
[----:B------:R-:W-:Y:S01]  /*68980*/  IMAD.MOV.U32 R11, RZ, RZ, R156 ;  /* 0x000000ffff0b7224 */ /* 0x000fe200078e009c */
[----:B------:R-:W5:Y:S01]  /*68990*/  LDL.LU R6, [R1+0x26d8] ;  /* 0x0026d80001067983 */ /* 0x000f620000300800 */
[----:B------:R-:W4:Y:S03]  /*689a0*/  LDC R8, c[0x0][0x238] ;  /* 0x00008e00ff087b82 */ /* 0x000f260000000800 */
        /* <DEDUP_REMOVED lines=9> */
[----:B----4-:R-:W4:Y:S04]  /*68a40*/  LDL.LU.64 R184, [R1+0x26b8] ;  /* 0x0026b80001b87983 */ /* 0x010f280000300a00 */
[----:B------:R-:W-:Y:S04]  /*68a50*/  LDGSTS.E [R4+0x24600], desc[UR60][R182.64], P0 ;  /* 0x24600000b6047fae */ /* 0x000fe8000812187c */
[----:B------:R-:W-:Y:S04]  /*68a60*/  LDGSTS.E [R4+0x24a00], desc[UR60][R180.64], P0 ;  /* 0x24a00000b4047fae */ /* 0x000fe8000812187c */
[----:B------:R-:W-:Y:S04]  /*68a70*/  LDGSTS.E [R4+0x24e00], desc[UR60][R178.64], P0 ;  /* 0x24e00000b2047fae */ /* 0x000fe8000812187c */
[----:B------:R-:W4:Y:S04]  /*68a80*/  LDL.LU.64 R182, [R1+0x26b0] ;  /* 0x0026b00001b67983 */ /* 0x000f280000300a00 */
[----:B------:R-:W4:Y:S04]  /*68a90*/  LDL.LU.64 R180, [R1+0x26a8] ;  /* 0x0026a80001b47983 */ /* 0x000f280000300a00 */
[----:B------:R-:W4:Y:S04]  /*68aa0*/  LDL.LU.64 R178, [R1+0x26a0] ;  /* 0x0026a00001b27983 */ /* 0x000f280000300a00 */
[----:B------:R-:W-:Y:S04]  /*68ab0*/  LDGSTS.E [R4+0x25200], desc[UR60][R176.64], P0 ;  /* 0x25200000b0047fae */ /* 0x000fe8000812187c */
[----:B------:R-:W-:Y:S04]  /*68ac0*/  LDGSTS.E [R4+0x25600], desc[UR60][R14.64], P0 ;  /* 0x256000000e047fae */ /* 0x000fe8000812187c */
[----:B------:R-:W-:Y:S04]  /*68ad0*/  LDGSTS.E [R4+0x25a00], desc[UR60][R166.64], P0 ;  /* 0x25a00000a6047fae */ /* 0x000fe8000812187c */
[----:B------:R-:W4:Y:S04]  /*68ae0*/  LDL.LU.64 R176, [R1+0x2698] ;  /* 0x0026980001b07983 */ /* 0x000f280000300a00 */
[----:B------:R-:W2:Y:S04]  /*68af0*/  LDL.LU R152, [R1+0xe04] ;  /* 0x000e040001987983 */ /* 0x000ea80000300800 */
[----:B------:R-:W3:Y:S04]  /*68b00*/  LDL.LU R14, [R1+0xe08] ;  /* 0x000e0800010e7983 */ /* 0x000ee80000300800 */
[----:B------:R-:W4:Y:S04]  /*68b10*/  LDL.LU R15, [R1+0xe44] ;  /* 0x000e4400010f7983 */ /* 0x000f280000300800 */
[----:B------:R-:W4:Y:S04]  /*68b20*/  LDL.LU R13, [R1+0xe48] ;  /* 0x000e4800010d7983 */ /* 0x000f280000300800 */
[----:B------:R-:W4:Y:S04]  /*68b30*/  LDL.LU R21, [R1+0xe84] ;  /* 0x000e840001157983 */ /* 0x000f280000300800 */
[----:B------:R-:W4:Y:S04]  /*68b40*/  LDL.LU R20, [R1+0xe88] ;  /* 0x000e880001147983 */ /* 0x000f280000300800 */
[----:B------:R-:W-:Y:S04]  /*68b50*/  LDGSTS.E [R4+0x25e00], desc[UR60][R18.64], P0 ;  /* 0x25e0000012047fae */ /* 0x000fe8000812187c */
[----:B------:R-:W-:Y:S04]  /*68b60*/  LDGSTS.E [R4+0x26200], desc[UR60][R164.64], P0 ;  /* 0x26200000a4047fae */ /* 0x000fe8000812187c */
[----:B------:R-:W-:Y:S04]  /*68b70*/  LDGSTS.E [R4+0x26600], desc[UR60][R162.64], P0 ;  /* 0x26600000a2047fae */ /* 0x000fe8000812187c */
[----:B------:R-:W4:Y:S04]  /*68b80*/  LDL.LU R19, [R1+0xec4] ;  /* 0x000ec40001137983 */ /* 0x000f280000300800 */
[----:B------:R-:W4:Y:S04]  /*68b90*/  LDL.LU R18, [R1+0xec8] ;  /* 0x000ec80001127983 */ /* 0x000f280000300800 */
[----:B------:R-:W-:Y:S04]  /*68ba0*/  LDGSTS.E [R4+0x26a00], desc[UR60][R160.64], P0 ;  /* 0x26a00000a0047fae */ /* 0x000fe8000812187c */
[----:B------:R-:W-:Y:S04]  /*68bb0*/  LDGSTS.E [R4+0x26e00], desc[UR60][R158.64], P0 ;  /* 0x26e000009e047fae */ /* 0x000fe8000812187c */
[----:B------:R-:W-:Y:S04]  /*68bc0*/  LDGSTS.E [R4+0x27200], desc[UR60][R22.64], P0 ;  /* 0x2720000016047fae */ /* 0x000fe8000812187c */
[----:B------:R-:W-:Y:S01]  /*68bd0*/  LDGSTS.E [R4+0x27600], desc[UR60][R16.64], P0 ;  /* 0x2760000010047fae */ /* 0x000fe2000812187c */
[----:B------:R-:W-:-:S03]  /*68be0*/  IMAD.IADD R3, R3, 0x1, R12 ;  /* 0x0000000103037824 */ /* 0x000fc600078e020c */
[----:B------:R1:W-:Y:S04]  /*68bf0*/  LDGSTS.E [R4+0x27a00], desc[UR60][R10.64], P0 ;  /* 0x27a000000a047fae */ /* 0x0003e8000812187c */
[----:B------:R-:W-:Y:S04]  /*68c00*/  LDGSTS.E [R4+0x27e00], desc[UR60][R174.64], P0 ;  /* 0x27e00000ae047fae */ /* 0x000fe8000812187c */
[----:B-1----:R-:W4:Y:S04]  /*68c10*/  LDL.LU R16, [R1+0xf08] ;  /* 0x000f080001107983 */ /* 0x002f280000300800 */
[----:B------:R-:W4:Y:S01]  /*68c20*/  LDL.LU R23, [R1+0xf04] ;  /* 0x000f040001177983 */ /* 0x000f220000300800 */
[----:B------:R-:W-:-:S03]  /*68c30*/  IMAD.MOV.U32 R10, RZ, RZ, R171 ;  /* 0x000000ffff0a7224 */ /* 0x000fc600078e00ab */
[----:B------:R-:W4:Y:S01]  /*68c40*/  LDL.LU R22, [R1+0xf44] ;  /* 0x000f440001167983 */ /* 0x000f220000300800 */
[----:B------:R-:W-:-:S03]  /*68c50*/  IMAD.MOV.U32 R11, RZ, RZ, R172 ;  /* 0x000000ffff0b7224 */ /* 0x000fc600078e00ac */
[----:B------:R-:W4:Y:S04]  /*68c60*/  LDL.LU R17, [R1+0xf48] ;  /* 0x000f480001117983 */ /* 0x000f280000300800 */
[----:B------:R1:W-:Y:S01]  /*68c70*/  LDGSTS.E [R3+0x280], desc[UR60][R10.64], P0 ;  /* 0x002800000a037fae */ /* 0x0003e2000812187c */
[----:B---3--:R-:W-:-:S05]  /*68c80*/  IADD3 R14, P1, R14, R5, RZ ;  /* 0x000000050e0e7210 */ /* 0x008fca0007f3e0ff */
[----:B--2---:R-:W-:Y:S01]  /*68c90*/  IMAD.X R152, R152, 0x1, R0, P1 ;  /* 0x0000000198987824 */ /* 0x004fe200008e0600 */
[----:B----4-:R-:W-:Y:S01]  /*68ca0*/  IADD3 R13, P2, R13, R5, RZ ;  /* 0x000000050d0d7210 */ /* 0x010fe20007f5e0ff */
[----:B-1----:R-:W-:Y:S02]  /*68cb0*/  IMAD.MOV.U32 R10, RZ, RZ, R14 ;  /* 0x000000ffff0a7224 */ /* 0x002fe400078e000e */
[----:B------:R-:W-:Y:S01]  /*68cc0*/  IMAD.MOV.U32 R11, RZ, RZ, R152 ;  /* 0x000000ffff0b7224 */ /* 0x000fe200078e0098 */
[----:B------:R-:W-:Y:S01]  /*68cd0*/  IADD3.X R15, R15, R0, RZ, P2, !PT ;  /* 0x000000000f0f7210 */ /* 0x000fe200017fe4ff */
[----:B------:R1:W-:Y:S04]  /*68ce0*/  STL [R1+0xe08], R14 ;  /* 0x000e080e01007387 */ /* 0x0003e80000100800 */
[----:B------:R-:W-:Y:S04]  /*68cf0*/  STL [R1+0xe04], R152 ;  /* 0x000e049801007387 */ /* 0x000fe80000100800 */
[----:B------:R-:W-:Y:S04]  /*68d00*/  STL [R1+0xe48], R13 ;  /* 0x000e480d01007387 */ /* 0x000fe80000100800 */
[----:B-1----:R-:W2:Y:S04]  /*68d10*/  LDL.LU R14, [R1+0xf88] ;  /* 0x000f8800010e7983 */ /* 0x002ea80000300800 */
[----:B------:R1:W-:Y:S04]  /*68d20*/  LDGSTS.E [R3+0x680], desc[UR60][R10.64], P0 ;  /* 0x006800000a037fae */ /* 0x0003e8000812187c */
[----:B------:R3:W-:Y:S01]  /*68d30*/  STL [R1+0xe44], R15 ;  /* 0x000e440f01007387 */ /* 0x0007e20000100800 */
[----:B-1----:R-:W-:-:S02]  /*68d40*/  IMAD.MOV.U32 R11, RZ, RZ, R15 ;  /* 0x000000ffff0b7224 */ /* 0x002fc400078e000f */
[----:B------:R-:W-:Y:S01]  /*68d50*/  IMAD.MOV.U32 R10, RZ, RZ, R13 ;  /* 0x000000ffff0a7224 */ /* 0x000fe200078e000d */
[----:B---3--:R-:W3:Y:S04]  /*68d60*/  LDL.LU R15, [R1+0xf84] ;  /* 0x000f8400010f7983 */ /* 0x008ee80000300800 */
[----:B------:R-:W4:Y:S04]  /*68d70*/  LDL.LU R13, [R1+0xfc4] ;  /* 0x000fc400010d7983 */ /* 0x000f280000300800 */
[----:B------:R-:W4:Y:S01]  /*68d80*/  LDL.LU R4, [R1+0xfc8] ;  /* 0x000fc80001047983 */ /* 0x000f220000300800 */
[----:B------:R-:W-:-:S02]  /*68d90*/  IADD3 R20, P1, R20, R5, RZ ;  /* 0x0000000514147210 */ /* 0x000fc40007f3e0ff */
[-C--:B------:R-:W-:Y:S01]  /*68da0*/  IADD3 R18, P2, R18, R5.reuse, RZ ;  /* 0x0000000512127210 */ /* 0x080fe20007f5e0ff */
[----:B------:R1:W-:Y:S02]  /*68db0*/  LDGSTS.E [R3+0xa80], desc[UR60][R10.64], P0 ;  /* 0x00a800000a037fae */ /* 0x0003e4000812187c */
[--C-:B------:R-:W-:Y:S02]  /*68dc0*/  IMAD.X R21, R21, 0x1, R0.reuse, P1 ;  /* 0x0000000115157824 */ /* 0x100fe400008e0600 */
[----:B------:R-:W-:Y:S01]  /*68dd0*/  IMAD.X R19, R19, 0x1, R0, P2 ;  /* 0x0000000113137824 */ /* 0x000fe200010e0600 */
[----:B------:R1:W-:Y:S01]  /*68de0*/  STL [R1+0xe88], R20 ;  /* 0x000e881401007387 */ /* 0x0003e20000100800 */
[----:B------:R-:W-:-:S03]  /*68df0*/  IADD3 R16, P1, R16, R5, RZ ;  /* 0x0000000510107210 */ /* 0x000fc60007f3e0ff */
[----:B------:R1:W-:Y:S02]  /*68e00*/  STL [R1+0xe84], R21 ;  /* 0x000e841501007387 */ /* 0x0003e40000100800 */
[----:B-1----:R-:W-:Y:S01]  /*68e10*/  MOV R10, R20 ;  /* 0x00000014000a7202 */ /* 0x002fe20000000f00 */
[----:B------:R-:W-:Y:S01]  /*68e20*/  IMAD.MOV.U32 R11, RZ, RZ, R21 ;  /* 0x000000ffff0b7224 */ /* 0x000fe200078e0015 */
[----:B------:R-:W-:Y:S01]  /*68e30*/  STL [R1+0xec8], R18 ;  /* 0x000ec81201007387 */ /* 0x000fe20000100800 */
[----:B------:R-:W-:-:S03]  /*68e40*/  IMAD.X R23, R23, 0x1, R0, P1 ;  /* 0x0000000117177824 */ /* 0x000fc600008e0600 */
[----:B------:R-:W4:Y:S01]  /*68e50*/  LDL.LU R20, [R1+0x1008] ;  /* 0x0010080001147983 */ /* 0x000f220000300800 */
[----:B------:R-:W-:-:S03]  /*68e60*/  IADD3 R17, P2, R17, R5, RZ ;  /* 0x0000000511117210 */ /* 0x000fc60007f5e0ff */
[----:B------:R1:W-:Y:S04]  /*68e70*/  LDGSTS.E [R3+0xe80], desc[UR60][R10.64], P0 ;  /* 0x00e800000a037fae */ /* 0x0003e8000812187c */
[----:B------:R1:W-:Y:S04]  /*68e80*/  STL [R1+0xec4], R19 ;  /* 0x000ec41301007387 */ /* 0x0003e80000100800 */
[----:B------:R-:W4:Y:S01]  /*68e90*/  LDL.LU R21, [R1+0x1004] ;  /* 0x0010040001157983 */ /* 0x000f220000300800 */
[----:B-1----:R-:W-:Y:S02]  /*68ea0*/  IMAD.MOV.U32 R10, RZ, RZ, R18 ;  /* 0x000000ffff0a7224 */ /* 0x002fe400078e0012 */
[----:B------:R-:W-:-:S02]  /*68eb0*/  IMAD.MOV.U32 R11, RZ, RZ, R19 ;  /* 0x000000ffff0b7224 */ /* 0x000fc400078e0013 */
[----:B------:R-:W4:Y:S01]  /*68ec0*/  LDL.LU R19, [R1+0x1044] ;  /* 0x0010440001137983 */ /* 0x000f220000300800 */
[----:B------:R-:W-:-:S03]  /*68ed0*/  IMAD.X R22, R22, 0x1, R0, P2 ;  /* 0x0000000116167824 */ /* 0x000fc600010e0600 */
[----:B------:R-:W4:Y:S04]  /*68ee0*/  LDL.LU R18, [R1+0x1048] ;  /* 0x0010480001127983 */ /* 0x000f280000300800 */
[----:B------:R1:W-:Y:S04]  /*68ef0*/  LDGSTS.E [R3+0x1280], desc[UR60][R10.64], P0 ;  /* 0x012800000a037fae */ /* 0x0003e8000812187c */
[----:B------:R1:W-:Y:S04]  /*68f00*/  STL [R1+0xf08], R16 ;  /* 0x000f081001007387 */ /* 0x0003e80000100800 */
[----:B------:R1:W-:Y:S02]  /*68f10*/  STL [R1+0xf04], R23 ;  /* 0x000f041701007387 */ /* 0x0003e40000100800 */
[----:B-1----:R-:W-:Y:S01]  /*68f20*/  IMAD.MOV.U32 R10, RZ, RZ, R16 ;  /* 0x000000ffff0a7224 */ /* 0x002fe200078e0010 */
[----:B------:R-:W-:Y:S01]  /*68f30*/  MOV R11, R23 ;  /* 0x00000017000b7202 */ /* 0x000fe20000000f00 */
[----:B------:R-:W-:Y:S04]  /*68f40*/  STL [R1+0xf48], R17 ;  /* 0x000f481101007387 */ /* 0x000fe80000100800 */
[----:B------:R-:W4:Y:S04]  /*68f50*/  LDL.LU R16, [R1+0x1088] ;  /* 0x0010880001107983 */ /* 0x000f280000300800 */
[----:B------:R1:W-:Y:S04]  /*68f60*/  STL [R1+0xf44], R22 ;  /* 0x000f441601007387 */ /* 0x0003e80000100800 */
[----:B------:R1:W-:Y:S04]  /*68f70*/  LDGSTS.E [R3+0x1680], desc[UR60][R10.64], P0 ;  /* 0x016800000a037fae */ /* 0x0003e8000812187c */
[----:B------:R-:W4:Y:S01]  /*68f80*/  LDL.LU R23, [R1+0x1084] ;  /* 0x0010840001177983 */ /* 0x000f220000300800 */
[----:B-1----:R-:W-:-:S02]  /*68f90*/  IMAD.MOV.U32 R11, RZ, RZ, R22 ;  /* 0x000000ffff0b7224 */ /* 0x002fc400078e0016 */
[----:B------:R-:W-:Y:S01]  /*68fa0*/  IMAD.MOV.U32 R10, RZ, RZ, R17 ;  /* 0x000000ffff0a7224 */ /* 0x000fe200078e0011 */
[----:B------:R-:W4:Y:S04]  /*68fb0*/  LDL.LU R22, [R1+0x10c4] ;  /* 0x0010c40001167983 */ /* 0x000f280000300800 */
[----:B------:R-:W4:Y:S04]  /*68fc0*/  LDL.LU R17, [R1+0x10c8] ;  /* 0x0010c80001117983 */ /* 0x000f280000300800 */
[----:B------:R1:W-:Y:S01]  /*68fd0*/  LDGSTS.E [R3+0x1a80], desc[UR60][R10.64], P0 ;  /* 0x01a800000a037fae */ /* 0x0003e2000812187c */
[----:B--2---:R-:W-:-:S05]  /*68fe0*/  IADD3 R14, P1, R14, R5, RZ ;  /* 0x000000050e0e7210 */ /* 0x004fca0007f3e0ff */
[----:B-1----:R-:W-:Y:S01]  /*68ff0*/  IMAD.MOV.U32 R10, RZ, RZ, R14 ;  /* 0x000000ffff0a7224 */ /* 0x002fe200078e000e */
[----:B------:R1:W-:Y:S01]  /*69000*/  STL [R1+0xf88], R14 ;  /* 0x000f880e01007387 */ /* 0x0003e20000100800 */
[----:B---3--:R-:W-:Y:S01]  /*69010*/  IMAD.X R15, R15, 0x1, R0, P1 ;  /* 0x000000010f0f7824 */ /* 0x008fe200008e0600 */
[----:B----4-:R-:W-:-:S03]  /*69020*/  IADD3 R4, P2, R4, R5, RZ ;  /* 0x0000000504047210 */ /* 0x010fc60007f5e0ff */
[----:B------:R-:W-:Y:S01]  /*69030*/  IMAD.MOV.U32 R11, RZ, RZ, R15 ;  /* 0x000000ffff0b7224 */ /* 0x000fe200078e000f */
[----:B------:R2:W-:Y:S01]  /*69040*/  STL [R1+0xf84], R15 ;  /* 0x000f840f01007387 */ /* 0x0005e20000100800 */
[----:B------:R-:W-:-:S03]  /*69050*/  IMAD.X R13, R13, 0x1, R0, P2 ;  /* 0x000000010d0d7824 */ /* 0x000fc600010e0600 */
[----:B------:R-:W-:Y:S04]  /*69060*/  STL [R1+0xfc8], R4 ;  /* 0x000fc80401007387 */ /* 0x000fe80000100800 */
[----:B-1----:R-:W3:Y:S04]  /*69070*/  LDL.LU R14, [R1+0x1108] ;  /* 0x00110800010e7983 */ /* 0x002ee80000300800 */
[----:B------:R1:W-:Y:S04]  /*69080*/  STL [R1+0xfc4], R13 ;  /* 0x000fc40d01007387 */ /* 0x0003e80000100800 */
[----:B------:R4:W-:Y:S04]  /*69090*/  LDGSTS.E [R3+0x1e80], desc[UR60][R10.64], P0 ;  /* 0x01e800000a037fae */ /* 0x0009e8000812187c */
[----:B--2---:R-:W2:Y:S01]  /*690a0*/  LDL.LU R15, [R1+0x1104] ;  /* 0x00110400010f7983 */ /* 0x004ea20000300800 */
[----:B----4-:R-:W-:Y:S01]  /*690b0*/  IMAD.MOV.U32 R11, RZ, RZ, R13 ;  /* 0x000000ffff0b7224 */ /* 0x010fe200078e000d */
[----:B------:R-:W-:-:S02]  /*690c0*/  MOV R10, R4 ;  /* 0x00000004000a7202 */ /* 0x000fc40000000f00 */
[----:B-1----:R-:W4:Y:S04]  /*690d0*/  LDL.LU R13, [R1+0x1144] ;  /* 0x00114400010d7983 */ /* 0x002f280000300800 */
[----:B------:R-:W4:Y:S01]  /*690e0*/  LDL.LU R4, [R1+0x1148] ;  /* 0x0011480001047983 */ /* 0x000f220000300800 */
[----:B------:R-:W-:-:S03]  /*690f0*/  IADD3 R20, P1, R20, R5, RZ ;  /* 0x0000000514147210 */ /* 0x000fc60007f3e0ff */
[----:B------:R1:W-:Y:S02]  /*69100*/  LDGSTS.E [R3+0x2280], desc[UR60][R10.64], P0 ;  /* 0x022800000a037fae */ /* 0x0003e4000812187c */
[--C-:B------:R-:W-:Y:S01]  /*69110*/  IMAD.X R21, R21, 0x1, R0.reuse, P1 ;  /* 0x0000000115157824 */ /* 0x100fe200008e0600 */
[----:B------:R-:W-:Y:S01]  /*69120*/  IADD3 R18, P2, R18, R5, RZ ;  /* 0x0000000512127210 */ /* 0x000fe20007f5e0ff */
[----:B------:R1:W-:Y:S04]  /*69130*/  STL [R1+0x1008], R20 ;  /* 0x0010081401007387 */ /* 0x0003e80000100800 */
[----:B------:R-:W-:Y:S01]  /*69140*/  IMAD.X R19, R19, 0x1, R0, P2 ;  /* 0x0000000113137824 */ /* 0x000fe200010e0600 */
[----:B------:R1:W-:Y:S02]  /*69150*/  STL [R1+0x1004], R21 ;  /* 0x0010041501007387 */ /* 0x0003e40000100800 */
[----:B-1----:R-:W-:-:S02]  /*69160*/  IMAD.MOV.U32 R10, RZ, RZ, R20 ;  /* 0x000000ffff0a7224 */ /* 0x002fc400078e0014 */
[----:B------:R-:W-:Y:S01]  /*69170*/  IMAD.MOV.U32 R11, RZ, RZ, R21 ;  /* 0x000000ffff0b7224 */ /* 0x000fe200078e0015 */
[----:B------:R-:W-:Y:S04]  /*69180*/  STL [R1+0x1048], R18 ;  /* 0x0010481201007387 */ /* 0x000fe80000100800 */
[----:B------:R-:W4:Y:S04]  /*69190*/  LDL.LU R20, [R1+0x1188] ;  /* 0x0011880001147983 */ /* 0x000f280000300800 */
[----:B------:R1:W-:Y:S01]  /*691a0*/  LDGSTS.E [R3+0x2680], desc[UR60][R10.64], P0 ;  /* 0x026800000a037fae */ /* 0x0003e2000812187c */
[----:B------:R-:W-:-:S03]  /*691b0*/  IADD3 R16, P1, R16, R5, RZ ;  /* 0x0000000510107210 */ /* 0x000fc60007f3e0ff */
[----:B------:R1:W-:Y:S04]  /*691c0*/  STL [R1+0x1044], R19 ;  /* 0x0010441301007387 */ /* 0x0003e80000100800 */
[----:B------:R-:W4:Y:S01]  /*691d0*/  LDL.LU R21, [R1+0x1184] ;  /* 0x0011840001157983 */ /* 0x000f220000300800 */
[----:B-1----:R-:W-:Y:S01]  /*691e0*/  IMAD.MOV.U32 R10, RZ, RZ, R18 ;  /* 0x000000ffff0a7224 */ /* 0x002fe200078e0012 */
[----:B------:R-:W-:Y:S02]  /*691f0*/  MOV R11, R19 ;  /* 0x00000013000b7202 */ /* 0x000fe40000000f00 */
[----:B------:R-:W4:Y:S01]  /*69200*/  LDL.LU R19, [R1+0x11c4] ;  /* 0x0011c40001137983 */ /* 0x000f220000300800 */
[----:B------:R-:W-:-:S03]  /*69210*/  IMAD.X R23, R23, 0x1, R0, P1 ;  /* 0x0000000117177824 */ /* 0x000fc600008e0600 */
[----:B------:R-:W4:Y:S04]  /*69220*/  LDL.LU R18, [R1+0x11c8] ;  /* 0x0011c80001127983 */ /* 0x000f280000300800 */
[----:B------:R1:W-:Y:S01]  /*69230*/  LDGSTS.E [R3+0x2a80], desc[UR60][R10.64], P0 ;  /* 0x02a800000a037fae */ /* 0x0003e2000812187c */
[----:B------:R-:W-:-:S03]  /*69240*/  IADD3 R17, P2, R17, R5, RZ ;  /* 0x0000000511117210 */ /* 0x000fc60007f5e0ff */
[----:B------:R1:W-:Y:S02]  /*69250*/  STL [R1+0x1088], R16 ;  /* 0x0010881001007387 */ /* 0x0003e40000100800 */
[----:B-1----:R-:W-:Y:S02]  /*69260*/  IMAD.MOV.U32 R10, RZ, RZ, R16 ;  /* 0x000000ffff0a7224 */ /* 0x002fe400078e0010 */
[----:B------:R1:W-:Y:S01]  /*69270*/  STL [R1+0x1084], R23 ;  /* 0x0010841701007387 */ /* 0x0003e20000100800 */
[----:B------:R-:W-:Y:S02]  /*69280*/  IMAD.X R22, R22, 0x1, R0, P2 ;  /* 0x0000000116167824 */ /* 0x000fe400010e0600 */
[----:B------:R-:W-:Y:S01]  /*69290*/  IMAD.MOV.U32 R11, RZ, RZ, R23 ;  /* 0x000000ffff0b7224 */ /* 0x000fe200078e0017 */
[----:B------:R-:W-:Y:S04]  /*692a0*/  STL [R1+0x10c8], R17 ;  /* 0x0010c81101007387 */ /* 0x000fe80000100800 */
[----:B------:R-:W4:Y:S04]  /*692b0*/  LDL.LU R16, [R1+0x1208] ;  /* 0x0012080001107983 */ /* 0x000f280000300800 */
[----:B------:R1:W-:Y:S04]  /*692c0*/  STL [R1+0x10c4], R22 ;  /* 0x0010c41601007387 */ /* 0x0003e80000100800 */
[----:B------:R1:W-:Y:S04]  /*692d0*/  LDGSTS.E [R3+0x2e80], desc[UR60][R10.64], P0 ;  /* 0x02e800000a037fae */ /* 0x0003e8000812187c */
[----:B-1----:R-:W4:Y:S01]  /*692e0*/  LDL.LU R23, [R1+0x1204] ;  /* 0x0012040001177983 */ /* 0x002f220000300800 */
[----:B------:R-:W-:-:S02]  /*692f0*/  IMAD.MOV.U32 R11, RZ, RZ, R22 ;  /* 0x000000ffff0b7224 */ /* 0x000fc400078e0016 */
[----:B------:R-:W-:Y:S01]  /*69300*/  IMAD.MOV.U32 R10, RZ, RZ, R17 ;  /* 0x000000ffff0a7224 */ /* 0x000fe200078e0011 */
[----:B------:R-:W4:Y:S04]  /*69310*/  LDL.LU R22, [R1+0x1244] ;  /* 0x0012440001167983 */ /* 0x000f280000300800 */
[----:B------:R-:W4:Y:S04]  /*69320*/  LDL.LU R17, [R1+0x1248] ;  /* 0x0012480001117983 */ /* 0x000f280000300800 */
[----:B------:R1:W-:Y:S01]  /*69330*/  LDGSTS.E [R3+0x3280], desc[UR60][R10.64], P0 ;  /* 0x032800000a037fae */ /* 0x0003e2000812187c */
[----:B---3--:R-:W-:-:S05]  /*69340*/  IADD3 R14, P1, R14, R5, RZ ;  /* 0x000000050e0e7210 */ /* 0x008fca0007f3e0ff */
[----:B------:R3:W-:Y:S01]  /*69350*/  STL [R1+0x1108], R14 ;  /* 0x0011080e01007387 */ /* 0x0007e20000100800 */
[----:B-1----:R-:W-:Y:S01]  /*69360*/  IMAD.MOV.U32 R10, RZ, RZ, R14 ;  /* 0x000000ffff0a7224 */ /* 0x002fe200078e000e */
[----:B--2---:R-:W-:-:S05]  /*69370*/  IADD3.X R15, R15, R0, RZ, P1, !PT ;  /* 0x000000000f0f7210 */ /* 0x004fca0000ffe4ff */
[----:B------:R-:W-:Y:S01]  /*69380*/  IMAD.MOV.U32 R11, RZ, RZ, R15 ;  /* 0x000000ffff0b7224 */ /* 0x000fe200078e000f */
[----:B------:R1:W-:Y:S04]  /*69390*/  STL [R1+0x1104], R15 ;  /* 0x0011040f01007387 */ /* 0x0003e80000100800 */
[----:B------:R2:W-:Y:S01]  /*693a0*/  LDGSTS.E [R3+0x3680], desc[UR60][R10.64], P0 ;  /* 0x036800000a037fae */ /* 0x0005e2000812187c */
[----:B----4-:R-:W-:-:S05]  /*693b0*/  IADD3 R4, P2, R4, R5, RZ ;  /* 0x0000000504047210 */ /* 0x010fca0007f5e0ff */
[----:B------:R-:W-:Y:S01]  /*693c0*/  IMAD.X R13, R13, 0x1, R0, P2 ;  /* 0x000000010d0d7824 */ /* 0x000fe200010e0600 */
[----:B------:R-:W-:Y:S04]  /*693d0*/  STL [R1+0x1148], R4 ;  /* 0x0011480401007387 */ /* 0x000fe80000100800 */
[----:B---3--:R-:W3:Y:S01]  /*693e0*/  LDL.LU R14, [R1+0x1288] ;  /* 0x00128800010e7983 */ /* 0x008ee20000300800 */
[----:B--2---:R-:W-:-:S03]  /*693f0*/  IMAD.MOV.U32 R11, RZ, RZ, R13 ;  /* 0x000000ffff0b7224 */ /* 0x004fc600078e000d */
[----:B------:R2:W-:Y:S01]  /*69400*/  STL [R1+0x1144], R13 ;  /* 0x0011440d01007387 */ /* 0x0005e20000100800 */
[----:B------:R-:W-:-:S03]  /*69410*/  IMAD.MOV.U32 R10, RZ, RZ, R4 ;  /* 0x000000ffff0a7224 */ /* 0x000fc600078e0004 */
[----:B-1----:R-:W4:Y:S04]  /*69420*/  LDL.LU R15, [R1+0x1284] ;  /* 0x00128400010f7983 */ /* 0x002f280000300800 */
[----:B------:R1:W-:Y:S04]  /*69430*/  LDGSTS.E [R3+0x3a80], desc[UR60][R10.64], P0 ;  /* 0x03a800000a037fae */ /* 0x0003e8000812187c */
[----:B--2---:R-:W2:Y:S04]  /*69440*/  LDL.LU R13, [R1+0x12c4] ;  /* 0x0012c400010d7983 */ /* 0x004ea80000300800 */
[----:B------:R-:W2:Y:S01]  /*69450*/  LDL.LU R4, [R1+0x12c8] ;  /* 0x0012c80001047983 */ /* 0x000ea20000300800 */
[----:B------:R-:W-:-:S05]  /*69460*/  IADD3 R20, P1, R20, R5, RZ ;  /* 0x0000000514147210 */ /* 0x000fca0007f3e0ff */
[----:B------:R-:W-:Y:S02]  /*69470*/  IMAD.X R21, R21, 0x1, R0, P1 ;  /* 0x0000000115157824 */ /* 0x000fe400008e0600 */
[----:B-1----:R-:W-:Y:S02]  /*69480*/  IMAD.MOV.U32 R10, RZ, RZ, R20 ;  /* 0x000000ffff0a7224 */ /* 0x002fe400078e0014 */
[----:B------:R-:W-:Y:S01]  /*69490*/  IMAD.MOV.U32 R11, RZ, RZ, R21 ;  /* 0x000000ffff0b7224 */ /* 0x000fe200078e0015 */
[----:B------:R-:W-:Y:S01]  /*694a0*/  IADD3 R18, P2, R18, R5, RZ ;  /* 0x0000000512127210 */ /* 0x000fe20007f5e0ff */
[----:B------:R1:W-:Y:S03]  /*694b0*/  STL [R1+0x1188], R20 ;  /* 0x0011881401007387 */ /* 0x0003e60000100800 */
[----:B------:R-:W-:Y:S01]  /*694c0*/  IADD3.X R19, R19, R0, RZ, P2, !PT ;  /* 0x0000000013137210 */ /* 0x000fe200017fe4ff */
[----:B------:R1:W-:Y:S04]  /*694d0*/  LDGSTS.E [R3+0x3e80], desc[UR60][R10.64], P0 ;  /* 0x03e800000a037fae */ /* 0x0003e8000812187c */
[----:B------:R1:W-:Y:S04]  /*694e0*/  STL [R1+0x1184], R21 ;  /* 0x0011841501007387 */ /* 0x0003e80000100800 */
[----:B------:R-:W-:Y:S01]  /*694f0*/  STL [R1+0x11c8], R18 ;  /* 0x0011c81201007387 */ /* 0x000fe20000100800 */
[----:B-1----:R-:W-:-:S03]  /*69500*/  IMAD.MOV.U32 R10, RZ, RZ, R18 ;  /* 0x000000ffff0a7224 */ /* 0x002fc600078e0012 */
[----:B------:R-:W2:Y:S01]  /*69510*/  LDL.LU R20, [R1+0x1308] ;  /* 0x0013080001147983 */ /* 0x000ea20000300800 */
[----:B------:R-:W-:Y:S01]  /*69520*/  IMAD.MOV.U32 R11, RZ, RZ, R19 ;  /* 0x000000ffff0b7224 */ /* 0x000fe200078e0013 */
[----:B------:R-:W-:Y:S02]  /*69530*/  IADD3 R16, P1, R16, R5, RZ ;  /* 0x0000000510107210 */ /* 0x000fe40007f3e0ff */
[----:B------:R1:W-:Y:S04]  /*69540*/  STL [R1+0x11c4], R19 ;  /* 0x0011c41301007387 */ /* 0x0003e80000100800 */
[----:B------:R-:W2:Y:S04]  /*69550*/  LDL.LU R21, [R1+0x1304] ;  /* 0x0013040001157983 */ /* 0x000ea80000300800 */
[----:B------:R1:W-:Y:S01]  /*69560*/  LDGSTS.E [R3+0x4280], desc[UR60][R10.64], P0 ;  /* 0x042800000a037fae */ /* 0x0003e2000812187c */
[----:B------:R-:W-:-:S03]  /*69570*/  IMAD.X R23, R23, 0x1, R0, P1 ;  /* 0x0000000117177824 */ /* 0x000fc600008e0600 */
[----:B-1----:R-:W2:Y:S04]  /*69580*/  LDL.LU R19, [R1+0x1344] ;  /* 0x0013440001137983 */ /* 0x002ea80000300800 */
[----:B------:R-:W2:Y:S01]  /*69590*/  LDL.LU R18, [R1+0x1348] ;  /* 0x0013480001127983 */ /* 0x000ea20000300800 */
[----:B------:R-:W-:Y:S01]  /*695a0*/  MOV R10, R16 ;  /* 0x00000010000a7202 */ /* 0x000fe20000000f00 */
[----:B------:R-:W-:Y:S01]  /*695b0*/  IMAD.MOV.U32 R11, RZ, RZ, R23 ;  /* 0x000000ffff0b7224 */ /* 0x000fe200078e0017 */
[----:B------:R-:W-:Y:S01]  /*695c0*/  IADD3 R17, P2, R17, R5, RZ ;  /* 0x0000000511117210 */ /* 0x000fe20007f5e0ff */
[----:B------:R1:W-:Y:S04]  /*695d0*/  STL [R1+0x1208], R16 ;  /* 0x0012081001007387 */ /* 0x0003e80000100800 */
[----:B------:R-:W-:Y:S01]  /*695e0*/  IMAD.X R22, R22, 0x1, R0, P2 ;  /* 0x0000000116167824 */ /* 0x000fe200010e0600 */
[----:B------:R-:W-:Y:S04]  /*695f0*/  STL [R1+0x1204], R23 ;  /* 0x0012041701007387 */ /* 0x000fe80000100800 */
[----:B------:R1:W-:Y:S04]  /*69600*/  STL [R1+0x1248], R17 ;  /* 0x0012481101007387 */ /* 0x0003e80000100800 */
[----:B-1----:R-:W2:Y:S04]  /*69610*/  LDL.LU R16, [R1+0x1388] ;  /* 0x0013880001107983 */ /* 0x002ea80000300800 */
[----:B------:R1:W-:Y:S04]  /*69620*/  LDGSTS.E [R3+0x4680], desc[UR60][R10.64], P0 ;  /* 0x046800000a037fae */ /* 0x0003e8000812187c */
[----:B------:R-:W-:Y:S01]  /*69630*/  STL [R1+0x1244], R22 ;  /* 0x0012441601007387 */ /* 0x000fe20000100800 */
[----:B-1----:R-:W-:-:S03]  /*69640*/  IMAD.MOV.U32 R10, RZ, RZ, R17 ;  /* 0x000000ffff0a7224 */ /* 0x002fc600078e0011 */
[----:B------:R-:W2:Y:S01]  /*69650*/  LDL.LU R17, [R1+0x1384] ;  /* 0x0013840001117983 */ /* 0x000ea20000300800 */
[----:B------:R-:W-:-:S03]  /*69660*/  IMAD.MOV.U32 R11, RZ, RZ, R22 ;  /* 0x000000ffff0b7224 */ /* 0x000fc600078e0016 */
[----:B------:R-:W2:Y:S04]  /*69670*/  LDL.LU R153, [R1+0x13c4] ;  /* 0x0013c40001997983 */ /* 0x000ea80000300800 */
[----:B------:R-:W2:Y:S04]  /*69680*/  LDL.LU R152, [R1+0x13c8] ;  /* 0x0013c80001987983 */ /* 0x000ea80000300800 */
[----:B------:R1:W-:Y:S01]  /*69690*/  LDGSTS.E [R3+0x4a80], desc[UR60][R10.64], P0 ;  /* 0x04a800000a037fae */ /* 0x0003e2000812187c */
[----:B---3--:R-:W-:-:S05]  /*696a0*/  IADD3 R14, P1, R14, R5, RZ ;  /* 0x000000050e0e7210 */ /* 0x008fca0007f3e0ff */
[----:B----4-:R-:W-:Y:S01]  /*696b0*/  IMAD.X R15, R15, 0x1, R0, P1 ;  /* 0x000000010f0f7824 */ /* 0x010fe200008e0600 */
[----:B------:R3:W-:Y:S01]  /*696c0*/  STL [R1+0x1288], R14 ;  /* 0x0012880e01007387 */ /* 0x0007e20000100800 */
[----:B-1----:R-:W-:-:S03]  /*696d0*/  IMAD.MOV.U32 R10, RZ, RZ, R14 ;  /* 0x000000ffff0a7224 */ /* 0x002fc600078e000e */
[----:B------:R-:W-:Y:S02]  /*696e0*/  MOV R11, R15 ;  /* 0x0000000f000b7202 */ /* 0x000fe40000000f00 */
[----:B--2---:R-:W-:Y:S01]  /*696f0*/  IADD3 R4, P2, R4, R5, RZ ;  /* 0x0000000504047210 */ /* 0x004fe20007f5e0ff */
[----:B------:R1:W-:Y:S04]  /*69700*/  STL [R1+0x1284], R15 ;  /* 0x0012840f01007387 */ /* 0x0003e80000100800 */
[----:B------:R-:W-:Y:S01]  /*69710*/  IMAD.X R13, R13, 0x1, R0, P2 ;  /* 0x000000010d0d7824 */ /* 0x000fe200010e0600 */
[----:B------:R-:W-:Y:S04]  /*69720*/  STL [R1+0x12c8], R4 ;  /* 0x0012c80401007387 */ /* 0x000fe80000100800 */
[----:B---3--:R-:W2:Y:S04]  /*69730*/  LDL.LU R14, [R1+0x1408] ;  /* 0x00140800010e7983 */ /* 0x008ea80000300800 */
[----:B------:R3:W-:Y:S04]  /*69740*/  STL [R1+0x12c4], R13 ;  /* 0x0012c40d01007387 */ /* 0x0007e80000100800 */
[----:B------:R4:W-:Y:S04]  /*69750*/  LDGSTS.E [R3+0x4e80], desc[UR60][R10.64], P0 ;  /* 0x04e800000a037fae */ /* 0x0009e8000812187c */
[----:B-1----:R-:W2:Y:S01]  /*69760*/  LDL.LU R15, [R1+0x1404] ;  /* 0x00140400010f7983 */ /* 0x002ea20000300800 */
[----:B----4-:R-:W-:-:S02]  /*69770*/  IMAD.MOV.U32 R11, RZ, RZ, R13 ;  /* 0x000000ffff0b7224 */ /* 0x010fc400078e000d */
[----:B------:R-:W-:Y:S01]  /*69780*/  IMAD.MOV.U32 R10, RZ, RZ, R4 ;  /* 0x000000ffff0a7224 */ /* 0x000fe200078e0004 */
[----:B---3--:R-:W3:Y:S04]  /*69790*/  LDL.LU R13, [R1+0x1444] ;  /* 0x00144400010d7983 */ /* 0x008ee80000300800 */
[----:B------:R-:W4:Y:S01]  /*697a0*/  LDL.LU R4, [R1+0x1448] ;  /* 0x0014480001047983 */ /* 0x000f220000300800 */
[----:B------:R-:W-:-:S03]  /*697b0*/  IADD3 R20, P1, R20, R5, RZ ;  /* 0x0000000514147210 */ /* 0x000fc60007f3e0ff */
[----:B------:R1:W-:Y:S02]  /*697c0*/  LDGSTS.E [R3+0x5280], desc[UR60][R10.64], P0 ;  /* 0x052800000a037fae */ /* 0x0003e4000812187c */
[----:B------:R-:W-:Y:S02]  /*697d0*/  IMAD.X R21, R21, 0x1, R0, P1 ;  /* 0x0000000115157824 */ /* 0x000fe400008e0600 */
[----:B------:R1:W-:Y:S04]  /*697e0*/  STL [R1+0x1308], R20 ;  /* 0x0013081401007387 */ /* 0x0003e80000100800 */
[----:B------:R1:W-:Y:S02]  /*697f0*/  STL [R1+0x1304], R21 ;  /* 0x0013041501007387 */ /* 0x0003e40000100800 */
[----:B-1----:R-:W-:Y:S01]  /*69800*/  IMAD.MOV.U32 R10, RZ, RZ, R20 ;  /* 0x000000ffff0a7224 */ /* 0x002fe200078e0014 */
[----:B------:R-:W-:Y:S01]  /*69810*/  IADD3 R18, P2, R18, R5, RZ ;  /* 0x0000000512127210 */ /* 0x000fe20007f5e0ff */
[----:B------:R-:W-:-:S04]  /*69820*/  IMAD.MOV.U32 R11, RZ, RZ, R21 ;  /* 0x000000ffff0b7224 */ /* 0x000fc800078e0015 */
[----:B------:R-:W-:Y:S01]  /*69830*/  IMAD.X R19, R19, 0x1, R0, P2 ;  /* 0x0000000113137824 */ /* 0x000fe200010e0600 */
[----:B------:R-:W-:Y:S04]  /*69840*/  STL [R1+0x1348], R18 ;  /* 0x0013481201007387 */ /* 0x000fe80000100800 */
[----:B------:R-:W3:Y:S04]  /*69850*/  LDL.LU R20, [R1+0x1488] ;  /* 0x0014880001147983 */ /* 0x000ee80000300800 */
[----:B------:R1:W-:Y:S04]  /*69860*/  STL [R1+0x1344], R19 ;  /* 0x0013441301007387 */ /* 0x0003e80000100800 */
[----:B------:R1:W-:Y:S04]  /*69870*/  LDGSTS.E [R3+0x5680], desc[UR60][R10.64], P0 ;  /* 0x056800000a037fae */ /* 0x0003e8000812187c */
[----:B------:R-:W3:Y:S01]  /*69880*/  LDL.LU R21, [R1+0x1484] ;  /* 0x0014840001157983 */ /* 0x000ee20000300800 */
[----:B------:R-:W-:-:S02]  /*69890*/  IADD3 R16, P1, R16, R5, RZ ;  /* 0x0000000510107210 */ /* 0x000fc40007f3e0ff */
[----:B-1----:R-:W-:Y:S01]  /*698a0*/  MOV R10, R18 ;  /* 0x00000012000a7202 */ /* 0x002fe20000000f00 */
[----:B------:R-:W-:Y:S02]  /*698b0*/  IMAD.MOV.U32 R11, RZ, RZ, R19 ;  /* 0x000000ffff0b7224 */ /* 0x000fe400078e0013 */
[----:B------:R-:W3:Y:S04]  /*698c0*/  LDL.LU R19, [R1+0x14c4] ;  /* 0x0014c40001137983 */ /* 0x000ee80000300800 */
[----:B------:R-:W3:Y:S01]  /*698d0*/  LDL.LU R18, [R1+0x14c8] ;  /* 0x0014c80001127983 */ /* 0x000ee20000300800 */
[----:B------:R-:W-:-:S03]  /*698e0*/  IMAD.X R17, R17, 0x1, R0, P1 ;  /* 0x0000000111117824 */ /* 0x000fc600008e0600 */
[----:B------:R-:W-:Y:S01]  /*698f0*/  STL [R1+0x1388], R16 ;  /* 0x0013881001007387 */ /* 0x000fe20000100800 */
[----:B------:R-:W-:-:S03]  /*69900*/  IADD3 R152, P2, R152, R5, RZ ;  /* 0x0000000598987210 */ /* 0x000fc60007f5e0ff */
[----:B------:R1:W-:Y:S02]  /*69910*/  STL [R1+0x1384], R17 ;  /* 0x0013841101007387 */ /* 0x0003e40000100800 */
[----:B------:R-:W-:Y:S02]  /*69920*/  IMAD.X R153, R153, 0x1, R0, P2 ;  /* 0x0000000199997824 */ /* 0x000fe400010e0600 */
[----:B------:R1:W-:Y:S04]  /*69930*/  LDGSTS.E [R3+0x5a80], desc[UR60][R10.64], P0 ;  /* 0x05a800000a037fae */ /* 0x0003e8000812187c */
[----:B------:R-:W-:Y:S04]  /*69940*/  STL [R1+0x13c8], R152 ;  /* 0x0013c89801007387 */ /* 0x000fe80000100800 */
[----:B------:R-:W3:Y:S01]  /*69950*/  LDL.LU R23, [R1+0x1504] ;  /* 0x0015040001177983 */ /* 0x000ee20000300800 */
[----:B-1----:R-:W-:-:S03]  /*69960*/  IMAD.MOV.U32 R10, RZ, RZ, R16 ;  /* 0x000000ffff0a7224 */ /* 0x002fc600078e0010 */
[----:B------:R-:W-:Y:S01]  /*69970*/  STL [R1+0x13c4], R153 ;  /* 0x0013c49901007387 */ /* 0x000fe20000100800 */
[----:B------:R-:W-:-:S03]  /*69980*/  IMAD.MOV.U32 R11, RZ, RZ, R17 ;  /* 0x000000ffff0b7224 */ /* 0x000fc600078e0011 */
[----:B------:R-:W3:Y:S04]  /*69990*/  LDL.LU R22, [R1+0x1508] ;  /* 0x0015080001167983 */ /* 0x000ee80000300800 */
[----:B------:R1:W-:Y:S04]  /*699a0*/  LDGSTS.E [R3+0x5e80], desc[UR60][R10.64], P0 ;  /* 0x05e800000a037fae */ /* 0x0003e8000812187c */
[----:B------:R-:W3:Y:S04]  /*699b0*/  LDL.LU R17, [R1+0x1544] ;  /* 0x0015440001117983 */ /* 0x000ee80000300800 */
[----:B------:R-:W3:Y:S01]  /*699c0*/  LDL.LU R16, [R1+0x1548] ;  /* 0x0015480001107983 */ /* 0x000ee20000300800 */
[----:B-1----:R-:W-:Y:S01]  /*699d0*/  IMAD.MOV.U32 R10, RZ, RZ, R152 ;  /* 0x000000ffff0a7224 */ /* 0x002fe200078e0098 */
[----:B------:R-:W-:-:S05]  /*699e0*/  MOV R11, R153 ;  /* 0x00000099000b7202 */ /* 0x000fca0000000f00 */
[----:B------:R1:W-:Y:S01]  /*699f0*/  LDGSTS.E [R3+0x6280], desc[UR60][R10.64], P0 ;  /* 0x062800000a037fae */ /* 0x0003e2000812187c */
[----:B--2---:R-:W-:-:S05]  /*69a00*/  IADD3 R14, P1, R14, R5, RZ ;  /* 0x000000050e0e7210 */ /* 0x004fca0007f3e0ff */
[----:B-1----:R-:W-:Y:S01]  /*69a10*/  IMAD.MOV.U32 R10, RZ, RZ, R14 ;  /* 0x000000ffff0a7224 */ /* 0x002fe200078e000e */
[----:B------:R1:W-:Y:S01]  /*69a20*/  STL [R1+0x1408], R14 ;  /* 0x0014080e01007387 */ /* 0x0003e20000100800 */
[----:B------:R-:W-:-:S04]  /*69a30*/  IMAD.X R15, R15, 0x1, R0, P1 ;  /* 0x000000010f0f7824 */ /* 0x000fc800008e0600 */
[----:B------:R-:W-:Y:S01]  /*69a40*/  IMAD.MOV.U32 R11, RZ, RZ, R15 ;  /* 0x000000ffff0b7224 */ /* 0x000fe200078e000f */
[----:B------:R2:W-:Y:S04]  /*69a50*/  STL [R1+0x1404], R15 ;  /* 0x0014040f01007387 */ /* 0x0005e80000100800 */
[----:B------:R1:W-:Y:S01]  /*69a60*/  LDGSTS.E [R3+0x6680], desc[UR60][R10.64], P0 ;  /* 0x066800000a037fae */ /* 0x0003e2000812187c */
[----:B----4-:R-:W-:-:S05]  /*69a70*/  IADD3 R4, P2, R4, R5, RZ ;  /* 0x0000000504047210 */ /* 0x010fca0007f5e0ff */
[----:B---3--:R-:W-:Y:S01]  /*69a80*/  IMAD.X R13, R13, 0x1, R0, P2 ;  /* 0x000000010d0d7824 */ /* 0x008fe200010e0600 */
[----:B------:R-:W-:Y:S01]  /*69a90*/  STL [R1+0x1448], R4 ;  /* 0x0014480401007387 */ /* 0x000fe20000100800 */
[----:B-1----:R-:W-:-:S03]  /*69aa0*/  IMAD.MOV.U32 R10, RZ, RZ, R4 ;  /* 0x000000ffff0a7224 */ /* 0x002fc600078e0004 */
[----:B------:R-:W3:Y:S01]  /*69ab0*/  LDL.LU R14, [R1+0x1588] ;  /* 0x00158800010e7983 */ /* 0x000ee20000300800 */
[----:B------:R-:W-:-:S03]  /*69ac0*/  IMAD.MOV.U32 R11, RZ, RZ, R13 ;  /* 0x000000ffff0b7224 */ /* 0x000fc600078e000d */
[----:B------:R1:W-:Y:S04]  /*69ad0*/  STL [R1+0x1444], R13 ;  /* 0x0014440d01007387 */ /* 0x0003e80000100800 */
[----:B--2---:R-:W2:Y:S04]  /*69ae0*/  LDL.LU R15, [R1+0x1584] ;  /* 0x00158400010f7983 */ /* 0x004ea80000300800 */
[----:B------:R4:W-:Y:S04]  /*69af0*/  LDGSTS.E [R3+0x6a80], desc[UR60][R10.64], P0 ;  /* 0x06a800000a037fae */ /* 0x0009e8000812187c */
[----:B-1----:R-:W2:Y:S04]  /*69b00*/  LDL.LU R13, [R1+0x15c4] ;  /* 0x0015c400010d7983 */ /* 0x002ea80000300800 */
[----:B------:R-:W2:Y:S01]  /*69b10*/  LDL.LU R4, [R1+0x15c8] ;  /* 0x0015c80001047983 */ /* 0x000ea20000300800 */
[----:B------:R-:W-:-:S05]  /*69b20*/  IADD3 R20, P1, R20, R5, RZ ;  /* 0x0000000514147210 */ /* 0x000fca0007f3e0ff */
[----:B----4-:R-:W-:Y:S01]  /*69b30*/  IMAD.MOV.U32 R10, RZ, RZ, R20 ;  /* 0x000000ffff0a7224 */ /* 0x010fe200078e0014 */
[----:B------:R-:W-:Y:S01]  /*69b40*/  IADD3.X R21, R21, R0, RZ, P1, !PT ;  /* 0x0000000015157210 */ /* 0x000fe20000ffe4ff */
[----:B------:R1:W-:Y:S04]  /*69b50*/  STL [R1+0x1488], R20 ;  /* 0x0014881401007387 */ /* 0x0003e80000100800 */
[----:B------:R-:W-:Y:S01]  /*69b60*/  IMAD.MOV.U32 R11, RZ, RZ, R21 ;  /* 0x000000ffff0b7224 */ /* 0x000fe200078e0015 */
[----:B------:R4:W-:Y:S04]  /*69b70*/  STL [R1+0x1484], R21 ;  /* 0x0014841501007387 */ /* 0x0009e80000100800 */
[----:B------:R1:W-:Y:S01]  /*69b80*/  LDGSTS.E [R3+0x6e80], desc[UR60][R10.64], P0 ;  /* 0x06e800000a037fae */ /* 0x0003e2000812187c */
[----:B------:R-:W-:-:S05]  /*69b90*/  IADD3 R18, P2, R18, R5, RZ ;  /* 0x0000000512127210 */ /* 0x000fca0007f5e0ff */
[----:B------:R-:W-:Y:S01]  /*69ba0*/  IMAD.X R19, R19, 0x1, R0, P2 ;  /* 0x0000000113137824 */ /* 0x000fe200010e0600 */
[----:B------:R-:W-:Y:S01]  /*69bb0*/  STL [R1+0x14c8], R18 ;  /* 0x0014c81201007387 */ /* 0x000fe20000100800 */
[----:B-1----:R-:W-:Y:S02]  /*69bc0*/  IMAD.MOV.U32 R10, RZ, RZ, R18 ;  /* 0x000000ffff0a7224 */ /* 0x002fe400078e0012 */
[----:B------:R-:W-:Y:S01]  /*69bd0*/  IMAD.MOV.U32 R11, RZ, RZ, R19 ;  /* 0x000000ffff0b7224 */ /* 0x000fe200078e0013 */
[----:B------:R-:W2:Y:S04]  /*69be0*/  LDL.LU R20, [R1+0x1608] ;  /* 0x0016080001147983 */ /* 0x000ea80000300800 */
[----:B------:R1:W-:Y:S04]  /*69bf0*/  STL [R1+0x14c4], R19 ;  /* 0x0014c41301007387 */ /* 0x0003e80000100800 */
[----:B----4-:R-:W4:Y:S04]  /*69c00*/  LDL.LU R21, [R1+0x1604] ;  /* 0x0016040001157983 */ /* 0x010f280000300800 */
[----:B------:R1:W-:Y:S04]  /*69c10*/  LDGSTS.E [R3+0x7280], desc[UR60][R10.64], P0 ;  /* 0x072800000a037fae */ /* 0x0003e8000812187c */
[----:B-1----:R-:W4:Y:S04]  /*69c20*/  LDL.LU R19, [R1+0x1644] ;  /* 0x0016440001137983 */ /* 0x002f280000300800 */
[----:B------:R-:W4:Y:S01]  /*69c30*/  LDL.LU R18, [R1+0x1648] ;  /* 0x0016480001127983 */ /* 0x000f220000300800 */
[----:B------:R-:W-:-:S05]  /*69c40*/  IADD3 R22, P1, R22, R5, RZ ;  /* 0x0000000516167210 */ /* 0x000fca0007f3e0ff */
[----:B------:R-:W-:Y:S02]  /*69c50*/  IMAD.X R23, R23, 0x1, R0, P1 ;  /* 0x0000000117177824 */ /* 0x000fe400008e0600 */
[----:B------:R-:W-:Y:S02]  /*69c60*/  IMAD.MOV.U32 R10, RZ, RZ, R22 ;  /* 0x000000ffff0a7224 */ /* 0x000fe400078e0016 */
[----:B------:R-:W-:Y:S01]  /*69c70*/  IMAD.MOV.U32 R11, RZ, RZ, R23 ;  /* 0x000000ffff0b7224 */ /* 0x000fe200078e0017 */
[----:B------:R-:W-:Y:S01]  /*69c80*/  IADD3 R16, P2, R16, R5, RZ ;  /* 0x0000000510107210 */ /* 0x000fe20007f5e0ff */
[----:B------:R-:W-:Y:S03]  /*69c90*/  STL [R1+0x1508], R22 ;  /* 0x0015081601007387 */ /* 0x000fe60000100800 */
[----:B------:R-:W-:Y:S01]  /*69ca0*/  IADD3.X R17, R17, R0, RZ, P2, !PT ;  /* 0x0000000011117210 */ /* 0x000fe200017fe4ff */
[----:B------:R-:W-:Y:S04]  /*69cb0*/  STL [R1+0x1504], R23 ;  /* 0x0015041701007387 */ /* 0x000fe80000100800 */
[----:B------:R-:W-:Y:S04]  /*69cc0*/  STL [R1+0x1548], R16 ;  /* 0x0015481001007387 */ /* 0x000fe80000100800 */
[----:B------:R1:W-:Y:S04]  /*69cd0*/  LDGSTS.E [R3+0x7680], desc[UR60][R10.64], P0 ;  /* 0x076800000a037fae */ /* 0x0003e8000812187c */
[----:B------:R1:W-:Y:S02]  /*69ce0*/  STL [R1+0x1544], R17 ;  /* 0x0015441101007387 */ /* 0x0003e40000100800 */
[----:B-1----:R-:W-:-:S02]  /*69cf0*/  IMAD.MOV.U32 R11, RZ, RZ, R17 ;  /* 0x000000ffff0b7224 */ /* 0x002fc400078e0011 */
[----:B------:R-:W-:Y:S01]  /*69d00*/  IMAD.MOV.U32 R10, RZ, RZ, R16 ;  /* 0x000000ffff0a7224 */ /* 0x000fe200078e0010 */
[----:B------:R-:W4:Y:S04]  /*69d10*/  LDL.LU R17, [R1+0x1684] ;  /* 0x0016840001117983 */ /* 0x000f280000300800 */
[----:B------:R-:W4:Y:S04]  /*69d20*/  LDL.LU R16, [R1+0x1688] ;  /* 0x0016880001107983 */ /* 0x000f280000300800 */
[----:B------:R-:W4:Y:S04]  /*69d30*/  LDL.LU R153, [R1+0x16c4] ;  /* 0x0016c40001997983 */ /* 0x000f280000300800 */
[----:B------:R-:W4:Y:S04]  /*69d40*/  LDL.LU R152, [R1+0x16c8] ;  /* 0x0016c80001987983 */ /* 0x000f280000300800 */
[----:B------:R1:W-:Y:S01]  /*69d50*/  LDGSTS.E [R3+0x7a80], desc[UR60][R10.64], P0 ;  /* 0x07a800000a037fae */ /* 0x0003e2000812187c */
[----:B---3--:R-:W-:-:S04]  /*69d60*/  IADD3 R14, P1, R14, R5, RZ ;  /* 0x000000050e0e7210 */ /* 0x008fc80007f3e0ff */
[----:B-1----:R-:W-:Y:S01]  /*69d70*/  MOV R10, R14 ;  /* 0x0000000e000a7202 */ /* 0x002fe20000000f00 */
[----:B--2---:R-:W-:Y:S01]  /*69d80*/  IMAD.X R15, R15, 0x1, R0, P1 ;  /* 0x000000010f0f7824 */ /* 0x004fe200008e0600 */
[----:B------:R1:W-:Y:S03]  /*69d90*/  STL [R1+0x1588], R14 ;  /* 0x0015880e01007387 */ /* 0x0003e60000100800 */
[----:B------:R-:W-:Y:S01]  /*69da0*/  IMAD.MOV.U32 R11, RZ, RZ, R15 ;  /* 0x000000ffff0b7224 */ /* 0x000fe200078e000f */
[----:B------:R2:W-:Y:S04]  /*69db0*/  STL [R1+0x1584], R15 ;  /* 0x0015840f01007387 */ /* 0x0005e80000100800 */
[----:B------:R3:W-:Y:S01]  /*69dc0*/  LDGSTS.E [R3+0x7e80], desc[UR60][R10.64], P0 ;  /* 0x07e800000a037fae */ /* 0x0007e2000812187c */
[----:B------:R-:W-:-:S05]  /*69dd0*/  IADD3 R4, P2, R4, R5, RZ ;  /* 0x0000000504047210 */ /* 0x000fca0007f5e0ff */
[----:B------:R-:W-:Y:S01]  /*69de0*/  IMAD.X R13, R13, 0x1, R0, P2 ;  /* 0x000000010d0d7824 */ /* 0x000fe200010e0600 */
[----:B------:R-:W-:Y:S04]  /*69df0*/  STL [R1+0x15c8], R4 ;  /* 0x0015c80401007387 */ /* 0x000fe80000100800 */
[----:B-1----:R-:W4:Y:S01]  /*69e00*/  LDL.LU R14, [R1+0x1708] ;  /* 0x00170800010e7983 */ /* 0x002f220000300800 */
[----:B---3--:R-:W-:-:S03]  /*69e10*/  IMAD.MOV.U32 R11, RZ, RZ, R13 ;  /* 0x000000ffff0b7224 */ /* 0x008fc600078e000d */
[----:B------:R1:W-:Y:S01]  /*69e20*/  STL [R1+0x15c4], R13 ;  /* 0x0015c40d01007387 */ /* 0x0003e20000100800 */
[----:B------:R-:W-:-:S03]  /*69e30*/  IMAD.MOV.U32 R10, RZ, RZ, R4 ;  /* 0x000000ffff0a7224 */ /* 0x000fc600078e0004 */
[----:B--2---:R-:W2:Y:S04]  /*69e40*/  LDL.LU R15, [R1+0x1704] ;  /* 0x00170400010f7983 */ /* 0x004ea80000300800 */
[----:B------:R3:W-:Y:S04]  /*69e50*/  LDGSTS.E [R3+0x20280], desc[UR60][R10.64], P0 ;  /* 0x202800000a037fae */ /* 0x0007e8000812187c */
[----:B-1----:R-:W2:Y:S04]  /*69e60*/  LDL.LU R13, [R1+0x1744] ;  /* 0x00174400010d7983 */ /* 0x002ea80000300800 */
[----:B------:R-:W2:Y:S01]  /*69e70*/  LDL.LU R4, [R1+0x1748] ;  /* 0x0017480001047983 */ /* 0x000ea20000300800 */
[----:B------:R-:W-:-:S05]  /*69e80*/  IADD3 R20, P1, R20, R5, RZ ;  /* 0x0000000514147210 */ /* 0x000fca0007f3e0ff */
[----:B----4-:R-:W-:Y:S01]  /*69e90*/  IMAD.X R21, R21, 0x1, R0, P1 ;  /* 0x0000000115157824 */ /* 0x010fe200008e0600 */
[----:B------:R-:W-:Y:S01]  /*69ea0*/  STL [R1+0x1608], R20 ;  /* 0x0016081401007387 */ /* 0x000fe20000100800 */
[----:B---3--:R-:W-:-:S03]  /*69eb0*/  IMAD.MOV.U32 R10, RZ, RZ, R20 ;  /* 0x000000ffff0a7224 */ /* 0x008fc600078e0014 */
[----:B------:R1:W-:Y:S01]  /*69ec0*/  STL [R1+0x1604], R21 ;  /* 0x0016041501007387 */ /* 0x0003e20000100800 */
[----:B------:R-:W-:Y:S02]  /*69ed0*/  IADD3 R18, P2, R18, R5, RZ ;  /* 0x0000000512127210 */ /* 0x000fe40007f5e0ff */
[----:B------:R-:W-:-:S03]  /*69ee0*/  MOV R11, R21 ;  /* 0x00000015000b7202 */ /* 0x000fc60000000f00 */
[----:B------:R-:W-:Y:S01]  /*69ef0*/  IMAD.X R19, R19, 0x1, R0, P2 ;  /* 0x0000000113137824 */ /* 0x000fe200010e0600 */
[----:B------:R-:W-:Y:S04]  /*69f00*/  STL [R1+0x1648], R18 ;  /* 0x0016481201007387 */ /* 0x000fe80000100800 */
[----:B------:R-:W3:Y:S04]  /*69f10*/  LDL.LU R23, [R1+0x1784] ;  /* 0x0017840001177983 */ /* 0x000ee80000300800 */
[----:B------:R4:W-:Y:S04]  /*69f20*/  STL [R1+0x1644], R19 ;  /* 0x0016441301007387 */ /* 0x0009e80000100800 */
[----:B------:R-:W3:Y:S04]  /*69f30*/  LDL.LU R22, [R1+0x1788] ;  /* 0x0017880001167983 */ /* 0x000ee80000300800 */
[----:B-1----:R-:W3:Y:S04]  /*69f40*/  LDL.LU R21, [R1+0x17c4] ;  /* 0x0017c40001157983 */ /* 0x002ee80000300800 */
[----:B------:R-:W3:Y:S04]  /*69f50*/  LDL.LU R20, [R1+0x17c8] ;  /* 0x0017c80001147983 */ /* 0x000ee80000300800 */
[----:B------:R1:W-:Y:S02]  /*69f60*/  LDGSTS.E [R3+0x20680], desc[UR60][R10.64], P0 ;  /* 0x206800000a037fae */ /* 0x0003e4000812187c */
[----:B-1----:R-:W-:-:S02]  /*69f70*/  IMAD.MOV.U32 R10, RZ, RZ, R18 ;  /* 0x000000ffff0a7224 */ /* 0x002fc400078e0012 */
[----:B------:R-:W-:Y:S02]  /*69f80*/  IMAD.MOV.U32 R11, RZ, RZ, R19 ;  /* 0x000000ffff0b7224 */ /* 0x000fe400078e0013 */
[----:B----4-:R-:W4:Y:S01]  /*69f90*/  LDL.LU R19, [R1+0x1864] ;  /* 0x0018640001137983 */ /* 0x010f220000300800 */
[----:B------:R-:W-:-:S03]  /*69fa0*/  IADD3 R16, P1, R16, R5, RZ ;  /* 0x0000000510107210 */ /* 0x000fc60007f3e0ff */
[----:B------:R-:W4:Y:S02]  /*69fb0*/  LDL.LU R18, [R1+0x1868] ;  /* 0x0018680001127983 */ /* 0x000f240000300800 */
[----:B------:R-:W-:Y:S02]  /*69fc0*/  IMAD.X R17, R17, 0x1, R0, P1 ;  /* 0x0000000111117824 */ /* 0x000fe400008e0600 */
[----:B------:R1:W-:Y:S01]  /*69fd0*/  LDGSTS.E [R3+0x20a80], desc[UR60][R10.64], P0 ;  /* 0x20a800000a037fae */ /* 0x0003e2000812187c */
[----:B------:R-:W-:-:S03]  /*69fe0*/  IADD3 R152, P2, R152, R5, RZ ;  /* 0x0000000598987210 */ /* 0x000fc60007f5e0ff */
[----:B------:R-:W-:Y:S02]  /*69ff0*/  STL [R1+0x1688], R16 ;  /* 0x0016881001007387 */ /* 0x000fe40000100800 */
[----:B------:R-:W-:Y:S02]  /*6a000*/  IMAD.X R153, R153, 0x1, R0, P2 ;  /* 0x0000000199997824 */ /* 0x000fe400010e0600 */
[----:B------:R1:W-:Y:S02]  /*6a010*/  STL [R1+0x1684], R17 ;  /* 0x0016841101007387 */ /* 0x0003e40000100800 */
[----:B-1----:R-:W-:Y:S02]  /*6a020*/  IMAD.MOV.U32 R10, RZ, RZ, R16 ;  /* 0x000000ffff0a7224 */ /* 0x002fe400078e0010 */
[----:B------:R-:W-:Y:S01]  /*6a030*/  STL [R1+0x16c8], R152 ;  /* 0x0016c89801007387 */ /* 0x000fe20000100800 */
[----:B------:R-:W-:-:S03]  /*6a040*/  IMAD.MOV.U32 R11, RZ, RZ, R17 ;  /* 0x000000ffff0b7224 */ /* 0x000fc600078e0011 */
[----:B------:R-:W4:Y:S04]  /*6a050*/  LDL.LU R17, [R1+0x1884] ;  /* 0x0018840001117983 */ /* 0x000f280000300800 */
[----:B------:R-:W-:Y:S04]  /*6a060*/  STL [R1+0x16c4], R153 ;  /* 0x0016c49901007387 */ /* 0x000fe80000100800 */
[----:B------:R-:W4:Y:S04]  /*6a070*/  LDL.LU R16, [R1+0x1888] ;  /* 0x0018880001107983 */ /* 0x000f280000300800 */
[----:B------:R1:W-:Y:S02]  /*6a080*/  LDGSTS.E [R3+0x20e80], desc[UR60][R10.64], P0 ;  /* 0x20e800000a037fae */ /* 0x0003e4000812187c */
[----:B-1----:R-:W-:Y:S01]  /*6a090*/  MOV R10, R152 ;  /* 0x00000098000a7202 */ /* 0x002fe20000000f00 */
[----:B------:R-:W-:-:S05]  /*6a0a0*/  IMAD.MOV.U32 R11, RZ, RZ, R153 ;  /* 0x000000ffff0b7224 */ /* 0x000fca00078e0099 */
[----:B------:R1:W-:Y:S01]  /*6a0b0*/  LDGSTS.E [R3+0x21280], desc[UR60][R10.64], P0 ;  /* 0x212800000a037fae */ /* 0x0003e2000812187c */
[----:B------:R-:W-:-:S05]  /*6a0c0*/  IADD3 R14, P1, R14, R5, RZ ;  /* 0x000000050e0e7210 */ /* 0x000fca0007f3e0ff */
[----:B--2---:R-:W-:Y:S01]  /*6a0d0*/  IMAD.X R15, R15, 0x1, R0, P1 ;  /* 0x000000010f0f7824 */ /* 0x004fe200008e0600 */
[----:B------:R-:W-:Y:S01]  /*6a0e0*/  STL [R1+0x1708], R14 ;  /* 0x0017080e01007387 */ /* 0x000fe20000100800 */
[----:B-1----:R-:W-:Y:S02]  /*6a0f0*/  IMAD.MOV.U32 R10, RZ, RZ, R14 ;  /* 0x000000ffff0a7224 */ /* 0x002fe400078e000e */
[----:B------:R-:W-:Y:S01]  /*6a100*/  IMAD.MOV.U32 R11, RZ, RZ, R15 ;  /* 0x000000ffff0b7224 */ /* 0x000fe200078e000f */
[----:B------:R1:W-:Y:S04]  /*6a110*/  STL [R1+0x1704], R15 ;  /* 0x0017040f01007387 */ /* 0x0003e80000100800 */
[----:B------:R2:W-:Y:S01]  /*6a120*/  LDGSTS.E [R3+0x21680], desc[UR60][R10.64], P0 ;  /* 0x216800000a037fae */ /* 0x0005e2000812187c */
[----:B------:R-:W-:-:S05]  /*6a130*/  IADD3 R4, P2, R4, R5, RZ ;  /* 0x0000000504047210 */ /* 0x000fca0007f5e0ff */
[----:B------:R-:W-:Y:S01]  /*6a140*/  IMAD.X R13, R13, 0x1, R0, P2 ;  /* 0x000000010d0d7824 */ /* 0x000fe200010e0600 */
[----:B------:R-:W-:Y:S04]  /*6a150*/  STL [R1+0x1748], R4 ;  /* 0x0017480401007387 */ /* 0x000fe80000100800 */
[----:B-1----:R-:W4:Y:S04]  /*6a160*/  LDL.LU R15, [R1+0x18ac] ;  /* 0x0018ac00010f7983 */ /* 0x002f280000300800 */
[----:B------:R1:W-:Y:S04]  /*6a170*/  STL [R1+0x1744], R13 ;  /* 0x0017440d01007387 */ /* 0x0003e80000100800 */
[----:B------:R-:W4:Y:S01]  /*6a180*/  LDL.LU R14, [R1+0x18b0] ;  /* 0x0018b000010e7983 */ /* 0x000f220000300800 */
[----:B--2---:R-:W-:Y:S01]  /*6a190*/  MOV R11, R13 ;  /* 0x0000000d000b7202 */ /* 0x004fe20000000f00 */
[----:B------:R-:W-:-:S02]  /*6a1a0*/  IMAD.MOV.U32 R10, RZ, RZ, R4 ;  /* 0x000000ffff0a7224 */ /* 0x000fc400078e0004 */
[----:B-1----:R-:W2:Y:S04]  /*6a1b0*/  LDL.LU R13, [R1+0x18c4] ;  /* 0x0018c400010d7983 */ /* 0x002ea80000300800 */
[----:B------:R-:W2:Y:S04]  /*6a1c0*/  LDL.LU R4, [R1+0x18c8] ;  /* 0x0018c80001047983 */ /* 0x000ea80000300800 */
[----:B------:R1:W-:Y:S01]  /*6a1d0*/  LDGSTS.E [R3+0x21a80], desc[UR60][R10.64], P0 ;  /* 0x21a800000a037fae */ /* 0x0003e2000812187c */
[----:B---3--:R-:W-:-:S05]  /*6a1e0*/  IADD3 R22, P1, R22, R5, RZ ;  /* 0x0000000516167210 */ /* 0x008fca0007f3e0ff */
[--C-:B------:R-:W-:Y:S01]  /*6a1f0*/  IMAD.X R23, R23, 0x1, R0.reuse, P1 ;  /* 0x0000000117177824 */ /* 0x100fe200008e0600 */
[-C--:B------:R-:W-:Y:S01]  /*6a200*/  IADD3 R20, P2, R20, R5.reuse, RZ ;  /* 0x0000000514147210 */ /* 0x080fe20007f5e0ff */
[----:B------:R-:W-:Y:S04]  /*6a210*/  STL [R1+0x1788], R22 ;  /* 0x0017881601007387 */ /* 0x000fe80000100800 */
[----:B------:R-:W-:Y:S01]  /*6a220*/  IMAD.X R21, R21, 0x1, R0, P2 ;  /* 0x0000000115157824 */ /* 0x000fe200010e0600 */
[----:B------:R-:W-:Y:S01]  /*6a230*/  STL [R1+0x1784], R23 ;  /* 0x0017841701007387 */ /* 0x000fe20000100800 */
[----:B-1----:R-:W-:Y:S02]  /*6a240*/  IMAD.MOV.U32 R10, RZ, RZ, R22 ;  /* 0x000000ffff0a7224 */ /* 0x002fe400078e0016 */
[----:B------:R-:W-:Y:S01]  /*6a250*/  IMAD.MOV.U32 R11, RZ, RZ, R23 ;  /* 0x000000ffff0b7224 */ /* 0x000fe200078e0017 */
[----:B------:R-:W-:Y:S04]  /*6a260*/  STL [R1+0x17c8], R20 ;  /* 0x0017c81401007387 */ /* 0x000fe80000100800 */
[----:B------:R1:W-:Y:S04]  /*6a270*/  STL [R1+0x17c4], R21 ;  /* 0x0017c41501007387 */ /* 0x0003e80000100800 */
[----:B------:R-:W3:Y:S04]  /*6a280*/  LDL.LU.64 R158, [R1+0x678] ;  /* 0x00067800019e7983 */ /* 0x000ee80000300a00 */
[----:B------:R1:W-:Y:S01]  /*6a290*/  LDGSTS.E [R3+0x21e80], desc[UR60][R10.64], P0 ;  /* 0x21e800000a037fae */ /* 0x0003e2000812187c */
[----:B----4-:R-:W-:-:S04]  /*6a2a0*/  IADD3 R18, P1, R18, R5, RZ ;  /* 0x0000000512127210 */ /* 0x010fc80007f3e0ff */
[----:B------:R-:W-:Y:S01]  /*6a2b0*/  IADD3.X R19, R19, R0, RZ, P1, !PT ;  /* 0x0000000013137210 */ /* 0x000fe20000ffe4ff */
[----:B------:R-:W-:Y:S01]  /*6a2c0*/  STL [R1+0x1868], R18 ;  /* 0x0018681201007387 */ /* 0x000fe20000100800 */
[----:B-1----:R-:W-:-:S03]  /*6a2d0*/  IMAD.MOV.U32 R10, RZ, RZ, R20 ;  /* 0x000000ffff0a7224 */ /* 0x002fc600078e0014 */
[----:B------:R-:W-:Y:S01]  /*6a2e0*/  STL [R1+0x1864], R19 ;  /* 0x0018641301007387 */ /* 0x000fe20000100800 */
[----:B------:R-:W-:-:S05]  /*6a2f0*/  IMAD.MOV.U32 R11, RZ, RZ, R21 ;  /* 0x000000ffff0b7224 */ /* 0x000fca00078e0015 */
[----:B------:R1:W-:Y:S01]  /*6a300*/  LDGSTS.E [R3+0x22280], desc[UR60][R10.64], P0 ;  /* 0x222800000a037fae */ /* 0x0003e2000812187c */
[----:B------:R-:W-:-:S05]  /*6a310*/  IADD3 R16, P2, R16, R5, RZ ;  /* 0x0000000510107210 */ /* 0x000fca0007f5e0ff */
[----:B------:R-:W-:Y:S01]  /*6a320*/  STL [R1+0x1888], R16 ;  /* 0x0018881001007387 */ /* 0x000fe20000100800 */
[----:B------:R-:W-:-:S03]  /*6a330*/  IMAD.X R17, R17, 0x1, R0, P2 ;  /* 0x0000000111117824 */ /* 0x000fc600010e0600 */
[----:B------:R-:W4:Y:S01]  /*6a340*/  LDL.LU.64 R20, [R1+0x660] ;  /* 0x0006600001147983 */ /* 0x000f220000300a00 */
[----:B-1----:R-:W-:Y:S02]  /*6a350*/  IMAD.MOV.U32 R10, RZ, RZ, R18 ;  /* 0x000000ffff0a7224 */ /* 0x002fe400078e0012 */
[----:B------:R-:W-:Y:S01]  /*6a360*/  IMAD.MOV.U32 R11, RZ, RZ, R19 ;  /* 0x000000ffff0b7224 */ /* 0x000fe200078e0013 */
[----:B------:R-:W-:Y:S04]  /*6a370*/  STL [R1+0x1884], R17 ;  /* 0x0018841101007387 */ /* 0x000fe80000100800 */
[----:B------:R-:W4:Y:S04]  /*6a380*/  LDL.LU.64 R156, [R1+0x648] ;  /* 0x00064800019c7983 */ /* 0x000f280000300a00 */
[----:B------:R1:W-:Y:S04]  /*6a390*/  LDGSTS.E [R3+0x22680], desc[UR60][R10.64], P0 ;  /* 0x226800000a037fae */ /* 0x0003e8000812187c */
[----:B------:R-:W4:Y:S01]  /*6a3a0*/  LDL.LU.64 R22, [R1+0x630] ;  /* 0x0006300001167983 */ /* 0x000f220000300a00 */
[----:B-1----:R-:W-:-:S02]  /*6a3b0*/  IMAD.MOV.U32 R10, RZ, RZ, R16 ;  /* 0x000000ffff0a7224 */ /* 0x002fc400078e0010 */
[----:B------:R-:W-:-:S05]  /*6a3c0*/  IMAD.MOV.U32 R11, RZ, RZ, R17 ;  /* 0x000000ffff0b7224 */ /* 0x000fca00078e0011 */
[----:B------:R1:W-:Y:S01]  /*6a3d0*/  LDGSTS.E [R3+0x22a80], desc[UR60][R10.64], P0 ;  /* 0x22a800000a037fae */ /* 0x0003e2000812187c */
[----:B------:R-:W-:-:S05]  /*6a3e0*/  IADD3 R14, P1, R14, R5, RZ ;  /* 0x000000050e0e7210 */ /* 0x000fca0007f3e0ff */
[----:B------:R-:W-:Y:S01]  /*6a3f0*/  IMAD.X R15, R15, 0x1, R0, P1 ;  /* 0x000000010f0f7824 */ /* 0x000fe200008e0600 */
[----:B------:R-:W-:Y:S01]  /*6a400*/  STL [R1+0x18b0], R14 ;  /* 0x0018b00e01007387 */ /* 0x000fe20000100800 */
[----:B--2---:R-:W-:-:S03]  /*6a410*/  IADD3 R4, P2, R4, R5, RZ ;  /* 0x0000000504047210 */ /* 0x004fc60007f5e0ff */
[----:B------:R2:W-:Y:S01]  /*6a420*/  STL [R1+0x18ac], R15 ;  /* 0x0018ac0f01007387 */ /* 0x0005e20000100800 */
[----:B-1----:R-:W-:Y:S02]  /*6a430*/  IMAD.MOV.U32 R10, RZ, RZ, R14 ;  /* 0x000000ffff0a7224 */ /* 0x002fe400078e000e */
[----:B------:R-:W-:Y:S01]  /*6a440*/  IMAD.MOV.U32 R11, RZ, RZ, R15 ;  /* 0x000000ffff0b7224 */ /* 0x000fe200078e000f */
[----:B------:R1:W-:Y:S01]  /*6a450*/  STL [R1+0x18c8], R4 ;  /* 0x0018c80401007387 */ /* 0x0003e20000100800 */
[----:B------:R-:W-:-:S03]  /*6a460*/  IADD3.X R13, R13, R0, RZ, P2, !PT ;  /* 0x000000000d0d7210 */ /* 0x000fc600017fe4ff */
[----:B------:R1:W-:Y:S04]  /*6a470*/  LDGSTS.E [R3+0x22e80], desc[UR60][R10.64], P0 ;  /* 0x22e800000a037fae */ /* 0x0003e8000812187c */
[----:B--2---:R-:W2:Y:S04]  /*6a480*/  LDL.LU.64 R14, [R1+0x618] ;  /* 0x00061800010e7983 */ /* 0x004ea80000300a00 */
[----:B------:R4:W-:Y:S04]  /*6a490*/  STL [R1+0x18c4], R13 ;  /* 0x0018c40d01007387 */ /* 0x0009e80000100800 */
[----:B------:R-:W2:Y:S04]  /*6a4a0*/  LDL.LU.64 R152, [R1+0x610] ;  /* 0x0006100001987983 */ /* 0x000ea80000300a00 */
[----:B------:R-:W2:Y:S04]  /*6a4b0*/  LDL.LU.64 R16, [R1+0x608] ;  /* 0x0006080001107983 */ /* 0x000ea80000300a00 */
[----:B------:R-:W2:Y:S01]  /*6a4c0*/  LDL.LU.64 R154, [R1+0x600] ;  /* 0x00060000019a7983 */ /* 0x000ea20000300a00 */
[----:B-1----:R-:W-:-:S02]  /*6a4d0*/  IMAD.MOV.U32 R10, RZ, RZ, R4 ;  /* 0x000000ffff0a7224 */ /* 0x002fc400078e0004 */
[----:B------:R-:W-:Y:S01]  /*6a4e0*/  IMAD.MOV.U32 R11, RZ, RZ, R13 ;  /* 0x000000ffff0b7224 */ /* 0x000fe200078e000d */
[----:B------:R-:W2:Y:S04]  /*6a4f0*/  LDL.LU R166, [R1+0xdd0] ;  /* 0x000dd00001a67983 */ /* 0x000ea80000300800 */
[----:B------:R1:W-:Y:S04]  /*6a500*/  LDGSTS.E [R3+0x23280], desc[UR60][R10.64], P0 ;  /* 0x232800000a037fae */ /* 0x0003e8000812187c */
[----:B------:R-:W2:Y:S01]  /*6a510*/  LDL.LU R165, [R1+0xe10] ;  /* 0x000e100001a57983 */ /* 0x000ea20000300800 */
[----:B---3--:R-:W-:-:S05]  /*6a520*/  IADD3 R18, P1, R158, R5, RZ ;  /* 0x000000059e127210 */ /* 0x008fca0007f3e0ff */
[----:B------:R-:W-:Y:S02]  /*6a530*/  IMAD.X R4, R159, 0x1, R0, P1 ;  /* 0x000000019f047824 */ /* 0x000fe400008e0600 */
[----:B------:R-:W-:Y:S02]  /*6a540*/  IMAD.MOV.U32 R174, RZ, RZ, R18 ;  /* 0x000000ffffae7224 */ /* 0x000fe400078e0012 */
[----:B------:R-:W-:Y:S01]  /*6a550*/  IMAD.MOV.U32 R175, RZ, RZ, R4 ;  /* 0x000000ffffaf7224 */ /* 0x000fe200078e0004 */
[----:B----4-:R-:W-:-:S05]  /*6a560*/  IADD3 R19, P1, R20, R5, RZ ;  /* 0x0000000514137210 */ /* 0x010fca0007f3e0ff */
[----:B-1----:R-:W-:Y:S01]  /*6a570*/  IMAD.X R10, R21, 0x1, R0, P1 ;  /* 0x00000001150a7824 */ /* 0x002fe200008e0600 */
[----:B------:R-:W-:-:S04]  /*6a580*/  IADD3 R20, P1, R156, R5, RZ ;  /* 0x000000059c147210 */ /* 0x000fc80007f3e0ff */
[----:B------:R-:W-:Y:S02]  /*6a590*/  IADD3.X R11, R157, R0, RZ, P1, !PT ;  /* 0x000000009d0b7210 */ /* 0x000fe40000ffe4ff */
[----:B------:R-:W-:-:S05]  /*6a5a0*/  IADD3 R21, P1, R22, R5, RZ ;  /* 0x0000000516157210 */ /* 0x000fca0007f3e0ff */
[----:B------:R-:W-:Y:S02]  /*6a5b0*/  IMAD.X R13, R23, 0x1, R0, P1 ;  /* 0x00000001170d7824 */ /* 0x000fe400008e0600 */
[----:B------:R-:W-:Y:S02]  /*6a5c0*/  IMAD.MOV.U32 R168, RZ, RZ, R19 ;  /* 0x000000ffffa87224 */ /* 0x000fe400078e0013 */
[----:B------:R-:W-:Y:S01]  /*6a5d0*/  IMAD.MOV.U32 R169, RZ, RZ, R10 ;  /* 0x000000ffffa97224 */ /* 0x000fe200078e000a */
[----:B------:R-:W-:Y:S01]  /*6a5e0*/  MOV R172, R20 ;  /* 0x0000001400ac7202 */ /* 0x000fe20000000f00 */
[----:B------:R-:W-:Y:S02]  /*6a5f0*/  IMAD.MOV.U32 R173, RZ, RZ, R11 ;  /* 0x000000ffffad7224 */ /* 0x000fe400078e000b */
[----:B------:R-:W-:Y:S01]  /*6a600*/  IMAD.MOV.U32 R10, RZ, RZ, R168 ;  /* 0x000000ffff0a7224 */ /* 0x000fe200078e00a8 */
[----:B------:R1:W-:Y:S01]  /*6a610*/  STL.64 [R1+0x660], R168 ;  /* 0x000660a801007387 */ /* 0x0003e20000100a00 */
[----:B------:R-:W-:-:S02]  /*6a620*/  IMAD.MOV.U32 R11, RZ, RZ, R169 ;  /* 0x000000ffff0b7224 */ /* 0x000fc400078e00a9 */
[----:B------:R-:W-:Y:S01]  /*6a630*/  IMAD.MOV.U32 R18, RZ, RZ, R21 ;  /* 0x000000ffff127224 */ /* 0x000fe200078e0015 */
[----:B------:R-:W-:Y:S01]  /*6a640*/  STL.64 [R1+0x678], R174 ;  /* 0x000678ae01007387 */ /* 0x000fe20000100a00 */
[----:B------:R-:W-:-:S03]  /*6a650*/  IMAD.MOV.U32 R19, RZ, RZ, R13 ;  /* 0x000000ffff137224 */ /* 0x000fc600078e000d */
[----:B------:R-:W-:Y:S01]  /*6a660*/  STL.64 [R1+0x648], R172 ;  /* 0x000648ac01007387 */ /* 0x000fe20000100a00 */
[----:B--2---:R-:W-:-:S05]  /*6a670*/  IADD3 R22, P1, R14, R5, RZ ;  /* 0x000000050e167210 */ /* 0x004fca0007f3e0ff */
[----:B------:R-:W-:Y:S01]  /*6a680*/  IMAD.X R14, R15, 0x1, R0, P1 ;  /* 0x000000010f0e7824 */ /* 0x000fe200008e0600 */
[----:B------:R-:W-:-:S05]  /*6a690*/  IADD3 R23, P1, R152, R5, RZ ;  /* 0x0000000598177210 */ /* 0x000fca0007f3e0ff */
[----:B------:R-:W-:Y:S01]  /*6a6a0*/  IMAD.X R15, R153, 0x1, R0, P1 ;  /* 0x00000001990f7824 */ /* 0x000fe200008e0600 */
[----:B------:R-:W-:Y:S01]  /*6a6b0*/  IADD3 R152, P1, R16, R5, RZ ;  /* 0x0000000510987210 */ /* 0x000fe20007f3e0ff */
[----:B-1----:R-:W-:Y:S01]  /*6a6c0*/  IMAD.MOV.U32 R168, RZ, RZ, R22 ;  /* 0x000000ffffa87224 */ /* 0x002fe200078e0016 */
[----:B------:R-:W-:-:S03]  /*6a6d0*/  MOV R169, R14 ;  /* 0x0000000e00a97202 */ /* 0x000fc60000000f00 */
[----:B------:R-:W-:Y:S01]  /*6a6e0*/  IMAD.X R16, R17, 0x1, R0, P1 ;  /* 0x0000000111107824 */ /* 0x000fe200008e0600 */
[----:B------:R-:W-:Y:S01]  /*6a6f0*/  IADD3 R153, P1, R154, R5, RZ ;  /* 0x000000059a997210 */ /* 0x000fe20007f3e0ff */
[----:B------:R1:W-:Y:S01]  /*6a700*/  STL.64 [R1+0x618], R168 ;  /* 0x000618a801007387 */ /* 0x0003e20000100a00 */
[----:B------:R-:W-:-:S03]  /*6a710*/  IMAD.MOV.U32 R22, RZ, RZ, R168 ;  /* 0x000000ffff167224 */ /* 0x000fc600078e00a8 */
[----:B------:R-:W-:Y:S02]  /*6a720*/  IMAD.X R17, R155, 0x1, R0, P1 ;  /* 0x000000019b117824 */ /* 0x000fe400008e0600 */
[----:B------:R-:W-:Y:S02]  /*6a730*/  IMAD.MOV.U32 R14, RZ, RZ, R23 ;  /* 0x000000ffff0e7224 */ /* 0x000fe400078e0017 */
[----:B------:R-:W-:Y:S01]  /*6a740*/  IMAD.MOV.U32 R20, RZ, RZ, R152 ;  /* 0x000000ffff147224 */ /* 0x000fe200078e0098 */
[----:B------:R2:W-:Y:S01]  /*6a750*/  STL.64 [R1+0x630], R18 ;  /* 0x0006301201007387 */ /* 0x0005e20000100a00 */
[----:B------:R-:W-:Y:S02]  /*6a760*/  IMAD.MOV.U32 R23, RZ, RZ, R169 ;  /* 0x000000ffff177224 */ /* 0x000fe400078e00a9 */
[----:B-1----:R-:W-:Y:S01]  /*6a770*/  IMAD.MOV.U32 R168, RZ, RZ, R153 ;  /* 0x000000ffffa87224 */ /* 0x002fe200078e0099 */
[----:B------:R-:W-:Y:S01]  /*6a780*/  MOV R169, R17 ;  /* 0x0000001100a97202 */ /* 0x000fe20000000f00 */
[----:B------:R-:W-:-:S02]  /*6a790*/  IMAD.MOV.U32 R21, RZ, RZ, R16 ;  /* 0x000000ffff157224 */ /* 0x000fc400078e0010 */
[----:B------:R-:W-:Y:S02]  /*6a7a0*/  IMAD.MOV.U32 R152, RZ, RZ, R174 ;  /* 0x000000ffff987224 */ /* 0x000fe400078e00ae */
[----:B------:R-:W-:Y:S02]  /*6a7b0*/  IMAD.MOV.U32 R153, RZ, RZ, R175 ;  /* 0x000000ffff997224 */ /* 0x000fe400078e00af */
[----:B------:R-:W3:Y:S01]  /*6a7c0*/  LDL.LU.64 R174, [R1+0x2690] ;  /* 0x0026900001ae7983 */ /* 0x000ee20000300a00 */
[----:B------:R-:W-:Y:S02]  /*6a7d0*/  IMAD.MOV.U32 R16, RZ, RZ, R172 ;  /* 0x000000ffff107224 */ /* 0x000fe400078e00ac */
[----:B------:R-:W-:Y:S01]  /*6a7e0*/  IMAD.MOV.U32 R17, RZ, RZ, R173 ;  /* 0x000000ffff117224 */ /* 0x000fe200078e00ad */
[----:B------:R-:W-:Y:S04]  /*6a7f0*/  LDGSTS.E [R3+0x23680], desc[UR60][R152.64], P0 ;  /* 0x2368000098037fae */ /* 0x000fe8000812187c */
[----:B------:R-:W4:Y:S04]  /*6a800*/  LDL.LU.64 R172, [R1+0x2688] ;  /* 0x0026880001ac7983 */ /* 0x000f280000300a00 */
[----:B------:R1:W-:Y:S04]  /*6a810*/  STL.64 [R1+0x610], R14 ;  /* 0x0006100e01007387 */ /* 0x0003e80000100a00 */
[----:B------:R1:W-:Y:S04]  /*6a820*/  STL.64 [R1+0x608], R20 ;  /* 0x0006081401007387 */ /* 0x0003e80000100a00 */
[----:B------:R-:W-:Y:S04]  /*6a830*/  STL.64 [R1+0x600], R168 ;  /* 0x000600a801007387 */ /* 0x000fe80000100a00 */
[----:B------:R1:W-:Y:S04]  /*6a840*/  LDGSTS.E [R3+0x23a80], desc[UR60][R10.64], P0 ;  /* 0x23a800000a037fae */ /* 0x0003e8000812187c */
[----:B------:R-:W-:Y:S04]  /*6a850*/  LDGSTS.E [R3+0x23e80], desc[UR60][R16.64], P0 ;  /* 0x23e8000010037fae */ /* 0x000fe8000812187c */
[----:B------:R3:W-:Y:S04]  /*6a860*/  LDGSTS.E [R3+0x24280], desc[UR60][R18.64], P0 ;  /* 0x2428000012037fae */ /* 0x0007e8000812187c */
[----:B------:R-:W3:Y:S01]  /*6a870*/  LDL.LU R10, [R1+0xdcc] ;  /* 0x000dcc00010a7983 */ /* 0x000ee20000300800 */
[----:B------:R-:W-:-:S03]  /*6a880*/  IADD3 R154, P1, R250, R5, RZ ;  /* 0x00000005fa9a7210 */ /* 0x000fc60007f3e0ff */
[----:B------:R-:W-:Y:S04]  /*6a890*/  LDGSTS.E [R3+0x24680], desc[UR60][R22.64], P0 ;  /* 0x2468000016037fae */ /* 0x000fe8000812187c */
[----:B--2---:R-:W2:Y:S01]  /*6a8a0*/  LDL.LU R18, [R1+0xe0c] ;  /* 0x000e0c0001127983 */ /* 0x004ea20000300800 */
[----:B------:R-:W-:Y:S01]  /*6a8b0*/  IMAD.X R250, R251, 0x1, R0, P1 ;  /* 0x00000001fbfa7824 */ /* 0x000fe200008e0600 */
[----:B------:R-:W-:Y:S02]  /*6a8c0*/  IADD3 R155, P1, R248, R5, RZ ;  /* 0x00000005f89b7210 */ /* 0x000fe40007f3e0ff */
[----:B------:R-:W4:Y:S02]  /*6a8d0*/  LDL.LU R17, [R1+0xe4c] ;  /* 0x000e4c0001117983 */ /* 0x000f240000300800 */
[----:B------:R-:W-:-:S02]  /*6a8e0*/  IADD3.X R248, R249, R0, RZ, P1, !PT ;  /* 0x00000000f9f87210 */ /* 0x000fc40000ffe4ff */
[-C--:B------:R-:W-:Y:S01]  /*6a8f0*/  IADD3 R156, P1, R246, R5.reuse, RZ ;  /* 0x00000005f69c7210 */ /* 0x080fe20007f3e0ff */
[----:B------:R-:W4:Y:S04]  /*6a900*/  LDL.LU R16, [R1+0xe50] ;  /* 0x000e500001107983 */ /* 0x000f280000300800 */
[--C-:B------:R-:W-:Y:S01]  /*6a910*/  IMAD.X R246, R247, 0x1, R0.reuse, P1 ;  /* 0x00000001f7f67824 */ /* 0x100fe200008e0600 */
[-C--:B------:R-:W-:Y:S01]  /*6a920*/  IADD3 R157, P1, R244, R5.reuse, RZ ;  /* 0x00000005f49d7210 */ /* 0x080fe20007f3e0ff */
[----:B------:R-:W4:Y:S04]  /*6a930*/  LDL.LU R152, [R1+0xe8c] ;  /* 0x000e8c0001987983 */ /* 0x000f280000300800 */
[--C-:B------:R-:W-:Y:S01]  /*6a940*/  IMAD.X R244, R245, 0x1, R0.reuse, P1 ;  /* 0x00000001f5f47824 */ /* 0x100fe200008e0600 */
[-C--:B------:R-:W-:Y:S01]  /*6a950*/  IADD3 R158, P1, R242, R5.reuse, RZ ;  /* 0x00000005f29e7210 */ /* 0x080fe20007f3e0ff */
[----:B------:R-:W4:Y:S04]  /*6a960*/  LDL.LU R23, [R1+0xe90] ;  /* 0x000e900001177983 */ /* 0x000f280000300800 */
[--C-:B------:R-:W-:Y:S01]  /*6a970*/  IMAD.X R242, R243, 0x1, R0.reuse, P1 ;  /* 0x00000001f3f27824 */ /* 0x100fe200008e0600 */
[-C--:B------:R-:W-:Y:S01]  /*6a980*/  IADD3 R159, P1, R240, R5.reuse, RZ ;  /* 0x00000005f09f7210 */ /* 0x080fe20007f3e0ff */
[----:B------:R-:W-:Y:S04]  /*6a990*/  LDGSTS.E [R3+0x24a80], desc[UR60][R14.64], P0 ;  /* 0x24a800000e037fae */ /* 0x000fe8000812187c */
[----:B------:R-:W-:Y:S01]  /*6a9a0*/  IMAD.X R240, R241, 0x1, R0, P1 ;  /* 0x00000001f1f07824 */ /* 0x000fe200008e0600 */
[-C--:B------:R-:W-:Y:S01]  /*6a9b0*/  IADD3 R160, P1, R238, R5.reuse, RZ ;  /* 0x00000005eea07210 */ /* 0x080fe20007f3e0ff */
[----:B------:R-:W-:Y:S01]  /*6a9c0*/  IMAD.MOV.U32 R251, RZ, RZ, R250 ;  /* 0x000000fffffb7224 */ /* 0x000fe200078e00fa */
[----:B------:R-:W-:Y:S01]  /*6a9d0*/  MOV R249, R248 ;  /* 0x000000f800f97202 */ /* 0x000fe20000000f00 */
[----:B------:R-:W-:Y:S01]  /*6a9e0*/  IMAD.MOV.U32 R247, RZ, RZ, R246 ;  /* 0x000000fffff77224 */ /* 0x000fe200078e00f6 */
[----:B------:R-:W-:Y:S01]  /*6a9f0*/  LDGSTS.E [R3+0x24e80], desc[UR60][R20.64], P0 ;  /* 0x24e8000014037fae */ /* 0x000fe2000812187c */
[----:B------:R-:W-:Y:S01]  /*6aa00*/  IMAD.X R238, R239, 0x1, R0, P1 ;  /* 0x00000001efee7824 */ /* 0x000fe200008e0600 */
[----:B------:R-:W-:-:S02]  /*6aa10*/  IADD3 R161, P1, R236, R5, RZ ;  /* 0x00000005eca17210 */ /* 0x000fc40007f3e0ff */
[----:B-1----:R-:W4:Y:S03]  /*6aa20*/  LDL.LU R15, [R1+0xecc] ;  /* 0x000ecc00010f7983 */ /* 0x002f260000300800 */
[----:B------:R-:W-:Y:S01]  /*6aa30*/  IMAD.X R236, R237, 0x1, R0, P1 ;  /* 0x00000001edec7824 */ /* 0x000fe200008e0600 */
[----:B------:R-:W4:Y:S01]  /*6aa40*/  LDL.LU R14, [R1+0xed0] ;  /* 0x000ed000010e7983 */ /* 0x000f220000300800 */
[----:B------:R-:W-:-:S03]  /*6aa50*/  IADD3 R162, P1, R234, R5, RZ ;  /* 0x00000005eaa27210 */ /* 0x000fc60007f3e0ff */
[----:B------:R-:W4:Y:S01]  /*6aa60*/  LDL.LU R22, [R1+0xf0c] ;  /* 0x000f0c0001167983 */ /* 0x000f220000300800 */
[----:B------:R-:W-:-:S03]  /*6aa70*/  IADD3.X R234, R235, R0, RZ, P1, !PT ;  /* 0x00000000ebea7210 */ /* 0x000fc60000ffe4ff */
[----:B------:R-:W4:Y:S01]  /*6aa80*/  LDL.LU R13, [R1+0xf10] ;  /* 0x000f1000010d7983 */ /* 0x000f220000300800 */
[-C--:B------:R-:W-:Y:S01]  /*6aa90*/  IADD3 R163, P1, R232, R5.reuse, RZ ;  /* 0x00000005e8a37210 */ /* 0x080fe20007f3e0ff */
[----:B------:R-:W-:Y:S02]  /*6aaa0*/  IMAD.MOV.U32 R250, RZ, RZ, R154 ;  /* 0x000000fffffa7224 */ /* 0x000fe400078e009a */
[----:B------:R-:W-:Y:S01]  /*6aab0*/  IMAD.MOV.U32 R248, RZ, RZ, R155 ;  /* 0x000000fffff87224 */ /* 0x000fe200078e009b */
[----:B------:R-:W-:Y:S01]  /*6aac0*/  LDGSTS.E [R3+0x25280], desc[UR60][R168.64], P0 ;  /* 0x25280000a8037fae */ /* 0x000fe2000812187c */
[----:B------:R-:W-:Y:S01]  /*6aad0*/  IMAD.X R232, R233, 0x1, R0, P1 ;  /* 0x00000001e9e87824 */ /* 0x000fe200008e0600 */
[-C--:B------:R-:W-:Y:S01]  /*6aae0*/  IADD3 R164, P1, R230, R5.reuse, RZ ;  /* 0x00000005e6a47210 */ /* 0x080fe20007f3e0ff */
[----:B------:R-:W-:Y:S01]  /*6aaf0*/  IMAD.MOV.U32 R246, RZ, RZ, R156 ;  /* 0x000000fffff67224 */ /* 0x000fe200078e009c */
[-C--:B------:R-:W-:Y:S01]  /*6ab00*/  IADD3 R165, P2, R165, R5.reuse, RZ ;  /* 0x00000005a5a57210 */ /* 0x080fe20007f5e0ff */
[----:B------:R-:W-:Y:S01]  /*6ab10*/  IMAD.MOV.U32 R245, RZ, RZ, R244 ;  /* 0x000000fffff57224 */ /* 0x000fe200078e00f4 */
[----:B------:R-:W-:Y:S01]  /*6ab20*/  LDGSTS.E [R3+0x25680], desc[UR60][R250.64], P0 ;  /* 0x25680000fa037fae */ /* 0x000fe2000812187c */
[----:B------:R-:W-:Y:S01]  /*6ab30*/  IMAD.X R230, R231, 0x1, R0, P1 ;  /* 0x00000001e7e67824 */ /* 0x000fe200008e0600 */
[----:B------:R-:W-:Y:S01]  /*6ab40*/  IADD3 R166, P1, R166, R5, RZ ;  /* 0x00000005a6a67210 */ /* 0x000fe20007f3e0ff */
[----:B------:R-:W-:Y:S01]  /*6ab50*/  IMAD.MOV.U32 R244, RZ, RZ, R157 ;  /* 0x000000fffff47224 */ /* 0x000fe200078e009d */
[----:B------:R-:W-:Y:S01]  /*6ab60*/  LDGSTS.E [R3+0x25a80], desc[UR60][R248.64], P0 ;  /* 0x25a80000f8037fae */ /* 0x000fe2000812187c */
[----:B------:R-:W-:Y:S01]  /*6ab70*/  IMAD.MOV.U32 R243, RZ, RZ, R242 ;  /* 0x000000fffff37224 */ /* 0x000fe200078e00f2 */
[----:B------:R-:W-:Y:S01]  /*6ab80*/  MOV R242, R158 ;  /* 0x0000009e00f27202 */ /* 0x000fe20000000f00 */
[----:B------:R-:W-:-:S02]  /*6ab90*/  IMAD.MOV.U32 R241, RZ, RZ, R240 ;  /* 0x000000fffff17224 */ /* 0x000fc400078e00f0 */
[----:B------:R-:W-:Y:S01]  /*6aba0*/  IMAD.MOV.U32 R239, RZ, RZ, R238 ;  /* 0x000000ffffef7224 */ /* 0x000fe200078e00ee */
[----:B------:R-:W-:Y:S01]  /*6abb0*/  MOV R235, R234 ;  /* 0x000000ea00eb7202 */ /* 0x000fe20000000f00 */
[----:B------:R-:W-:Y:S01]  /*6abc0*/  IMAD.MOV.U32 R240, RZ, RZ, R159 ;  /* 0x000000fffff07224 */ /* 0x000fe200078e009f */
[----:B------:R-:W-:Y:S01]  /*6abd0*/  LDGSTS.E [R3+0x25e80], desc[UR60][R246.64], P0 ;  /* 0x25e80000f6037fae */ /* 0x000fe2000812187c */
[----:B------:R-:W-:Y:S01]  /*6abe0*/  IMAD.MOV.U32 R238, RZ, RZ, R160 ;  /* 0x000000ffffee7224 */ /* 0x000fe200078e00a0 */
[----:B------:R-:W-:Y:S01]  /*6abf0*/  LOP3.LUT R4, R7, 0x60, RZ, 0x3c, !PT ;  /* 0x0000006007047812 */ /* 0x000fe200078e3cff */
[----:B------:R-:W-:Y:S01]  /*6ac00*/  IMAD.MOV.U32 R237, RZ, RZ, R236 ;  /* 0x000000ffffed7224 */ /* 0x000fe200078e00ec */
[----:B------:R-:W-:Y:S01]  /*6ac10*/  LDGSTS.E [R3+0x26280], desc[UR60][R244.64], P0 ;  /* 0x26280000f4037fae */ /* 0x000fe2000812187c */
[----:B------:R-:W-:Y:S02]  /*6ac20*/  IMAD.MOV.U32 R236, RZ, RZ, R161 ;  /* 0x000000ffffec7224 */ /* 0x000fe400078e00a1 */
[----:B------:R-:W-:Y:S01]  /*6ac30*/  IMAD.MOV.U32 R234, RZ, RZ, R162 ;  /* 0x000000ffffea7224 */ /* 0x000fe200078e00a2 */
[----:B------:R-:W-:Y:S01]  /*6ac40*/  STL [R1+0xdd0], R166 ;  /* 0x000dd0a601007387 */ /* 0x000fe20000100800 */
[----:B------:R-:W-:-:S02]  /*6ac50*/  IMAD.MOV.U32 R233, RZ, RZ, R232 ;  /* 0x000000ffffe97224 */ /* 0x000fc400078e00e8 */
[----:B------:R-:W-:Y:S01]  /*6ac60*/  IMAD.MOV.U32 R232, RZ, RZ, R163 ;  /* 0x000000ffffe87224 */ /* 0x000fe200078e00a3 */
[----:B------:R-:W-:Y:S01]  /*6ac70*/  LDGSTS.E [R3+0x26680], desc[UR60][R242.64], P0 ;  /* 0x26680000f2037fae */ /* 0x000fe2000812187c */
[----:B------:R-:W-:Y:S01]  /*6ac80*/  IMAD.MOV.U32 R231, RZ, RZ, R230 ;  /* 0x000000ffffe77224 */ /* 0x000fe200078e00e6 */
[----:B------:R-:W-:Y:S01]  /*6ac90*/  IADD3 R4, R4, R12, RZ ;  /* 0x0000000c04047210 */ /* 0x000fe20007ffe0ff */
[----:B------:R-:W-:Y:S01]  /*6aca0*/  IMAD.MOV.U32 R230, RZ, RZ, R164 ;  /* 0x000000ffffe67224 */ /* 0x000fe200078e00a4 */
[----:B------:R-:W-:Y:S04]  /*6acb0*/  STL [R1+0xe10], R165 ;  /* 0x000e10a501007387 */ /* 0x000fe80000100800 */
[----:B------:R-:W-:Y:S04]  /*6acc0*/  LDGSTS.E [R3+0x26a80], desc[UR60][R240.64], P0 ;  /* 0x26a80000f0037fae */ /* 0x000fe8000812187c */
[----:B------:R-:W-:Y:S04]  /*6acd0*/  LDGSTS.E [R3+0x26e80], desc[UR60][R238.64], P0 ;  /* 0x26e80000ee037fae */ /* 0x000fe8000812187c */
[----:B------:R-:W-:Y:S04]  /*6ace0*/  LDGSTS.E [R3+0x27280], desc[UR60][R236.64], P0 ;  /* 0x27280000ec037fae */ /* 0x000fe8000812187c */
[----:B------:R-:W-:Y:S04]  /*6acf0*/  LDGSTS.E [R3+0x27680], desc[UR60][R234.64], P0 ;  /* 0x27680000ea037fae */ /* 0x000fe8000812187c */
[----:B------:R-:W-:Y:S04]  /*6ad00*/  LDGSTS.E [R3+0x27a80], desc[UR60][R232.64], P0 ;  /* 0x27a80000e8037fae */ /* 0x000fe8000812187c */
[----:B------:R-:W-:Y:S01]  /*6ad10*/  LDGSTS.E [R3+0x27e80], desc[UR60][R230.64], P0 ;  /* 0x27e80000e6037fae */ /* 0x000fe2000812187c */
[----:B---3--:R-:W-:-:S04]  /*6ad20*/  IMAD.X R10, R10, 0x1, R0, P1 ;  /* 0x000000010a0a7824 */ /* 0x008fc800008e0600 */
[----:B------:R-:W-:Y:S01]  /*6ad30*/  IMAD.MOV.U32 R11, RZ, RZ, R10 ;  /* 0x000000ffff0b7224 */ /* 0x000fe200078e000a */
[----:B------:R1:W-:Y:S01]  /*6ad40*/  STL [R1+0xdcc], R10 ;  /* 0x000dcc0a01007387 */ /* 0x0003e20000100800 */
[----:B--2---:R-:W-:-:S03]  /*6ad50*/  IMAD.X R18, R18, 0x1, R0, P2 ;  /* 0x0000000112127824 */ /* 0x004fc600010e0600 */
[----:B------:R-:W2:Y:S04]  /*6ad60*/  LDL.LU R21, [R1+0xf4c] ;  /* 0x000f4c0001157983 */ /* 0x000ea80000300800 */
[----:B------:R-:W3:Y:S01]  /*6ad70*/  LDL.LU R20, [R1+0xf50] ;  /* 0x000f500001147983 */ /* 0x000ee20000300800 */
[----:B-1----:R-:W-:-:S03]  /*6ad80*/  IMAD.MOV.U32 R10, RZ, RZ, R166 ;  /* 0x000000ffff0a7224 */ /* 0x002fc600078e00a6 */
[----:B------:R1:W-:Y:S04]  /*6ad90*/  STL [R1+0xe0c], R18 ;  /* 0x000e0c1201007387 */ /* 0x0003e80000100800 */
[----:B------:R1:W-:Y:S04]  /*6ada0*/  LDGSTS.E [R4+0x300], desc[UR60][R10.64], P0 ;  /* 0x003000000a047fae */ /* 0x0003e8000812187c */
[----:B------:R-:W2:Y:S01]  /*6adb0*/  LDL.LU R19, [R1+0xf8c] ;  /* 0x000f8c0001137983 */ /* 0x000ea20000300800 */
[----:B-1----:R-:W-:-:S03]  /*6adc0*/  IMAD.MOV.U32 R11, RZ, RZ, R18 ;  /* 0x000000ffff0b7224 */ /* 0x002fc600078e0012 */
[----:B------:R-:W2:Y:S01]  /*6add0*/  LDL.LU R18, [R1+0xf90] ;  /* 0x000f900001127983 */ /* 0x000ea20000300800 */
[-C--:B----4-:R-:W-:Y:S01]  /*6ade0*/  IADD3 R16, P1, R16, R5.reuse, RZ ;  /* 0x0000000510107210 */ /* 0x090fe20007f3e0ff */
[----:B------:R-:W-:Y:S01]  /*6adf0*/  IMAD.MOV.U32 R10, RZ, RZ, R165 ;  /* 0x000000ffff0a7224 */ /* 0x000fe200078e00a5 */
[----:B------:R-:W-:-:S03]  /*6ae00*/  IADD3 R23, P2, R23, R5, RZ ;  /* 0x0000000517177210 */ /* 0x000fc60007f5e0ff */
[----:B------:R-:W-:Y:S01]  /*6ae10*/  IMAD.X R17, R17, 0x1, R0, P1 ;  /* 0x0000000111117824 */ /* 0x000fe200008e0600 */
[----:B------:R1:W-:Y:S01]  /*6ae20*/  LDGSTS.E [R4+0x700], desc[UR60][R10.64], P0 ;  /* 0x007000000a047fae */ /* 0x0003e2000812187c */
[----:B------:R-:W-:-:S03]  /*6ae30*/  IADD3.X R152, R152, R0, RZ, P2, !PT ;  /* 0x0000000098987210 */ /* 0x000fc600017fe4ff */
[----:B------:R-:W-:Y:S01]  /*6ae40*/  STL [R1+0xe50], R16 ;  /* 0x000e501001007387 */ /* 0x000fe20000100800 */
[-C--:B------:R-:W-:Y:S01]  /*6ae50*/  IADD3 R14, P1, R14, R5.reuse, RZ ;  /* 0x000000050e0e7210 */ /* 0x080fe20007f3e0ff */
[----:B-1----:R-:W-:Y:S02]  /*6ae60*/  IMAD.MOV.U32 R10, RZ, RZ, R16 ;  /* 0x000000ffff0a7224 */ /* 0x002fe400078e0010 */
[----:B------:R-:W-:Y:S01]  /*6ae70*/  IMAD.MOV.U32 R11, RZ, RZ, R17 ;  /* 0x000000ffff0b7224 */ /* 0x000fe200078e0011 */
[----:B------:R1:W-:Y:S01]  /*6ae80*/  STL [R1+0xe4c], R17 ;  /* 0x000e4c1101007387 */ /* 0x0003e20000100800 */
[--C-:B------:R-:W-:Y:S01]  /*6ae90*/  IMAD.X R15, R15, 0x1, R0.reuse, P1 ;  /* 0x000000010f0f7824 */ /* 0x100fe200008e0600 */
[----:B------:R-:W-:Y:S02]  /*6aea0*/  IADD3 R13, P2, R13, R5, RZ ;  /* 0x000000050d0d7210 */ /* 0x000fe40007f5e0ff */
[----:B------:R4:W-:Y:S04]  /*6aeb0*/  LDGSTS.E [R4+0xb00], desc[UR60][R10.64], P0 ;  /* 0x00b000000a047fae */ /* 0x0009e8000812187c */
[----:B------:R-:W-:Y:S01]  /*6aec0*/  STL [R1+0xe90], R23 ;  /* 0x000e901701007387 */ /* 0x000fe20000100800 */
[----:B------:R-:W-:-:S03]  /*6aed0*/  IMAD.X R22, R22, 0x1, R0, P2 ;  /* 0x0000000116167824 */ /* 0x000fc600010e0600 */
[----:B-1----:R-:W2:Y:S01]  /*6aee0*/  LDL.LU R17, [R1+0xfcc] ;  /* 0x000fcc0001117983 */ /* 0x002ea20000300800 */
[----:B----4-:R-:W-:Y:S02]  /*6aef0*/  IMAD.MOV.U32 R10, RZ, RZ, R23 ;  /* 0x000000ffff0a7224 */ /* 0x010fe400078e0017 */
[----:B------:R-:W-:Y:S01]  /*6af00*/  IMAD.MOV.U32 R11, RZ, RZ, R152 ;  /* 0x000000ffff0b7224 */ /* 0x000fe200078e0098 */
[----:B------:R-:W-:Y:S04]  /*6af10*/  STL [R1+0xe8c], R152 ;  /* 0x000e8c9801007387 */ /* 0x000fe80000100800 */
[----:B------:R-:W4:Y:S04]  /*6af20*/  LDL.LU R16, [R1+0xfd0] ;  /* 0x000fd00001107983 */ /* 0x000f280000300800 */
[----:B------:R-:W-:Y:S04]  /*6af30*/  STL [R1+0xed0], R14 ;  /* 0x000ed00e01007387 */ /* 0x000fe80000100800 */
[----:B------:R1:W-:Y:S04]  /*6af40*/  LDGSTS.E [R4+0xf00], desc[UR60][R10.64], P0 ;  /* 0x00f000000a047fae */ /* 0x0003e8000812187c */
[----:B------:R1:W-:Y:S04]  /*6af50*/  STL [R1+0xecc], R15 ;  /* 0x000ecc0f01007387 */ /* 0x0003e80000100800 */
[----:B------:R1:W-:Y:S02]  /*6af60*/  STL [R1+0xf10], R13 ;  /* 0x000f100d01007387 */ /* 0x0003e40000100800 */
[----:B-1----:R-:W-:Y:S01]  /*6af70*/  IMAD.MOV.U32 R11, RZ, RZ, R15 ;  /* 0x000000ffff0b7224 */ /* 0x002fe200078e000f */
[----:B------:R-:W-:Y:S01]  /*6af80*/  MOV R10, R14 ;  /* 0x0000000e000a7202 */ /* 0x000fe20000000f00 */
[----:B------:R-:W4:Y:S04]  /*6af90*/  LDL.LU R15, [R1+0x100c] ;  /* 0x00100c00010f7983 */ /* 0x000f280000300800 */
[----:B------:R-:W-:Y:S04]  /*6afa0*/  STL [R1+0xf0c], R22 ;  /* 0x000f0c1601007387 */ /* 0x000fe80000100800 */
[----:B------:R-:W4:Y:S04]  /*6afb0*/  LDL.LU R14, [R1+0x1010] ;  /* 0x00101000010e7983 */ /* 0x000f280000300800 */
[----:B------:R1:W-:Y:S02]  /*6afc0*/  LDGSTS.E [R4+0x1300], desc[UR60][R10.64], P0 ;  /* 0x013000000a047fae */ /* 0x0003e4000812187c */
[----:B-1----:R-:W-:-:S02]  /*6afd0*/  IMAD.MOV.U32 R10, RZ, RZ, R13 ;  /* 0x000000ffff0a7224 */ /* 0x002fc400078e000d */
[----:B------:R-:W-:Y:S01]  /*6afe0*/  IMAD.MOV.U32 R11, RZ, RZ, R22 ;  /* 0x000000ffff0b7224 */ /* 0x000fe200078e0016 */
[----:B------:R-:W4:Y:S04]  /*6aff0*/  LDL.LU R13, [R1+0x104c] ;  /* 0x00104c00010d7983 */ /* 0x000f280000300800 */
[----:B------:R-:W4:Y:S04]  /*6b000*/  LDL.LU R3, [R1+0x1050] ;  /* 0x0010500001037983 */ /* 0x000f280000300800 */
[----:B------:R1:W-:Y:S01]  /*6b010*/  LDGSTS.E [R4+0x1700], desc[UR60][R10.64], P0 ;  /* 0x017000000a047fae */ /* 0x0003e2000812187c */
[----:B---3--:R-:W-:-:S05]  /*6b020*/  IADD3 R20, P1, R20, R5, RZ ;  /* 0x0000000514147210 */ /* 0x008fca0007f3e0ff */
[----:B--2---:R-:W-:Y:S01]  /*6b030*/  IMAD.X R21, R21, 0x1, R0, P1 ;  /* 0x0000000115157824 */ /* 0x004fe200008e0600 */
[----:B------:R-:W-:Y:S01]  /*6b040*/  STL [R1+0xf50], R20 ;  /* 0x000f501401007387 */ /* 0x000fe20000100800 */
[----:B-1----:R-:W-:-:S03]  /*6b050*/  IMAD.MOV.U32 R10, RZ, RZ, R20 ;  /* 0x000000ffff0a7224 */ /* 0x002fc600078e0014 */
[----:B------:R1:W-:Y:S01]  /*6b060*/  STL [R1+0xf4c], R21 ;  /* 0x000f4c1501007387 */ /* 0x0003e20000100800 */
[----:B------:R-:W-:-:S05]  /*6b070*/  MOV R11, R21 ;  /* 0x00000015000b7202 */ /* 0x000fca0000000f00 */
[----:B------:R2:W-:Y:S01]  /*6b080*/  LDGSTS.E [R4+0x1b00], desc[UR60][R10.64], P0 ;  /* 0x01b000000a047fae */ /* 0x0005e2000812187c */
[----:B------:R-:W-:-:S05]  /*6b090*/  IADD3 R18, P2, R18, R5, RZ ;  /* 0x0000000512127210 */ /* 0x000fca0007f5e0ff */
[----:B------:R-:W-:Y:S01]  /*6b0a0*/  IMAD.X R19, R19, 0x1, R0, P2 ;  /* 0x0000000113137824 */ /* 0x000fe200010e0600 */
[----:B------:R-:W-:Y:S04]  /*6b0b0*/  STL [R1+0xf90], R18 ;  /* 0x000f901201007387 */ /* 0x000fe80000100800 */
[----:B-1----:R-:W3:Y:S04]  /*6b0c0*/  LDL.LU R21, [R1+0x108c] ;  /* 0x00108c0001157983 */ /* 0x002ee80000300800 */
[----:B------:R1:W-:Y:S04]  /*6b0d0*/  STL [R1+0xf8c], R19 ;  /* 0x000f8c1301007387 */ /* 0x0003e80000100800 */
[----:B------:R-:W3:Y:S01]  /*6b0e0*/  LDL.LU R20, [R1+0x1090] ;  /* 0x0010900001147983 */ /* 0x000ee20000300800 */
[----:B--2---:R-:W-:-:S02]  /*6b0f0*/  IMAD.MOV.U32 R11, RZ, RZ, R19 ;  /* 0x000000ffff0b7224 */ /* 0x004fc400078e0013 */
[----:B------:R-:W-:Y:S01]  /*6b100*/  IMAD.MOV.U32 R10, RZ, RZ, R18 ;  /* 0x000000ffff0a7224 */ /* 0x000fe200078e0012 */
[----:B-1----:R-:W2:Y:S04]  /*6b110*/  LDL.LU R19, [R1+0x10cc] ;  /* 0x0010cc0001137983 */ /* 0x002ea80000300800 */
[----:B------:R-:W2:Y:S04]  /*6b120*/  LDL.LU R18, [R1+0x10d0] ;  /* 0x0010d00001127983 */ /* 0x000ea80000300800 */
[----:B------:R1:W-:Y:S01]  /*6b130*/  LDGSTS.E [R4+0x1f00], desc[UR60][R10.64], P0 ;  /* 0x01f000000a047fae */ /* 0x0003e2000812187c */
[----:B----4-:R-:W-:-:S05]  /*6b140*/  IADD3 R16, P1, R16, R5, RZ ;  /* 0x0000000510107210 */ /* 0x010fca0007f3e0ff */
[----:B------:R-:W-:Y:S01]  /*6b150*/  IMAD.X R17, R17, 0x1, R0, P1 ;  /* 0x0000000111117824 */ /* 0x000fe200008e0600 */
[----:B------:R-:W-:Y:S01]  /*6b160*/  STL [R1+0xfd0], R16 ;  /* 0x000fd01001007387 */ /* 0x000fe20000100800 */
[----:B-1----:R-:W-:-:S03]  /*6b170*/  IMAD.MOV.U32 R10, RZ, RZ, R16 ;  /* 0x000000ffff0a7224 */ /* 0x002fc600078e0010 */
[----:B------:R1:W-:Y:S01]  /*6b180*/  STL [R1+0xfcc], R17 ;  /* 0x000fcc1101007387 */ /* 0x0003e20000100800 */
[----:B------:R-:W-:-:S05]  /*6b190*/  IMAD.MOV.U32 R11, RZ, RZ, R17 ;  /* 0x000000ffff0b7224 */ /* 0x000fca00078e0011 */
[----:B------:R4:W-:Y:S01]  /*6b1a0*/  LDGSTS.E [R4+0x2300], desc[UR60][R10.64], P0 ;  /* 0x023000000a047fae */ /* 0x0009e2000812187c */
[----:B------:R-:W-:-:S05]  /*6b1b0*/  IADD3 R14, P2, R14, R5, RZ ;  /* 0x000000050e0e7210 */ /* 0x000fca0007f5e0ff */
[----:B------:R-:W-:Y:S01]  /*6b1c0*/  IMAD.X R15, R15, 0x1, R0, P2 ;  /* 0x000000010f0f7824 */ /* 0x000fe200010e0600 */
[----:B------:R-:W-:Y:S04]  /*6b1d0*/  STL [R1+0x1010], R14 ;  /* 0x0010100e01007387 */ /* 0x000fe80000100800 */
[----:B------:R-:W2:Y:S04]  /*6b1e0*/  LDL.LU R23, [R1+0x110c] ;  /* 0x00110c0001177983 */ /* 0x000ea80000300800 */
[----:B------:R1:W-:Y:S04]  /*6b1f0*/  STL [R1+0x100c], R15 ;  /* 0x00100c0f01007387 */ /* 0x0003e80000100800 */
[----:B------:R-:W2:Y:S01]  /*6b200*/  LDL.LU R22, [R1+0x1110] ;  /* 0x0011100001167983 */ /* 0x000ea20000300800 */
[----:B----4-:R-:W-:Y:S01]  /*6b210*/  IMAD.MOV.U32 R11, RZ, RZ, R15 ;  /* 0x000000ffff0b7224 */ /* 0x010fe200078e000f */
[----:B------:R-:W-:-:S02]  /*6b220*/  MOV R10, R14 ;  /* 0x0000000e000a7202 */ /* 0x000fc40000000f00 */
[----:B-1----:R-:W4:Y:S04]  /*6b230*/  LDL.LU R17, [R1+0x114c] ;  /* 0x00114c0001117983 */ /* 0x002f280000300800 */
[----:B------:R-:W4:Y:S04]  /*6b240*/  LDL.LU R16, [R1+0x1150] ;  /* 0x0011500001107983 */ /* 0x000f280000300800 */
[----:B------:R-:W4:Y:S04]  /*6b250*/  LDL.LU R15, [R1+0x118c] ;  /* 0x00118c00010f7983 */ /* 0x000f280000300800 */
[----:B------:R-:W4:Y:S01]  /*6b260*/  LDL.LU R14, [R1+0x1190] ;  /* 0x00119000010e7983 */ /* 0x000f220000300800 */
[----:B------:R-:W-:-:S03]  /*6b270*/  IADD3 R3, P1, R3, R5, RZ ;  /* 0x0000000503037210 */ /* 0x000fc60007f3e0ff */
[----:B------:R1:W-:Y:S02]  /*6b280*/  LDGSTS.E [R4+0x2700], desc[UR60][R10.64], P0 ;  /* 0x027000000a047fae */ /* 0x0003e4000812187c */
[----:B------:R-:W-:Y:S02]  /*6b290*/  IMAD.X R13, R13, 0x1, R0, P1 ;  /* 0x000000010d0d7824 */ /* 0x000fe400008e0600 */
[----:B------:R-:W-:Y:S04]  /*6b2a0*/  STL [R1+0x1050], R3 ;  /* 0x0010500301007387 */ /* 0x000fe80000100800 */
[----:B------:R3:W-:Y:S01]  /*6b2b0*/  STL [R1+0x104c], R13 ;  /* 0x00104c0d01007387 */ /* 0x0007e20000100800 */
[----:B-1----:R-:W-:Y:S02]  /*6b2c0*/  IMAD.MOV.U32 R10, RZ, RZ, R3 ;  /* 0x000000ffff0a7224 */ /* 0x002fe400078e0003 */
[----:B------:R-:W-:-:S05]  /*6b2d0*/  IMAD.MOV.U32 R11, RZ, RZ, R13 ;  /* 0x000000ffff0b7224 */ /* 0x000fca00078e000d */
[----:B------:R1:W-:Y:S01]  /*6b2e0*/  LDGSTS.E [R4+0x2b00], desc[UR60][R10.64], P0 ;  /* 0x02b000000a047fae */ /* 0x0003e2000812187c */
[----:B---3--:R-:W-:-:S05]  /*6b2f0*/  IADD3 R20, P2, R20, R5, RZ ;  /* 0x0000000514147210 */ /* 0x008fca0007f5e0ff */
[----:B------:R-:W-:Y:S01]  /*6b300*/  IMAD.X R21, R21, 0x1, R0, P2 ;  /* 0x0000000115157824 */ /* 0x000fe200010e0600 */
[----:B------:R-:W-:Y:S04]  /*6b310*/  STL [R1+0x1090], R20 ;  /* 0x0010901401007387 */ /* 0x000fe80000100800 */
[----:B------:R-:W3:Y:S01]  /*6b320*/  LDL.LU R13, [R1+0x11cc] ;  /* 0x0011cc00010d7983 */ /* 0x000ee20000300800 */
[----:B-1----:R-:W-:-:S03]  /*6b330*/  MOV R11, R21 ;  /* 0x00000015000b7202 */ /* 0x002fc60000000f00 */
[----:B------:R1:W-:Y:S01]  /*6b340*/  STL [R1+0x108c], R21 ;  /* 0x00108c1501007387 */ /* 0x0003e20000100800 */
[----:B------:R-:W-:-:S03]  /*6b350*/  IMAD.MOV.U32 R10, RZ, RZ, R20 ;  /* 0x000000ffff0a7224 */ /* 0x000fc600078e0014 */
[----:B------:R-:W3:Y:S01]  /*6b360*/  LDL.LU R3, [R1+0x11d0] ;  /* 0x0011d00001037983 */ /* 0x000ee20000300800 */
[----:B--2---:R-:W-:-:S03]  /*6b370*/  IADD3 R18, P1, R18, R5, RZ ;  /* 0x0000000512127210 */ /* 0x004fc60007f3e0ff */
[----:B------:R2:W-:Y:S04]  /*6b380*/  LDGSTS.E [R4+0x2f00], desc[UR60][R10.64], P0 ;  /* 0x02f000000a047fae */ /* 0x0005e8000812187c */
[----:B-1----:R-:W3:Y:S04]  /*6b390*/  LDL.LU R21, [R1+0x120c] ;  /* 0x00120c0001157983 */ /* 0x002ee80000300800 */
[----:B------:R-:W3:Y:S01]  /*6b3a0*/  LDL.LU R20, [R1+0x1210] ;  /* 0x0012100001147983 */ /* 0x000ee20000300800 */
[----:B------:R-:W-:Y:S02]  /*6b3b0*/  IMAD.X R19, R19, 0x1, R0, P1 ;  /* 0x0000000113137824 */ /* 0x000fe400008e0600 */
[----:B--2---:R-:W-:-:S02]  /*6b3c0*/  IMAD.MOV.U32 R10, RZ, RZ, R18 ;  /* 0x000000ffff0a7224 */ /* 0x004fc400078e0012 */
[----:B------:R-:W-:Y:S01]  /*6b3d0*/  IMAD.MOV.U32 R11, RZ, RZ, R19 ;  /* 0x000000ffff0b7224 */ /* 0x000fe200078e0013 */
[----:B------:R-:W-:Y:S04]  /*6b3e0*/  STL [R1+0x10d0], R18 ;  /* 0x0010d01201007387 */ /* 0x000fe80000100800 */
[----:B------:R1:W-:Y:S04]  /*6b3f0*/  STL [R1+0x10cc], R19 ;  /* 0x0010cc1301007387 */ /* 0x0003e80000100800 */
[----:B------:R2:W-:Y:S01]  /*6b400*/  LDGSTS.E [R4+0x3300], desc[UR60][R10.64], P0 ;  /* 0x033000000a047fae */ /* 0x0005e2000812187c */
[----:B------:R-:W-:-:S05]  /*6b410*/  IADD3 R22, P2, R22, R5, RZ ;  /* 0x0000000516167210 */ /* 0x000fca0007f5e0ff */
[----:B------:R-:W-:Y:S01]  /*6b420*/  IMAD.X R23, R23, 0x1, R0, P2 ;  /* 0x0000000117177824 */ /* 0x000fe200010e0600 */
[-C--:B----4-:R-:W-:Y:S01]  /*6b430*/  IADD3 R16, P1, R16, R5.reuse, RZ ;  /* 0x0000000510107210 */ /* 0x090fe20007f3e0ff */
[----:B------:R-:W-:Y:S01]  /*6b440*/  STL [R1+0x1110], R22 ;  /* 0x0011101601007387 */ /* 0x000fe20000100800 */
[----:B--2---:R-:W-:Y:S02]  /*6b450*/  IMAD.MOV.U32 R10, RZ, RZ, R22 ;  /* 0x000000ffff0a7224 */ /* 0x004fe400078e0016 */
[----:B------:R-:W-:Y:S01]  /*6b460*/  IMAD.MOV.U32 R11, RZ, RZ, R23 ;  /* 0x000000ffff0b7224 */ /* 0x000fe200078e0017 */
[----:B------:R-:W-:Y:S01]  /*6b470*/  IADD3.X R17, R17, R0, RZ, P1, !PT ;  /* 0x0000000011117210 */ /* 0x000fe20000ffe4ff */
[----:B-1----:R-:W2:Y:S01]  /*6b480*/  LDL.LU R19, [R1+0x124c] ;  /* 0x00124c0001137983 */ /* 0x002ea20000300800 */
[----:B------:R-:W-:-:S03]  /*6b490*/  IADD3 R14, P2, R14, R5, RZ ;  /* 0x000000050e0e7210 */ /* 0x000fc60007f5e0ff */
[----:B------:R-:W-:Y:S02]  /*6b4a0*/  STL [R1+0x110c], R23 ;  /* 0x00110c1701007387 */ /* 0x000fe40000100800 */
[----:B------:R-:W-:Y:S02]  /*6b4b0*/  IMAD.X R15, R15, 0x1, R0, P2 ;  /* 0x000000010f0f7824 */ /* 0x000fe400010e0600 */
[----:B------:R-:W4:Y:S04]  /*6b4c0*/  LDL.LU R18, [R1+0x1250] ;  /* 0x0012500001127983 */ /* 0x000f280000300800 */
[----:B------:R-:W-:Y:S04]  /*6b4d0*/  STL [R1+0x1150], R16 ;  /* 0x0011501001007387 */ /* 0x000fe80000100800 */
        /* <DEDUP_REMOVED lines=15> */
[----:B------:R-:W-:Y:S01]  /*6b5d0*/  IMAD.X R13, R13, 0x1, R0, P1 ;  /* 0x000000010d0d7824 */ /* 0x000fe200008e0600 */
[----:B------:R-:W-:Y:S01]  /*6b5e0*/  STL [R1+0x11d0], R3 ;  /* 0x0011d00301007387 */ /* 0x000fe20000100800 */
[----:B------:R-:W-:-:S03]  /*6b5f0*/  IADD3 R20, P2, R20, R5, RZ ;  /* 0x0000000514147210 */ /* 0x000fc60007f5e0ff */
[----:B------:R3:W-:Y:S01]  /*6b600*/  STL [R1+0x11cc], R13 ;  /* 0x0011cc0d01007387 */ /* 0x0007e20000100800 */
[----:B------:R-:W-:Y:S01]  /*6b610*/  IADD3.X R21, R21, R0, RZ, P2, !PT ;  /* 0x0000000015157210 */ /* 0x000fe200017fe4ff */
[----:B-1----:R-:W-:Y:S02]  /*6b620*/  IMAD.MOV.U32 R11, RZ, RZ, R13 ;  /* 0x000000ffff0b7224 */ /* 0x002fe400078e000d */
[----:B------:R-:W-:Y:S01]  /*6b630*/  STL [R1+0x1210], R20 ;  /* 0x0012101401007387 */ /* 0x000fe20000100800 */
[----:B------:R-:W-:-:S03]  /*6b640*/  IMAD.MOV.U32 R10, RZ, RZ, R3 ;  /* 0x000000ffff0a7224 */ /* 0x000fc600078e0003 */
[----:B---3--:R-:W3:Y:S04]  /*6b650*/  LDL.LU R13, [R1+0x130c] ;  /* 0x00130c00010d7983 */ /* 0x008ee80000300800 */
[----:B------:R1:W-:Y:S04]  /*6b660*/  STL [R1+0x120c], R21 ;  /* 0x00120c1501007387 */ /* 0x0003e80000100800 */
[----:B------:R-:W3:Y:S04]  /*6b670*/  LDL.LU R3, [R1+0x1310] ;  /* 0x0013100001037983 */ /* 0x000ee80000300800 */
[----:B------:R1:W-:Y:S02]  /*6b680*/  LDGSTS.E [R4+0x4300], desc[UR60][R10.64], P0 ;  /* 0x043000000a047fae */ /* 0x0003e4000812187c */
[----:B-1----:R-:W-:-:S02]  /*6b690*/  IMAD.MOV.U32 R11, RZ, RZ, R21 ;  /* 0x000000ffff0b7224 */ /* 0x002fc400078e0015 */
[----:B------:R-:W-:Y:S01]  /*6b6a0*/  IMAD.MOV.U32 R10, RZ, RZ, R20 ;  /* 0x000000ffff0a7224 */ /* 0x000fe200078e0014 */
[----:B------:R-:W3:Y:S04]  /*6b6b0*/  LDL.LU R21, [R1+0x134c] ;  /* 0x00134c0001157983 */ /* 0x000ee80000300800 */
[----:B------:R-:W3:Y:S04]  /*6b6c0*/  LDL.LU R20, [R1+0x1350] ;  /* 0x0013500001147983 */ /* 0x000ee80000300800 */
[----:B------:R1:W-:Y:S01]  /*6b6d0*/  LDGSTS.E [R4+0x4700], desc[UR60][R10.64], P0 ;  /* 0x047000000a047fae */ /* 0x0003e2000812187c */
[----:B----4-:R-:W-:-:S05]  /*6b6e0*/  IADD3 R18, P1, R18, R5, RZ ;  /* 0x0000000512127210 */ /* 0x010fca0007f3e0ff */
[----:B--2---:R-:W-:Y:S01]  /*6b6f0*/  IMAD.X R19, R19, 0x1, R0, P1 ;  /* 0x0000000113137824 */ /* 0x004fe200008e0600 */
[----:B------:R-:W-:Y:S01]  /*6b700*/  STL [R1+0x1250], R18 ;  /* 0x0012501201007387 */ /* 0x000fe20000100800 */
[----:B-1----:R-:W-:-:S03]  /*6b710*/  MOV R10, R18 ;  /* 0x00000012000a7202 */ /* 0x002fc60000000f00 */
[----:B------:R1:W-:Y:S01]  /*6b720*/  STL [R1+0x124c], R19 ;  /* 0x00124c1301007387 */ /* 0x0003e20000100800 */
[----:B------:R-:W-:-:S05]  /*6b730*/  IMAD.MOV.U32 R11, RZ, RZ, R19 ;  /* 0x000000ffff0b7224 */ /* 0x000fca00078e0013 */
[----:B------:R2:W-:Y:S01]  /*6b740*/  LDGSTS.E [R4+0x4b00], desc[UR60][R10.64], P0 ;  /* 0x04b000000a047fae */ /* 0x0005e2000812187c */
[----:B------:R-:W-:-:S05]  /*6b750*/  IADD3 R16, P2, R16, R5, RZ ;  /* 0x0000000510107210 */ /* 0x000fca0007f5e0ff */
[----:B------:R-:W-:Y:S01]  /*6b760*/  IMAD.X R17, R17, 0x1, R0, P2 ;  /* 0x0000000111117824 */ /* 0x000fe200010e0600 */
[----:B------:R-:W-:Y:S04]  /*6b770*/  STL [R1+0x1290], R16 ;  /* 0x0012901001007387 */ /* 0x000fe80000100800 */
[----:B------:R-:W4:Y:S04]  /*6b780*/  LDL.LU R23, [R1+0x138c] ;  /* 0x00138c0001177983 */ /* 0x000f280000300800 */
[----:B------:R1:W-:Y:S04]  /*6b790*/  STL [R1+0x128c], R17 ;  /* 0x00128c1101007387 */ /* 0x0003e80000100800 */
[----:B------:R-:W4:Y:S01]  /*6b7a0*/  LDL.LU R22, [R1+0x1390] ;  /* 0x0013900001167983 */ /* 0x000f220000300800 */
[----:B--2---:R-:W-:-:S03]  /*6b7b0*/  IMAD.MOV.U32 R11, RZ, RZ, R17 ;  /* 0x000000ffff0b7224 */ /* 0x004fc600078e0011 */
[----:B-1----:R-:W2:Y:S01]  /*6b7c0*/  LDL.LU R19, [R1+0x13cc] ;  /* 0x0013cc0001137983 */ /* 0x002ea20000300800 */
[----:B------:R-:W-:-:S03]  /*6b7d0*/  IMAD.MOV.U32 R10, RZ, RZ, R16 ;  /* 0x000000ffff0a7224 */ /* 0x000fc600078e0010 */
[----:B------:R-:W2:Y:S04]  /*6b7e0*/  LDL.LU R18, [R1+0x13d0] ;  /* 0x0013d00001127983 */ /* 0x000ea80000300800 */
[----:B------:R-:W2:Y:S04]  /*6b7f0*/  LDL.LU R17, [R1+0x140c] ;  /* 0x00140c0001117983 */ /* 0x000ea80000300800 */
[----:B------:R-:W2:Y:S01]  /*6b800*/  LDL.LU R16, [R1+0x1410] ;  /* 0x0014100001107983 */ /* 0x000ea20000300800 */
[----:B------:R-:W-:-:S03]  /*6b810*/  IADD3 R14, P1, R14, R5, RZ ;  /* 0x000000050e0e7210 */ /* 0x000fc60007f3e0ff */
[----:B------:R1:W-:Y:S02]  /*6b820*/  LDGSTS.E [R4+0x4f00], desc[UR60][R10.64], P0 ;  /* 0x04f000000a047fae */ /* 0x0003e4000812187c */
[----:B------:R-:W-:Y:S02]  /*6b830*/  IMAD.X R15, R15, 0x1, R0, P1 ;  /* 0x000000010f0f7824 */ /* 0x000fe400008e0600 */
[----:B------:R-:W-:Y:S04]  /*6b840*/  STL [R1+0x12d0], R14 ;  /* 0x0012d00e01007387 */ /* 0x000fe80000100800 */
[----:B------:R3:W-:Y:S01]  /*6b850*/  STL [R1+0x12cc], R15 ;  /* 0x0012cc0f01007387 */ /* 0x0007e20000100800 */
[----:B-1----:R-:W-:Y:S01]  /*6b860*/  IMAD.MOV.U32 R10, RZ, RZ, R14 ;  /* 0x000000ffff0a7224 */ /* 0x002fe200078e000e */
[----:B------:R-:W-:-:S05]  /*6b870*/  MOV R11, R15 ;  /* 0x0000000f000b7202 */ /* 0x000fca0000000f00 */
[----:B------:R1:W-:Y:S01]  /*6b880*/  LDGSTS.E [R4+0x5300], desc[UR60][R10.64], P0 ;  /* 0x053000000a047fae */ /* 0x0003e2000812187c */
[----:B---3--:R-:W-:-:S05]  /*6b890*/  IADD3 R3, P2, R3, R5, RZ ;  /* 0x0000000503037210 */ /* 0x008fca0007f5e0ff */
[----:B------:R-:W-:Y:S01]  /*6b8a0*/  IMAD.X R13, R13, 0x1, R0, P2 ;  /* 0x000000010d0d7824 */ /* 0x000fe200010e0600 */
[----:B------:R-:W-:Y:S04]  /*6b8b0*/  STL [R1+0x1310], R3 ;  /* 0x0013100301007387 */ /* 0x000fe80000100800 */
[----:B------:R-:W3:Y:S01]  /*6b8c0*/  LDL.LU R15, [R1+0x144c] ;  /* 0x00144c00010f7983 */ /* 0x000ee20000300800 */
[----:B-1----:R-:W-:-:S03]  /*6b8d0*/  IMAD.MOV.U32 R11, RZ, RZ, R13 ;  /* 0x000000ffff0b7224 */ /* 0x002fc600078e000d */
[----:B------:R1:W-:Y:S01]  /*6b8e0*/  STL [R1+0x130c], R13 ;  /* 0x00130c0d01007387 */ /* 0x0003e20000100800 */
[----:B------:R-:W-:-:S03]  /*6b8f0*/  IMAD.MOV.U32 R10, RZ, RZ, R3 ;  /* 0x000000ffff0a7224 */ /* 0x000fc600078e0003 */
[----:B------:R-:W3:Y:S04]  /*6b900*/  LDL.LU R14, [R1+0x1450] ;  /* 0x00145000010e7983 */ /* 0x000ee80000300800 */
[----:B------:R1:W-:Y:S04]  /*6b910*/  LDGSTS.E [R4+0x5700], desc[UR60][R10.64], P0 ;  /* 0x057000000a047fae */ /* 0x0003e8000812187c */
[----:B-1----:R-:W3:Y:S04]  /*6b920*/  LDL.LU R13, [R1+0x148c] ;  /* 0x00148c00010d7983 */ /* 0x002ee80000300800 */
[----:B------:R-:W3:Y:S01]  /*6b930*/  LDL.LU R3, [R1+0x1490] ;  /* 0x0014900001037983 */ /* 0x000ee20000300800 */
[----:B------:R-:W-:-:S05]  /*6b940*/  IADD3 R20, P1, R20, R5, RZ ;  /* 0x0000000514147210 */ /* 0x000fca0007f3e0ff */
[----:B------:R-:W-:Y:S02]  /*6b950*/  IMAD.X R21, R21, 0x1, R0, P1 ;  /* 0x0000000115157824 */ /* 0x000fe400008e0600 */
[----:B------:R-:W-:Y:S02]  /*6b960*/  IMAD.MOV.U32 R10, RZ, RZ, R20 ;  /* 0x000000ffff0a7224 */ /* 0x000fe400078e0014 */
[----:B------:R-:W-:Y:S01]  /*6b970*/  IMAD.MOV.U32 R11, RZ, RZ, R21 ;  /* 0x000000ffff0b7224 */ /* 0x000fe200078e0015 */
[----:B------:R-:W-:Y:S04]  /*6b980*/  STL [R1+0x1350], R20 ;  /* 0x0013501401007387 */ /* 0x000fe80000100800 */
[----:B------:R1:W-:Y:S04]  /*6b990*/  STL [R1+0x134c], R21 ;  /* 0x00134c1501007387 */ /* 0x0003e80000100800 */
[----:B------:R1:W-:Y:S01]  /*6b9a0*/  LDGSTS.E [R4+0x5b00], desc[UR60][R10.64], P0 ;  /* 0x05b000000a047fae */ /* 0x0003e2000812187c */
[----:B----4-:R-:W-:-:S05]  /*6b9b0*/  IADD3 R22, P2, R22, R5, RZ ;  /* 0x0000000516167210 */ /* 0x010fca0007f5e0ff */
[--C-:B------:R-:W-:Y:S01]  /*6b9c0*/  IMAD.X R23, R23, 0x1, R0.reuse, P2 ;  /* 0x0000000117177824 */ /* 0x100fe200010e0600 */
[-C--:B--2---:R-:W-:Y:S01]  /*6b9d0*/  IADD3 R18, P1, R18, R5.reuse, RZ ;  /* 0x0000000512127210 */ /* 0x084fe20007f3e0ff */
[----:B------:R-:W-:Y:S01]  /*6b9e0*/  STL [R1+0x1390], R22 ;  /* 0x0013901601007387 */ /* 0x000fe20000100800 */
[----:B-1----:R-:W-:Y:S01]  /*6b9f0*/  MOV R10, R22 ;  /* 0x00000016000a7202 */ /* 0x002fe20000000f00 */
[----:B------:R-:W-:Y:S02]  /*6ba00*/  IMAD.MOV.U32 R11, RZ, RZ, R23 ;  /* 0x000000ffff0b7224 */ /* 0x000fe400078e0017 */
[----:B------:R-:W-:Y:S01]  /*6ba10*/  IMAD.X R19, R19, 0x1, R0, P1 ;  /* 0x0000000113137824 */ /* 0x000fe200008e0600 */
[----:B------:R-:W2:Y:S01]  /*6ba20*/  LDL.LU R21, [R1+0x14cc] ;  /* 0x0014cc0001157983 */ /* 0x000ea20000300800 */
        /* <DEDUP_REMOVED lines=14> */
[----:B-1----:R-:W-:Y:S01]  /*6bb10*/  IMAD.MOV.U32 R10, RZ, RZ, R16 ;  /* 0x000000ffff0a7224 */ /* 0x002fe200078e0010 */
[----:B------:R-:W-:-:S02]  /*6bb20*/  MOV R11, R17 ;  /* 0x00000011000b7202 */ /* 0x000fc40000000f00 */
        /* <DEDUP_REMOVED lines=8> */
[----:B-1----:R-:W-:Y:S02]  /*6bbb0*/  IMAD.MOV.U32 R11, RZ, RZ, R15 ;  /* 0x000000ffff0b7224 */ /* 0x002fe400078e000f */
[----:B------:R-:W-:Y:S01]  /*6bbc0*/  IMAD.X R13, R13, 0x1, R0, P2 ;  /* 0x000000010d0d7824 */ /* 0x000fe200010e0600 */
[----:B------:R-:W-:Y:S01]  /*6bbd0*/  STL [R1+0x1490], R3 ;  /* 0x0014900301007387 */ /* 0x000fe20000100800 */
[----:B------:R-:W-:-:S03]  /*6bbe0*/  IMAD.MOV.U32 R10, RZ, RZ, R14 ;  /* 0x000000ffff0a7224 */ /* 0x000fc600078e000e */
[----:B---3--:R-:W3:Y:S04]  /*6bbf0*/  LDL.LU R15, [R1+0x158c] ;  /* 0x00158c00010f7983 */ /* 0x008ee80000300800 */
[----:B------:R1:W-:Y:S04]  /*6bc00*/  STL [R1+0x148c], R13 ;  /* 0x00148c0d01007387 */ /* 0x0003e80000100800 */
[----:B------:R-:W3:Y:S04]  /*6bc10*/  LDL.LU R14, [R1+0x1590] ;  /* 0x00159000010e7983 */ /* 0x000ee80000300800 */
[----:B------:R1:W-:Y:S02]  /*6bc20*/  LDGSTS.E [R4+0x6b00], desc[UR60][R10.64], P0 ;  /* 0x06b000000a047fae */ /* 0x0003e4000812187c */
[----:B-1----:R-:W-:-:S02]  /*6bc30*/  IMAD.MOV.U32 R10, RZ, RZ, R3 ;  /* 0x000000ffff0a7224 */ /* 0x002fc400078e0003 */
[----:B------:R-:W-:Y:S02]  /*6bc40*/  IMAD.MOV.U32 R11, RZ, RZ, R13 ;  /* 0x000000ffff0b7224 */ /* 0x000fe400078e000d */
[----:B------:R-:W3:Y:S04]  /*6bc50*/  LDL.LU R13, [R1+0x15cc] ;  /* 0x0015cc00010d7983 */ /* 0x000ee80000300800 */
[----:B------:R-:W3:Y:S04]  /*6bc60*/  LDL.LU R3, [R1+0x15d0] ;  /* 0x0015d00001037983 */ /* 0x000ee80000300800 */
[----:B------:R1:W-:Y:S01]  /*6bc70*/  LDGSTS.E [R4+0x6f00], desc[UR60][R10.64], P0 ;  /* 0x06f000000a047fae */ /* 0x0003e2000812187c */
[----:B----4-:R-:W-:-:S04]  /*6bc80*/  IADD3 R20, P1, R20, R5, RZ ;  /* 0x0000000514147210 */ /* 0x010fc80007f3e0ff */
[----:B--2---:R-:W-:Y:S01]  /*6bc90*/  IADD3.X R21, R21, R0, RZ, P1, !PT ;  /* 0x0000000015157210 */ /* 0x004fe20000ffe4ff */
        /* <DEDUP_REMOVED lines=25> */
[----:B---3--:R-:W-:-:S04]  /*6be30*/  IADD3 R14, P2, R14, R5, RZ ;  /* 0x000000050e0e7210 */ /* 0x008fc80007f5e0ff */
[----:B------:R-:W-:Y:S01]  /*6be40*/  IADD3.X R15, R15, R0, RZ, P2, !PT ;  /* 0x000000000f0f7210 */ /* 0x000fe200017fe4ff */
        /* <DEDUP_REMOVED lines=10> */
[----:B------:R-:W-:Y:S01]  /*6bef0*/  IMAD.X R13, R13, 0x1, R0, P1 ;  /* 0x000000010d0d7824 */ /* 0x000fe200008e0600 */
[----:B------:R-:W-:Y:S01]  /*6bf00*/  STL [R1+0x15d0], R3 ;  /* 0x0015d00301007387 */ /* 0x000fe20000100800 */
[----:B------:R-:W-:Y:S02]  /*6bf10*/  MOV R10, R3 ;  /* 0x00000003000a7202 */ /* 0x000fe40000000f00 */
[----:B------:R-:W-:Y:S01]  /*6bf20*/  IMAD.MOV.U32 R11, RZ, RZ, R13 ;  /* 0x000000ffff0b7224 */ /* 0x000fe200078e000d */
[----:B------:R1:W-:Y:S04]  /*6bf30*/  STL [R1+0x15cc], R13 ;  /* 0x0015cc0d01007387 */ /* 0x0003e80000100800 */
[----:B------:R1:W-:Y:S01]  /*6bf40*/  LDGSTS.E [R4+0x20300], desc[UR60][R10.64], P0 ;  /* 0x203000000a047fae */ /* 0x0003e2000812187c */
[----:B----4-:R-:W-:-:S05]  /*6bf50*/  IADD3 R22, P2, R22, R5, RZ ;  /* 0x0000000516167210 */ /* 0x010fca0007f5e0ff */
[--C-:B------:R-:W-:Y:S01]  /*6bf60*/  IMAD.X R23, R23, 0x1, R0.reuse, P2 ;  /* 0x0000000117177824 */ /* 0x100fe200010e0600 */
[-C--:B--2---:R-:W-:Y:S01]  /*6bf70*/  IADD3 R20, P1, R20, R5.reuse, RZ ;  /* 0x0000000514147210 */ /* 0x084fe20007f3e0ff */
[----:B------:R-:W-:Y:S04]  /*6bf80*/  STL [R1+0x1610], R22 ;  /* 0x0016101601007387 */ /* 0x000fe80000100800 */
[----:B------:R-:W-:Y:S01]  /*6bf90*/  IMAD.X R21, R21, 0x1, R0, P1 ;  /* 0x0000000115157824 */ /* 0x000fe200008e0600 */
[----:B-1----:R-:W2:Y:S01]  /*6bfa0*/  LDL.LU R13, [R1+0x174c] ;  /* 0x00174c00010d7983 */ /* 0x002ea20000300800 */
[----:B------:R-:W-:-:S03]  /*6bfb0*/  IADD3 R18, P2, R18, R5, RZ ;  /* 0x0000000512127210 */ /* 0x000fc60007f5e0ff */
[----:B------:R1:W-:Y:S02]  /*6bfc0*/  STL [R1+0x160c], R23 ;  /* 0x00160c1701007387 */ /* 0x0003e40000100800 */
[----:B------:R-:W-:Y:S02]  /*6bfd0*/  IMAD.X R19, R19, 0x1, R0, P2 ;  /* 0x0000000113137824 */ /* 0x000fe400010e0600 */
[----:B------:R-:W4:Y:S01]  /*6bfe0*/  LDL.LU R3, [R1+0x1750] ;  /* 0x0017500001037983 */ /* 0x000f220000300800 */
[----:B------:R-:W-:-:S03]  /*6bff0*/  IMAD.MOV.U32 R11, RZ, RZ, R23 ;  /* 0x000000ffff0b7224 */ /* 0x000fc600078e0017 */
[----:B------:R-:W-:Y:S01]  /*6c000*/  STL [R1+0x1650], R20 ;  /* 0x0016501401007387 */ /* 0x000fe20000100800 */
[----:B------:R-:W-:-:S03]  /*6c010*/  IMAD.MOV.U32 R10, RZ, RZ, R22 ;  /* 0x000000ffff0a7224 */ /* 0x000fc600078e0016 */
[----:B------:R-:W-:Y:S04]  /*6c020*/  STL [R1+0x164c], R21 ;  /* 0x00164c1501007387 */ /* 0x000fe80000100800 */
[----:B------:R-:W-:Y:S04]  /*6c030*/  STL [R1+0x1690], R18 ;  /* 0x0016901201007387 */ /* 0x000fe80000100800 */
[----:B-1----:R-:W2:Y:S04]  /*6c040*/  LDL.LU R23, [R1+0x178c] ;  /* 0x00178c0001177983 */ /* 0x002ea80000300800 */
[----:B------:R1:W-:Y:S04]  /*6c050*/  STL [R1+0x168c], R19 ;  /* 0x00168c1301007387 */ /* 0x0003e80000100800 */
[----:B------:R-:W2:Y:S04]  /*6c060*/  LDL.LU R22, [R1+0x1790] ;  /* 0x0017900001167983 */ /* 0x000ea80000300800 */
[----:B------:R1:W-:Y:S02]  /*6c070*/  LDGSTS.E [R4+0x20700], desc[UR60][R10.64], P0 ;  /* 0x207000000a047fae */ /* 0x0003e4000812187c */
[----:B-1----:R-:W-:Y:S01]  /*6c080*/  IMAD.MOV.U32 R10, RZ, RZ, R20 ;  /* 0x000000ffff0a7224 */ /* 0x002fe200078e0014 */
[----:B------:R-:W-:-:S05]  /*6c090*/  MOV R11, R21 ;  /* 0x00000015000b7202 */ /* 0x000fca0000000f00 */
[----:B------:R1:W-:Y:S02]  /*6c0a0*/  LDGSTS.E [R4+0x20b00], desc[UR60][R10.64], P0 ;  /* 0x20b000000a047fae */ /* 0x0003e4000812187c */
[----:B-1----:R-:W-:Y:S02]  /*6c0b0*/  IMAD.MOV.U32 R11, RZ, RZ, R19 ;  /* 0x000000ffff0b7224 */ /* 0x002fe400078e0013 */
[----:B------:R-:W-:Y:S01]  /*6c0c0*/  IMAD.MOV.U32 R10, RZ, RZ, R18 ;  /* 0x000000ffff0a7224 */ /* 0x000fe200078e0012 */
[----:B------:R-:W2:Y:S04]  /*6c0d0*/  LDL.LU R19, [R1+0x17cc] ;  /* 0x0017cc0001137983 */ /* 0x000ea80000300800 */
[----:B------:R-:W2:Y:S04]  /*6c0e0*/  LDL.LU R18, [R1+0x17d0] ;  /* 0x0017d00001127983 */ /* 0x000ea80000300800 */
[----:B------:R1:W-:Y:S01]  /*6c0f0*/  LDGSTS.E [R4+0x20f00], desc[UR60][R10.64], P0 ;  /* 0x20f000000a047fae */ /* 0x0003e2000812187c */
[----:B---3--:R-:W-:-:S05]  /*6c100*/  IADD3 R16, P1, R16, R5, RZ ;  /* 0x0000000510107210 */ /* 0x008fca0007f3e0ff */
[----:B------:R-:W-:Y:S01]  /*6c110*/  IMAD.X R17, R17, 0x1, R0, P1 ;  /* 0x0000000111117824 */ /* 0x000fe200008e0600 */
[----:B------:R-:W-:Y:S01]  /*6c120*/  STL [R1+0x16d0], R16 ;  /* 0x0016d01001007387 */ /* 0x000fe20000100800 */
[----:B------:R-:W-:-:S03]  /*6c130*/  IADD3 R14, P2, R14, R5, RZ ;  /* 0x000000050e0e7210 */ /* 0x000fc60007f5e0ff */
[----:B------:R-:W-:Y:S02]  /*6c140*/  STL [R1+0x16cc], R17 ;  /* 0x0016cc1101007387 */ /* 0x000fe40000100800 */
[----:B------:R-:W-:Y:S02]  /*6c150*/  IMAD.X R15, R15, 0x1, R0, P2 ;  /* 0x000000010f0f7824 */ /* 0x000fe400010e0600 */
[----:B------:R-:W-:Y:S04]  /*6c160*/  STL [R1+0x1710], R14 ;  /* 0x0017100e01007387 */ /* 0x000fe80000100800 */
[----:B------:R-:W3:Y:S04]  /*6c170*/  LDL.LU R21, [R1+0x186c] ;  /* 0x00186c0001157983 */ /* 0x000ee80000300800 */
[----:B------:R1:W-:Y:S04]  /*6c180*/  STL [R1+0x170c], R15 ;  /* 0x00170c0f01007387 */ /* 0x0003e80000100800 */
[----:B------:R-:W3:Y:S01]  /*6c190*/  LDL.LU R20, [R1+0x1870] ;  /* 0x0018700001147983 */ /* 0x000ee20000300800 */
[----:B-1----:R-:W-:-:S02]  /*6c1a0*/  IMAD.MOV.U32 R10, RZ, RZ, R16 ;  /* 0x000000ffff0a7224 */ /* 0x002fc400078e0010 */
[----:B------:R-:W-:-:S05]  /*6c1b0*/  IMAD.MOV.U32 R11, RZ, RZ, R17 ;  /* 0x000000ffff0b7224 */ /* 0x000fca00078e0011 */
[----:B------:R1:W-:Y:S02]  /*6c1c0*/  LDGSTS.E [R4+0x21300], desc[UR60][R10.64], P0 ;  /* 0x213000000a047fae */ /* 0x0003e4000812187c */
[----:B-1----:R-:W-:Y:S01]  /*6c1d0*/  MOV R10, R14 ;  /* 0x0000000e000a7202 */ /* 0x002fe20000000f00 */
[----:B------:R-:W-:Y:S02]  /*6c1e0*/  IMAD.MOV.U32 R11, RZ, RZ, R15 ;  /* 0x000000ffff0b7224 */ /* 0x000fe400078e000f */
[----:B------:R-:W3:Y:S04]  /*6c1f0*/  LDL.LU R15, [R1+0x188c] ;  /* 0x00188c00010f7983 */ /* 0x000ee80000300800 */
[----:B------:R-:W3:Y:S04]  /*6c200*/  LDL.LU R14, [R1+0x1890] ;  /* 0x00189000010e7983 */ /* 0x000ee80000300800 */
[----:B------:R1:W-:Y:S01]  /*6c210*/  LDGSTS.E [R4+0x21700], desc[UR60][R10.64], P0 ;  /* 0x217000000a047fae */ /* 0x0003e2000812187c */
[----:B----4-:R-:W-:-:S05]  /*6c220*/  IADD3 R3, P1, R3, R5, RZ ;  /* 0x0000000503037210 */ /* 0x010fca0007f3e0ff */
        /* <DEDUP_REMOVED lines=10> */
[----:B------:R-:W-:Y:S04]  /*6c2d0*/  STL [R1+0x178c], R23 ;  /* 0x00178c1701007387 */ /* 0x000fe80000100800 */
[----:B------:R-:W4:Y:S04]  /*6c2e0*/  LDL.LU R3, [R1+0x18b8] ;  /* 0x0018b80001037983 */ /* 0x000f280000300800 */
[----:B------:R-:W4:Y:S01]  /*6c2f0*/  LDL.LU.64 R16, [R1+0x688] ;  /* 0x0006880001107983 */ /* 0x000f220000300a00 */
[----:B--2---:R-:W-:Y:S01]  /*6c300*/  IMAD.MOV.U32 R10, RZ, RZ, R22 ;  /* 0x000000ffff0a7224 */ /* 0x004fe200078e0016 */
[----:B------:R-:W-:-:S02]  /*6c310*/  MOV R11, R23 ;  /* 0x00000017000b7202 */ /* 0x000fc40000000f00 */
[----:B------:R-:W2:Y:S04]  /*6c320*/  LDL.LU.64 R152, [R1+0x670] ;  /* 0x0006700001987983 */ /* 0x000ea80000300a00 */
[----:B------:R1:W-:Y:S01]  /*6c330*/  LDGSTS.E [R4+0x21f00], desc[UR60][R10.64], P0 ;  /* 0x21f000000a047fae */ /* 0x0003e2000812187c */
[----:B------:R-:W-:-:S05]  /*6c340*/  IADD3 R18, P1, R18, R5, RZ ;  /* 0x0000000512127210 */ /* 0x000fca0007f3e0ff */
[----:B------:R-:W-:Y:S01]  /*6c350*/  IMAD.X R19, R19, 0x1, R0, P1 ;  /* 0x0000000113137824 */ /* 0x000fe200008e0600 */
[----:B------:R-:W-:Y:S01]  /*6c360*/  STL [R1+0x17d0], R18 ;  /* 0x0017d01201007387 */ /* 0x000fe20000100800 */
[----:B-1----:R-:W-:Y:S02]  /*6c370*/  IMAD.MOV.U32 R10, RZ, RZ, R18 ;  /* 0x000000ffff0a7224 */ /* 0x002fe400078e0012 */
[----:B------:R-:W-:Y:S01]  /*6c380*/  IMAD.MOV.U32 R11, RZ, RZ, R19 ;  /* 0x000000ffff0b7224 */ /* 0x000fe200078e0013 */
[----:B------:R1:W-:Y:S04]  /*6c390*/  STL [R1+0x17cc], R19 ;  /* 0x0017cc1301007387 */ /* 0x0003e80000100800 */
[----:B------:R1:W-:Y:S01]  /*6c3a0*/  LDGSTS.E [R4+0x22300], desc[UR60][R10.64], P0 ;  /* 0x223000000a047fae */ /* 0x0003e2000812187c */
[----:B---3--:R-:W-:-:S05]  /*6c3b0*/  IADD3 R20, P2, R20, R5, RZ ;  /* 0x0000000514147210 */ /* 0x008fca0007f5e0ff */
[----:B------:R-:W-:Y:S01]  /*6c3c0*/  STL [R1+0x1870], R20 ;  /* 0x0018701401007387 */ /* 0x000fe20000100800 */
[----:B------:R-:W-:-:S03]  /*6c3d0*/  IMAD.X R21, R21, 0x1, R0, P2 ;  /* 0x0000000115157824 */ /* 0x000fc600010e0600 */
[----:B-1----:R-:W3:Y:S04]  /*6c3e0*/  LDL.LU.64 R18, [R1+0x658] ;  /* 0x0006580001127983 */ /* 0x002ee80000300a00 */
[----:B------:R1:W-:Y:S04]  /*6c3f0*/  STL [R1+0x186c], R21 ;  /* 0x00186c1501007387 */ /* 0x0003e80000100800 */
[----:B------:R-:W3:Y:S01]  /*6c400*/  LDL.LU.64 R22, [R1+0x640] ;  /* 0x0006400001167983 */ /* 0x000ee20000300a00 */
[----:B------:R-:W-:Y:S02]  /*6c410*/  IMAD.MOV.U32 R10, RZ, RZ, R20 ;  /* 0x000000ffff0a7224 */ /* 0x000fe400078e0014 */
[----:B------:R-:W-:-:S02]  /*6c420*/  IMAD.MOV.U32 R11, RZ, RZ, R21 ;  /* 0x000000ffff0b7224 */ /* 0x000fc400078e0015 */
[----:B-1----:R-:W3:Y:S01]  /*6c430*/  LDL.LU.64 R20, [R1+0x628] ;  /* 0x0006280001147983 */ /* 0x002ee20000300a00 */
[----:B------:R-:W-:-:S03]  /*6c440*/  IADD3 R14, P1, R14, R5, RZ ;  /* 0x000000050e0e7210 */ /* 0x000fc60007f3e0ff */
[----:B------:R1:W-:Y:S01]  /*6c450*/  LDGSTS.E [R4+0x22700], desc[UR60][R10.64], P0 ;  /* 0x227000000a047fae */ /* 0x0003e2000812187c */
[----:B------:R-:W-:-:S03]  /*6c460*/  IADD3.X R15, R15, R0, RZ, P1, !PT ;  /* 0x000000000f0f7210 */ /* 0x000fc60000ffe4ff */
[----:B------:R-:W-:Y:S04]  /*6c470*/  STL [R1+0x1890], R14 ;  /* 0x0018900e01007387 */ /* 0x000fe80000100800 */
[----:B------:R4:W-:Y:S01]  /*6c480*/  STL [R1+0x188c], R15 ;  /* 0x00188c0f01007387 */ /* 0x0009e20000100800 */
[----:B-1----:R-:W-:Y:S02]  /*6c490*/  IMAD.MOV.U32 R10, RZ, RZ, R14 ;  /* 0x000000ffff0a7224 */ /* 0x002fe400078e000e */
[----:B------:R-:W-:-:S05]  /*6c4a0*/  IMAD.MOV.U32 R11, RZ, RZ, R15 ;  /* 0x000000ffff0b7224 */ /* 0x000fca00078e000f */
[----:B------:R1:W-:Y:S01]  /*6c4b0*/  LDGSTS.E [R4+0x22b00], desc[UR60][R10.64], P0 ;  /* 0x22b000000a047fae */ /* 0x0003e2000812187c */
[----:B------:R-:W-:Y:S01]  /*6c4c0*/  IMAD.MOV.U32 R165, RZ, RZ, R170 ;  /* 0x000000ffffa57224 */ /* 0x000fe200078e00aa */
[-C--:B----4-:R-:W-:Y:S02]  /*6c4d0*/  IADD3 R3, P2, R3, R5.reuse, RZ ;  /* 0x0000000503037210 */ /* 0x090fe40007f5e0ff */
[----:B------:R-:W-:-:S03]  /*6c4e0*/  IADD3 R15, P1, R16, R5, RZ ;  /* 0x00000005100f7210 */ /* 0x000fc60007f3e0ff */
[----:B------:R-:W-:Y:S01]  /*6c4f0*/  IMAD.X R13, R13, 0x1, R0, P2 ;  /* 0x000000010d0d7824 */ /* 0x000fe200010e0600 */
[----:B------:R4:W-:Y:S01]  /*6c500*/  STL [R1+0x18b8], R3 ;  /* 0x0018b80301007387 */ /* 0x0009e20000100800 */
[----:B-1----:R-:W-:Y:S02]  /*6c510*/  IMAD.MOV.U32 R10, RZ, RZ, R3 ;  /* 0x000000ffff0a7224 */ /* 0x002fe400078e0003 */
[----:B------:R-:W-:-:S05]  /*6c520*/  IMAD.MOV.U32 R11, RZ, RZ, R13 ;  /* 0x000000ffff0b7224 */ /* 0x000fca00078e000d */
[----:B------:R1:W-:Y:S01]  /*6c530*/  LDGSTS.E [R4+0x22f00], desc[UR60][R10.64], P0 ;  /* 0x22f000000a047fae */ /* 0x0003e2000812187c */
[----:B----4-:R-:W-:Y:S02]  /*6c540*/  IADD3.X R3, R17, R0, RZ, P1, !PT ;  /* 0x0000000011037210 */ /* 0x010fe40000ffe4ff */
[----:B--2---:R-:W-:-:S05]  /*6c550*/  IADD3 R16, P1, R152, R5, RZ ;  /* 0x0000000598107210 */ /* 0x004fca0007f3e0ff */
[----:B-1----:R-:W-:Y:S01]  /*6c560*/  IMAD.X R10, R153, 0x1, R0, P1 ;  /* 0x00000001990a7824 */ /* 0x002fe200008e0600 */
[----:B------:R1:W-:Y:S01]  /*6c570*/  STL [R1+0x18b4], R13 ;  /* 0x0018b40d01007387 */ /* 0x0003e20000100800 */
[----:B------:R-:W-:Y:S01]  /*6c580*/  IMAD.MOV.U32 R166, RZ, RZ, R15 ;  /* 0x000000ffffa67224 */ /* 0x000fe200078e000f */
[----:B------:R-:W-:Y:S01]  /*6c590*/  MOV R167, R3 ;  /* 0x0000000300a77202 */ /* 0x000fe20000000f00 */
[----:B------:R-:W-:Y:S02]  /*6c5a0*/  IMAD.MOV.U32 R170, RZ, RZ, R16 ;  /* 0x000000ffffaa7224 */ /* 0x000fe400078e0010 */
[----:B------:R-:W-:Y:S02]  /*6c5b0*/  IMAD.MOV.U32 R171, RZ, RZ, R10 ;  /* 0x000000ffffab7224 */ /* 0x000fe400078e000a */
[----:B------:R2:W-:Y:S01]  /*6c5c0*/  STL.64 [R1+0x688], R166 ;  /* 0x000688a601007387 */ /* 0x0005e20000100a00 */
[----:B------:R-:W-:-:S03]  /*6c5d0*/  IMAD.MOV.U32 R10, RZ, RZ, R166 ;  /* 0x000000ffff0a7224 */ /* 0x000fc600078e00a6 */
[----:B------:R4:W-:Y:S01]  /*6c5e0*/  STL.64 [R1+0x670], R170 ;  /* 0x000670aa01007387 */ /* 0x0009e20000100a00 */
[----:B---3--:R-:W-:-:S05]  /*6c5f0*/  IADD3 R17, P1, R18, R5, RZ ;  /* 0x0000000512117210 */ /* 0x008fca0007f3e0ff */
[----:B------:R-:W-:Y:S01]  /*6c600*/  IMAD.X R11, R19, 0x1, R0, P1 ;  /* 0x00000001130b7824 */ /* 0x000fe200008e0600 */
[----:B------:R-:W-:-:S05]  /*6c610*/  IADD3 R18, P1, R22, R5, RZ ;  /* 0x0000000516127210 */ /* 0x000fca0007f3e0ff */
[--C-:B-1----:R-:W-:Y:S01]  /*6c620*/  IMAD.X R13, R23, 0x1, R0.reuse, P1 ;  /* 0x00000001170d7824 */ /* 0x102fe200008e0600 */
[----:B------:R-:W-:Y:S01]  /*6c630*/  IADD3 R19, P1, R20, R5, RZ ;  /* 0x0000000514137210 */ /* 0x000fe20007f3e0ff */
[----:B------:R-:W-:Y:S01]  /*6c640*/  IMAD.MOV.U32 R16, RZ, RZ, R17 ;  /* 0x000000ffff107224 */ /* 0x000fe200078e0011 */
[----:B------:R-:W-:Y:S01]  /*6c650*/  MOV R168, R18 ;  /* 0x0000001200a87202 */ /* 0x000fe20000000f00 */
[----:B------:R-:W-:Y:S02]  /*6c660*/  IMAD.MOV.U32 R17, RZ, RZ, R11 ;  /* 0x000000ffff117224 */ /* 0x000fe400078e000b */
[----:B------:R-:W-:Y:S02]  /*6c670*/  IMAD.X R14, R21, 0x1, R0, P1 ;  /* 0x00000001150e7824 */ /* 0x000fe400008e0600 */
[----:B------:R-:W-:Y:S02]  /*6c680*/  IMAD.MOV.U32 R11, RZ, RZ, R167 ;  /* 0x000000ffff0b7224 */ /* 0x000fe400078e00a7 */
[----:B------:R-:W-:-:S02]  /*6c690*/  IMAD.MOV.U32 R169, RZ, RZ, R13 ;  /* 0x000000ffffa97224 */ /* 0x000fc400078e000d */
[----:B--2---:R-:W-:Y:S01]  /*6c6a0*/  IMAD.MOV.U32 R166, RZ, RZ, R19 ;  /* 0x000000ffffa67224 */ /* 0x004fe200078e0013 */
[----:B------:R1:W-:Y:S01]  /*6c6b0*/  LDGSTS.E [R4+0x23300], desc[UR60][R10.64], P0 ;  /* 0x233000000a047fae */ /* 0x0003e2000812187c */
[----:B------:R-:W-:Y:S02]  /*6c6c0*/  IMAD.MOV.U32 R167, RZ, RZ, R14 ;  /* 0x000000ffffa77224 */ /* 0x000fe400078e000e */
[----:B------:R-:W-:Y:S02]  /*6c6d0*/  IMAD.MOV.U32 R18, RZ, RZ, R170 ;  /* 0x000000ffff127224 */ /* 0x000fe400078e00aa */
[----:B------:R-:W-:Y:S02]  /*6c6e0*/  IMAD.MOV.U32 R19, RZ, RZ, R171 ;  /* 0x000000ffff137224 */ /* 0x000fe400078e00ab */
[----:B----4-:R-:W2:Y:S04]  /*6c6f0*/  LDL.LU.64 R170, [R1+0x2680] ;  /* 0x0026800001aa7983 */ /* 0x010ea80000300a00 */
[----:B------:R3:W-:Y:S04]  /*6c700*/  STL.64 [R1+0x658], R16 ;  /* 0x0006581001007387 */ /* 0x0007e80000100a00 */
[----:B------:R-:W-:Y:S04]  /*6c710*/  STL.64 [R1+0x640], R168 ;  /* 0x000640a801007387 */ /* 0x000fe80000100a00 */
[----:B------:R-:W-:Y:S04]  /*6c720*/  STL.64 [R1+0x628], R166 ;  /* 0x000628a601007387 */ /* 0x000fe80000100a00 */
[----:B------:R-:W1:Y:S04]  /*6c730*/  LDL.LU R10, [R1+0xdd8] ;  /* 0x000dd800010a7983 */ /* 0x000e680000300800 */
[----:B------:R-:W4:Y:S04]  /*6c740*/  LDL.LU R15, [R1+0xe18] ;  /* 0x000e1800010f7983 */ /* 0x000f280000300800 */
[----:B------:R-:W2:Y:S04]  /*6c750*/  LDL.LU R11, [R1+0xdd4] ;  /* 0x000dd400010b7983 */ /* 0x000ea80000300800 */
[----:B------:R-:W-:Y:S04]  /*6c760*/  LDGSTS.E [R4+0x23700], desc[UR60][R18.64], P0 ;  /* 0x2370000012047fae */ /* 0x000fe8000812187c */
[----:B------:R2:W-:Y:S01]  /*6c770*/  LDGSTS.E [R4+0x23b00], desc[UR60][R16.64], P0 ;  /* 0x23b0000010047fae */ /* 0x0005e2000812187c */
[----:B------:R-:W-:-:S03]  /*6c780*/  IADD3 R20, P1, R228, R5, RZ ;  /* 0x00000005e4147210 */ /* 0x000fc60007f3e0ff */
[----:B------:R-:W-:Y:S04]  /*6c790*/  LDGSTS.E [R4+0x23f00], desc[UR60][R168.64], P0 ;  /* 0x23f00000a8047fae */ /* 0x000fe8000812187c */
[----:B---3--:R-:W3:Y:S01]  /*6c7a0*/  LDL.LU R17, [R1+0xe14] ;  /* 0x000e140001117983 */ /* 0x008ee20000300800 */
[--C-:B------:R-:W-:Y:S01]  /*6c7b0*/  IMAD.X R228, R229, 0x1, R0.reuse, P1 ;  /* 0x00000001e5e47824 */ /* 0x100fe200008e0600 */
[-C--:B------:R-:W-:Y:S02]  /*6c7c0*/  IADD3 R21, P1, R224, R5.reuse, RZ ;  /* 0x00000005e0157210 */ /* 0x080fe40007f3e0ff */
[----:B------:R-:W-:Y:S03]  /*6c7d0*/  LDGSTS.E [R4+0x24300], desc[UR60][R166.64], P0 ;  /* 0x24300000a6047fae */ /* 0x000fe6000812187c */
        /* <DEDUP_REMOVED lines=21> */
[-C--:B------:R-:W-:Y:S01]  /*6c930*/  IADD3 R160, P1, R190, R5.reuse, RZ ;  /* 0x00000005bea07210 */ /* 0x080fe20007f3e0ff */
[----:B------:R-:W-:Y:S02]  /*6c940*/  IMAD.MOV.U32 R221, RZ, RZ, R220 ;  /* 0x000000ffffdd7224 */ /* 0x000fe400078e00dc */
[----:B------:R-:W-:Y:S02]  /*6c950*/  IMAD.MOV.U32 R220, RZ, RZ, R22 ;  /* 0x000000ffffdc7224 */ /* 0x000fe400078e0016 */
[----:B------:R-:W-:Y:S01]  /*6c960*/  IMAD.X R190, R191, 0x1, R0, P1 ;  /* 0x00000001bfbe7824 */ /* 0x000fe200008e0600 */
[----:B------:R-:W-:Y:S01]  /*6c970*/  IADD3 R161, P1, R188, R5, RZ ;  /* 0x00000005bca17210 */ /* 0x000fe20007f3e0ff */
[----:B------:R-:W3:Y:S01]  /*6c980*/  LDL.LU R22, [R1+0xe54] ;  /* 0x000e540001167983 */ /* 0x000ee20000300800 */
[----:B------:R-:W-:-:S03]  /*6c990*/  IMAD.MOV.U32 R225, RZ, RZ, R224 ;  /* 0x000000ffffe17224 */ /* 0x000fc600078e00e0 */
[----:B------:R-:W3:Y:S01]  /*6c9a0*/  LDL.LU R14, [R1+0xe58] ;  /* 0x000e5800010e7983 */ /* 0x000ee20000300800 */
[----:B------:R-:W-:Y:S01]  /*6c9b0*/  IMAD.X R188, R189, 0x1, R0, P1 ;  /* 0x00000001bdbc7824 */ /* 0x000fe200008e0600 */
[----:B------:R-:W-:Y:S01]  /*6c9c0*/  IADD3 R162, P1, R186, R5, RZ ;  /* 0x00000005baa27210 */ /* 0x000fe20007f3e0ff */
[----:B------:R-:W-:Y:S01]  /*6c9d0*/  IMAD.MOV.U32 R229, RZ, RZ, R228 ;  /* 0x000000ffffe57224 */ /* 0x000fe200078e00e4 */
[----:B------:R-:W-:Y:S01]  /*6c9e0*/  MOV R228, R20 ;  /* 0x0000001400e47202 */ /* 0x000fe20000000f00 */
[----:B------:R-:W-:Y:S02]  /*6c9f0*/  IMAD.MOV.U32 R224, RZ, RZ, R21 ;  /* 0x000000ffffe07224 */ /* 0x000fe400078e0015 */
[----:B------:R-:W3:Y:S01]  /*6ca00*/  LDL.LU R21, [R1+0xe94] ;  /* 0x000e940001157983 */ /* 0x000ee20000300800 */
[----:B------:R-:W-:-:S03]  /*6ca10*/  IMAD.X R186, R187, 0x1, R0, P1 ;  /* 0x00000001bbba7824 */ /* 0x000fc600008e0600 */
[----:B------:R-:W3:Y:S04]  /*6ca20*/  LDL.LU R20, [R1+0xe98] ;  /* 0x000e980001147983 */ /* 0x000ee80000300800 */
[----:B------:R-:W3:Y:S04]  /*6ca30*/  LDL.LU R19, [R1+0xed4] ;  /* 0x000ed40001137983 */ /* 0x000ee80000300800 */
[----:B------:R-:W3:Y:S01]  /*6ca40*/  LDL.LU R16, [R1+0xed8] ;  /* 0x000ed80001107983 */ /* 0x000ee20000300800 */
[-C--:B----4-:R-:W-:Y:S01]  /*6ca50*/  IADD3 R15, P2, R15, R5.reuse, RZ ;  /* 0x000000050f0f7210 */ /* 0x090fe20007f5e0ff */
[----:B------:R-:W-:Y:S01]  /*6ca60*/  IMAD.MOV.U32 R217, RZ, RZ, R216 ;  /* 0x000000ffffd97224 */ /* 0x000fe200078e00d8 */
[----:B-1----:R-:W-:Y:S01]  /*6ca70*/  IADD3 R10, P1, R10, R5, RZ ;  /* 0x000000050a0a7210 */ /* 0x002fe20007f3e0ff */
[----:B------:R-:W-:Y:S01]  /*6ca80*/  IMAD.MOV.U32 R209, RZ, RZ, R208 ;  /* 0x000000ffffd17224 */ /* 0x000fe200078e00d0 */
[----:B------:R-:W-:Y:S01]  /*6ca90*/  MOV R213, R212 ;  /* 0x000000d400d57202 */ /* 0x000fe20000000f00 */
[----:B------:R-:W-:Y:S01]  /*6caa0*/  IMAD.MOV.U32 R205, RZ, RZ, R204 ;  /* 0x000000ffffcd7224 */ /* 0x000fe200078e00cc */
[----:B------:R-:W-:Y:S01]  /*6cab0*/  LDGSTS.E [R4+0x24700], desc[UR60][R228.64], P0 ;  /* 0x24700000e4047fae */ /* 0x000fe2000812187c */
[----:B--2---:R-:W-:-:S03]  /*6cac0*/  IMAD.X R11, R11, 0x1, R0, P1 ;  /* 0x000000010b0b7824 */ /* 0x004fc600008e0600 */
[----:B------:R1:W-:Y:S04]  /*6cad0*/  STL [R1+0xdd8], R10 ;  /* 0x000dd80a01007387 */ /* 0x0003e80000100800 */
[----:B------:R2:W-:Y:S04]  /*6cae0*/  STL [R1+0xdd4], R11 ;  /* 0x000dd40b01007387 */ /* 0x0005e80000100800 */
[----:B------:R-:W-:Y:S04]  /*6caf0*/  STL [R1+0xe18], R15 ;  /* 0x000e180f01007387 */ /* 0x000fe80000100800 */
[----:B------:R-:W4:Y:S01]  /*6cb00*/  LDL.LU R18, [R1+0xf14] ;  /* 0x000f140001127983 */ /* 0x000f220000300800 */
[----:B---3--:R-:W-:-:S02]  /*6cb10*/  IMAD.X R17, R17, 0x1, R0, P2 ;  /* 0x0000000111117824 */ /* 0x008fc400010e0600 */
[----:B------:R-:W-:Y:S01]  /*6cb20*/  IMAD.MOV.U32 R216, RZ, RZ, R23 ;  /* 0x000000ffffd87224 */ /* 0x000fe200078e0017 */
[----:B------:R-:W-:Y:S04]  /*6cb30*/  LDGSTS.E [R4+0x24b00], desc[UR60][R224.64], P0 ;  /* 0x24b00000e0047fae */ /* 0x000fe8000812187c */
[----:B------:R3:W-:Y:S04]  /*6cb40*/  STL [R1+0xe14], R17 ;  /* 0x000e141101007387 */ /* 0x0007e80000100800 */
[----:B------:R-:W4:Y:S01]  /*6cb50*/  LDL.LU R13, [R1+0xf18] ;  /* 0x000f1800010d7983 */ /* 0x000f220000300800 */
[----:B------:R-:W-:-:S02]  /*6cb60*/  IMAD.MOV.U32 R212, RZ, RZ, R152 ;  /* 0x000000ffffd47224 */ /* 0x000fc400078e0098 */
[----:B------:R-:W-:Y:S01]  /*6cb70*/  IMAD.MOV.U32 R208, RZ, RZ, R153 ;  /* 0x000000ffffd07224 */ /* 0x000fe200078e0099 */
[----:B------:R-:W-:Y:S01]  /*6cb80*/  LDGSTS.E [R4+0x24f00], desc[UR60][R220.64], P0 ;  /* 0x24f00000dc047fae */ /* 0x000fe2000812187c */
        /* <DEDUP_REMOVED lines=22> */
[----:B------:R-:W-:Y:S01]  /*6ccf0*/  IMAD.MOV.U32 R187, RZ, RZ, R186 ;  /* 0x000000ffffbb7224 */ /* 0x000fe200078e00ba */
[----:B------:R-:W-:Y:S01]  /*6cd00*/  MOV R186, R162 ;  /* 0x000000a200ba7202 */ /* 0x000fe20000000f00 */
[----:B------:R-:W-:Y:S01]  /*6cd10*/  IMAD.IADD R3, R3, 0x1, R12 ;  /* 0x0000000103037824 */ /* 0x000fe200078e020c */
[----:B------:R-:W-:Y:S04]  /*6cd20*/  LDGSTS.E [R4+0x26b00], desc[UR60][R196.64], P0 ;  /* 0x26b00000c4047fae */ /* 0x000fe8000812187c */
[----:B------:R-:W-:Y:S04]  /*6cd30*/  LDGSTS.E [R4+0x26f00], desc[UR60][R194.64], P0 ;  /* 0x26f00000c2047fae */ /* 0x000fe8000812187c */
[----:B------:R-:W-:Y:S04]  /*6cd40*/  LDGSTS.E [R4+0x27300], desc[UR60][R192.64], P0 ;  /* 0x27300000c0047fae */ /* 0x000fe8000812187c */
[----:B------:R-:W-:Y:S04]  /*6cd50*/  LDGSTS.E [R4+0x27700], desc[UR60][R190.64], P0 ;  /* 0x27700000be047fae */ /* 0x000fe8000812187c */
[----:B------:R-:W-:Y:S04]  /*6cd60*/  LDGSTS.E [R4+0x27b00], desc[UR60][R188.64], P0 ;  /* 0x27b00000bc047fae */ /* 0x000fe8000812187c */
[----:B------:R-:W-:Y:S04]  /*6cd70*/  LDGSTS.E [R4+0x27f00], desc[UR60][R186.64], P0 ;  /* 0x27f00000ba047fae */ /* 0x000fe8000812187c */
[----:B------:R1:W-:Y:S01]  /*6cd80*/  LDGSTS.E [R3+0x380], desc[UR60][R10.64], P0 ;  /* 0x003800000a037fae */ /* 0x0003e2000812187c */
[----:B------:R-:W-:Y:S01]  /*6cd90*/  IADD3 R14, P1, R14, R5, RZ ;  /* 0x000000050e0e7210 */ /* 0x000fe20007f3e0ff */
[----:B-1----:R-:W-:-:S02]  /*6cda0*/  IMAD.MOV.U32 R10, RZ, RZ, R15 ;  /* 0x000000ffff0a7224 */ /* 0x002fc400078e000f */
[----:B--2---:R-:W-:Y:S02]  /*6cdb0*/  IMAD.MOV.U32 R11, RZ, RZ, R17 ;  /* 0x000000ffff0b7224 */ /* 0x004fe400078e0011 */
[----:B------:R-:W-:Y:S01]  /*6cdc0*/  IMAD.X R22, R22, 0x1, R0, P1 ;  /* 0x0000000116167824 */ /* 0x000fe200008e0600 */
[----:B---3--:R-:W2:Y:S01]  /*6cdd0*/  LDL.LU R17, [R1+0xf54] ;  /* 0x000f540001117983 */ /* 0x008ea20000300800 */
[----:B------:R-:W-:-:S03]  /*6cde0*/  IADD3 R20, P2, R20, R5, RZ ;  /* 0x0000000514147210 */ /* 0x000fc60007f5e0ff */
[----:B------:R-:W3:Y:S04]  /*6cdf0*/  LDL.LU R12, [R1+0xf58] ;  /* 0x000f5800010c7983 */ /* 0x000ee80000300800 */
[----:B------:R-:W2:Y:S04]  /*6ce00*/  LDL.LU R15, [R1+0xf94] ;  /* 0x000f9400010f7983 */ /* 0x000ea80000300800 */
[----:B------:R1:W-:Y:S04]  /*6ce10*/  STL [R1+0xe58], R14 ;  /* 0x000e580e01007387 */ /* 0x0003e80000100800 */
[----:B------:R1:W-:Y:S04]  /*6ce20*/  LDGSTS.E [R3+0x780], desc[UR60][R10.64], P0 ;  /* 0x007800000a037fae */ /* 0x0003e8000812187c */
[----:B------:R-:W-:Y:S04]  /*6ce30*/  STL [R1+0xe54], R22 ;  /* 0x000e541601007387 */ /* 0x000fe80000100800 */
[----:B------:R-:W-:Y:S01]  /*6ce40*/  STL [R1+0xe98], R20 ;  /* 0x000e981401007387 */ /* 0x000fe20000100800 */
[----:B-1----:R-:W-:-:S03]  /*6ce50*/  IMAD.MOV.U32 R10, RZ, RZ, R14 ;  /* 0x000000ffff0a7224 */ /* 0x002fc600078e000e */
[----:B------:R-:W2:Y:S01]  /*6ce60*/  LDL.LU R14, [R1+0xf98] ;  /* 0x000f9800010e7983 */ /* 0x000ea20000300800 */
[----:B------:R-:W-:Y:S01]  /*6ce70*/  IMAD.MOV.U32 R11, RZ, RZ, R22 ;  /* 0x000000ffff0b7224 */ /* 0x000fe200078e0016 */
[----:B------:R-:W-:Y:S02]  /*6ce80*/  IADD3 R16, P1, R16, R5, RZ ;  /* 0x0000000510107210 */ /* 0x000fe40007f3e0ff */
[----:B------:R-:W-:Y:S02]  /*6ce90*/  IADD3.X R21, R21, R0, RZ, P2, !PT ;  /* 0x0000000015157210 */ /* 0x000fe400017fe4ff */
[----:B------:R1:W-:Y:S01]  /*6cea0*/  LDGSTS.E [R3+0xb80], desc[UR60][R10.64], P0 ;  /* 0x00b800000a037fae */ /* 0x0003e2000812187c */
[----:B------:R-:W-:-:S03]  /*6ceb0*/  IMAD.X R19, R19, 0x1, R0, P1 ;  /* 0x0000000113137824 */ /* 0x000fc600008e0600 */
[----:B------:R1:W-:Y:S02]  /*6cec0*/  STL [R1+0xe94], R21 ;  /* 0x000e941501007387 */ /* 0x0003e40000100800 */
[----:B-1----:R-:W-:Y:S02]  /*6ced0*/  IMAD.MOV.U32 R11, RZ, RZ, R21 ;  /* 0x000000ffff0b7224 */ /* 0x002fe400078e0015 */
[----:B------:R-:W-:Y:S01]  /*6cee0*/  IMAD.MOV.U32 R10, RZ, RZ, R20 ;  /* 0x000000ffff0a7224 */ /* 0x000fe200078e0014 */
[----:B------:R-:W2:Y:S04]  /*6cef0*/  LDL.LU R21, [R1+0xfd4] ;  /* 0x000fd40001157983 */ /* 0x000ea80000300800 */
[----:B------:R-:W2:Y:S04]  /*6cf00*/  LDL.LU R4, [R1+0xfd8] ;  /* 0x000fd80001047983 */ /* 0x000ea80000300800 */
[----:B------:R1:W-:Y:S04]  /*6cf10*/  STL [R1+0xed8], R16 ;  /* 0x000ed81001007387 */ /* 0x0003e80000100800 */
[----:B------:R1:W-:Y:S04]  /*6cf20*/  STL [R1+0xed4], R19 ;  /* 0x000ed41301007387 */ /* 0x0003e80000100800 */
[----:B------:R1:W-:Y:S02]  /*6cf30*/  LDGSTS.E [R3+0xf80], desc[UR60][R10.64], P0 ;  /* 0x00f800000a037fae */ /* 0x0003e4000812187c */
[----:B-1----:R-:W-:-:S02]  /*6cf40*/  MOV R10, R16 ;  /* 0x00000010000a7202 */ /* 0x002fc40000000f00 */
[----:B----4-:R-:W-:-:S05]  /*6cf50*/  IADD3 R13, P2, R13, R5, RZ ;  /* 0x000000050d0d7210 */ /* 0x010fca0007f5e0ff */
[----:B------:R-:W-:Y:S01]  /*6cf60*/  IMAD.X R18, R18, 0x1, R0, P2 ;  /* 0x0000000112127824 */ /* 0x000fe200010e0600 */
[----:B------:R1:W-:Y:S04]  /*6cf70*/  STL [R1+0xf18], R13 ;  /* 0x000f180d01007387 */ /* 0x0003e80000100800 */
[----:B------:R-:W4:Y:S04]  /*6cf80*/  LDL.LU R20, [R1+0x1014] ;  /* 0x0010140001147983 */ /* 0x000f280000300800 */
[----:B------:R2:W-:Y:S04]  /*6cf90*/  STL [R1+0xf14], R18 ;  /* 0x000f141201007387 */ /* 0x0005e80000100800 */
[----:B------:R-:W4:Y:S01]  /*6cfa0*/  LDL.LU R16, [R1+0x1018] ;  /* 0x0010180001107983 */ /* 0x000f220000300800 */
[----:B------:R-:W-:-:S03]  /*6cfb0*/  IMAD.MOV.U32 R11, RZ, RZ, R19 ;  /* 0x000000ffff0b7224 */ /* 0x000fc600078e0013 */
[----:B------:R-:W4:Y:S04]  /*6cfc0*/  LDL.LU R19, [R1+0x1054] ;  /* 0x0010540001137983 */ /* 0x000f280000300800 */
[----:B------:R1:W-:Y:S02]  /*6cfd0*/  LDGSTS.E [R3+0x1380], desc[UR60][R10.64], P0 ;  /* 0x013800000a037fae */ /* 0x0003e4000812187c */
[----:B-1----:R-:W-:Y:S02]  /*6cfe0*/  IMAD.MOV.U32 R10, RZ, RZ, R13 ;  /* 0x000000ffff0a7224 */ /* 0x002fe400078e000d */
[----:B------:R-:W-:Y:S01]  /*6cff0*/  IMAD.MOV.U32 R11, RZ, RZ, R18 ;  /* 0x000000ffff0b7224 */ /* 0x000fe200078e0012 */
[----:B------:R-:W4:Y:S04]  /*6d000*/  LDL.LU R13, [R1+0x1058] ;  /* 0x00105800010d7983 */ /* 0x000f280000300800 */
[----:B------:R1:W-:Y:S01]  /*6d010*/  LDGSTS.E [R3+0x1780], desc[UR60][R10.64], P0 ;  /* 0x017800000a037fae */ /* 0x0003e2000812187c */
[----:B---3--:R-:W-:-:S05]  /*6d020*/  IADD3 R12, P1, R12, R5, RZ ;  /* 0x000000050c0c7210 */ /* 0x008fca0007f3e0ff */
[----:B--2---:R-:W-:Y:S01]  /*6d030*/  IMAD.X R17, R17, 0x1, R0, P1 ;  /* 0x0000000111117824 */ /* 0x004fe200008e0600 */
[----:B------:R2:W-:Y:S01]  /*6d040*/  STL [R1+0xf58], R12 ;  /* 0x000f580c01007387 */ /* 0x0005e20000100800 */
[----:B-1----:R-:W-:-:S03]  /*6d050*/  IMAD.MOV.U32 R10, RZ, RZ, R12 ;  /* 0x000000ffff0a7224 */ /* 0x002fc600078e000c */
[----:B------:R1:W-:Y:S01]  /*6d060*/  STL [R1+0xf54], R17 ;  /* 0x000f541101007387 */ /* 0x0003e20000100800 */
[----:B------:R-:W-:-:S05]  /*6d070*/  IADD3 R14, P2, R14, R5, RZ ;  /* 0x000000050e0e7210 */ /* 0x000fca0007f5e0ff */
[----:B------:R-:W-:Y:S01]  /*6d080*/  IMAD.X R15, R15, 0x1, R0, P2 ;  /* 0x000000010f0f7824 */ /* 0x000fe200010e0600 */
[----:B------:R-:W-:Y:S04]  /*6d090*/  STL [R1+0xf98], R14 ;  /* 0x000f980e01007387 */ /* 0x000fe80000100800 */
[----:B------:R-:W3:Y:S04]  /*6d0a0*/  LDL.LU R18, [R1+0x1094] ;  /* 0x0010940001127983 */ /* 0x000ee80000300800 */
[----:B------:R1:W-:Y:S04]  /*6d0b0*/  STL [R1+0xf94], R15 ;  /* 0x000f940f01007387 */ /* 0x0003e80000100800 */
[----:B--2---:R-:W2:Y:S01]  /*6d0c0*/  LDL.LU R12, [R1+0x1098] ;  /* 0x00109800010c7983 */ /* 0x004ea20000300800 */
[----:B------:R-:W-:-:S03]  /*6d0d0*/  MOV R11, R17 ;  /* 0x00000011000b7202 */ /* 0x000fc60000000f00 */
[----:B-1----:R-:W3:Y:S01]  /*6d0e0*/  LDL.LU R17, [R1+0x10d4] ;  /* 0x0010d40001117983 */ /* 0x002ee20000300800 */
[----:B------:R-:W-:-:S03]  /*6d0f0*/  IADD3 R4, P1, R4, R5, RZ ;  /* 0x0000000504047210 */ /* 0x000fc60007f3e0ff */
[----:B------:R1:W-:Y:S02]  /*6d100*/  LDGSTS.E [R3+0x1b80], desc[UR60][R10.64], P0 ;  /* 0x01b800000a037fae */ /* 0x0003e4000812187c */
[----:B------:R-:W-:Y:S02]  /*6d110*/  IMAD.X R21, R21, 0x1, R0, P1 ;  /* 0x0000000115157824 */ /* 0x000fe400008e0600 */
[----:B-1----:R-:W-:Y:S02]  /*6d120*/  IMAD.MOV.U32 R10, RZ, RZ, R14 ;  /* 0x000000ffff0a7224 */ /* 0x002fe400078e000e */
[----:B------:R-:W-:Y:S02]  /*6d130*/  IMAD.MOV.U32 R11, RZ, RZ, R15 ;  /* 0x000000ffff0b7224 */ /* 0x000fe400078e000f */
[----:B------:R-:W3:Y:S04]  /*6d140*/  LDL.LU R15, [R1+0x10d8] ;  /* 0x0010d800010f7983 */ /* 0x000ee80000300800 */
[----:B------:R-:W3:Y:S04]  /*6d150*/  LDL.LU R14, [R1+0x1114] ;  /* 0x00111400010e7983 */ /* 0x000ee80000300800 */
[----:B------:R1:W-:Y:S04]  /*6d160*/  STL [R1+0xfd8], R4 ;  /* 0x000fd80401007387 */ /* 0x0003e80000100800 */
[----:B------:R1:W-:Y:S04]  /*6d170*/  LDGSTS.E [R3+0x1f80], desc[UR60][R10.64], P0 ;  /* 0x01f800000a037fae */ /* 0x0003e8000812187c */
[----:B------:R4:W-:Y:S01]  /*6d180*/  STL [R1+0xfd4], R21 ;  /* 0x000fd41501007387 */ /* 0x0009e20000100800 */
[----:B-1----:R-:W-:Y:S01]  /*6d190*/  IMAD.MOV.U32 R10, RZ, RZ, R4 ;  /* 0x000000ffff0a7224 */ /* 0x002fe200078e0004 */
[----:B----4-:R-:W-:-:S05]  /*6d1a0*/  IADD3 R16, P2, R16, R5, RZ ;  /* 0x0000000510107210 */ /* 0x010fca0007f5e0ff */
[----:B------:R1:W-:Y:S04]  /*6d1b0*/  STL [R1+0x1018], R16 ;  /* 0x0010181001007387 */ /* 0x0003e80000100800 */
[----:B------:R-:W4:Y:S01]  /*6d1c0*/  LDL.LU R4, [R1+0x1118] ;  /* 0x0011180001047983 */ /* 0x000f220000300800 */
[----:B------:R-:W-:Y:S02]  /*6d1d0*/  IMAD.X R20, R20, 0x1, R0, P2 ;  /* 0x0000000114147824 */ /* 0x000fe400010e0600 */
[----:B------:R-:W-:-:S03]  /*6d1e0*/  IMAD.MOV.U32 R11, RZ, RZ, R21 ;  /* 0x000000ffff0b7224 */ /* 0x000fc600078e0015 */
[----:B------:R3:W-:Y:S04]  /*6d1f0*/  STL [R1+0x1014], R20 ;  /* 0x0010141401007387 */ /* 0x0007e80000100800 */
[----:B------:R1:W-:Y:S01]  /*6d200*/  LDGSTS.E [R3+0x2380], desc[UR60][R10.64], P0 ;  /* 0x023800000a037fae */ /* 0x0003e2000812187c */
[----:B------:R-:W-:-:S03]  /*6d210*/  IADD3 R13, P1, R13, R5, RZ ;  /* 0x000000050d0d7210 */ /* 0x000fc60007f3e0ff */
[----:B------:R-:W4:Y:S02]  /*6d220*/  LDL.LU R21, [R1+0x1154] ;  /* 0x0011540001157983 */ /* 0x000f240000300800 */
[----:B------:R-:W-:Y:S01]  /*6d230*/  IMAD.X R19, R19, 0x1, R0, P1 ;  /* 0x0000000113137824 */ /* 0x000fe200008e0600 */
[----:B-1----:R-:W-:Y:S01]  /*6d240*/  MOV R10, R16 ;  /* 0x00000010000a7202 */ /* 0x002fe20000000f00 */
[----:B------:R-:W-:Y:S01]  /*6d250*/  IMAD.MOV.U32 R11, RZ, RZ, R20 ;  /* 0x000000ffff0b7224 */ /* 0x000fe200078e0014 */
[----:B------:R-:W4:Y:S04]  /*6d260*/  LDL.LU R16, [R1+0x1158] ;  /* 0x0011580001107983 */ /* 0x000f280000300800 */
[----:B------:R1:W-:Y:S04]  /*6d270*/  STL [R1+0x1058], R13 ;  /* 0x0010580d01007387 */ /* 0x0003e80000100800 */
[----:B------:R1:W-:Y:S04]  /*6d280*/  STL [R1+0x1054], R19 ;  /* 0x0010541301007387 */ /* 0x0003e80000100800 */
[----:B------:R1:W-:Y:S02]  /*6d290*/  LDGSTS.E [R3+0x2780], desc[UR60][R10.64], P0 ;  /* 0x027800000a037fae */ /* 0x0003e4000812187c */
[----:B-1----:R-:W-:-:S02]  /*6d2a0*/  IMAD.MOV.U32 R10, RZ, RZ, R13 ;  /* 0x000000ffff0a7224 */ /* 0x002fc400078e000d */
[----:B------:R-:W-:-:S05]  /*6d2b0*/  IMAD.MOV.U32 R11, RZ, RZ, R19 ;  /* 0x000000ffff0b7224 */ /* 0x000fca00078e0013 */
[----:B------:R1:W-:Y:S01]  /*6d2c0*/  LDGSTS.E [R3+0x2b80], desc[UR60][R10.64], P0 ;  /* 0x02b800000a037fae */ /* 0x0003e2000812187c */
[----:B--2---:R-:W-:-:S05]  /*6d2d0*/  IADD3 R12, P2, R12, R5, RZ ;  /* 0x000000050c0c7210 */ /* 0x004fca0007f5e0ff */
[----:B---3--:R-:W-:Y:S01]  /*6d2e0*/  IMAD.X R18, R18, 0x1, R0, P2 ;  /* 0x0000000112127824 */ /* 0x008fe200010e0600 */
[----:B------:R2:W-:Y:S04]  /*6d2f0*/  STL [R1+0x1098], R12 ;  /* 0x0010980c01007387 */ /* 0x0005e80000100800 */
[----:B------:R-:W3:Y:S04]  /*6d300*/  LDL.LU R20, [R1+0x1194] ;  /* 0x0011940001147983 */ /* 0x000ee80000300800 */
[----:B------:R4:W-:Y:S04]  /*6d310*/  STL [R1+0x1094], R18 ;  /* 0x0010941201007387 */ /* 0x0009e80000100800 */
[----:B------:R-:W3:Y:S01]  /*6d320*/  LDL.LU R13, [R1+0x1198] ;  /* 0x00119800010d7983 */ /* 0x000ee20000300800 */
[----:B------:R-:W-:Y:S01]  /*6d330*/  IADD3 R15, P1, R15, R5, RZ ;  /* 0x000000050f0f7210 */ /* 0x000fe20007f3e0ff */
[----:B-1----:R-:W-:Y:S01]  /*6d340*/  IMAD.MOV.U32 R10, RZ, RZ, R12 ;  /* 0x000000ffff0a7224 */ /* 0x002fe200078e000c */
[----:B------:R-:W-:Y:S01]  /*6d350*/  MOV R11, R18 ;  /* 0x00000012000b7202 */ /* 0x000fe20000000f00 */
[----:B------:R-:W3:Y:S02]  /*6d360*/  LDL.LU R19, [R1+0x11d4] ;  /* 0x0011d40001137983 */ /* 0x000ee40000300800 */
[----:B------:R-:W-:-:S02]  /*6d370*/  IMAD.X R17, R17, 0x1, R0, P1 ;  /* 0x0000000111117824 */ /* 0x000fc400008e0600 */
[----:B--2---:R-:W2:Y:S04]  /*6d380*/  LDL.LU R12, [R1+0x11d8] ;  /* 0x0011d800010c7983 */ /* 0x004ea80000300800 */
[----:B------:R1:W-:Y:S04]  /*6d390*/  STL [R1+0x10d8], R15 ;  /* 0x0010d80f01007387 */ /* 0x0003e80000100800 */
[----:B------:R-:W-:Y:S04]  /*6d3a0*/  STL [R1+0x10d4], R17 ;  /* 0x0010d41101007387 */ /* 0x000fe80000100800 */
[----:B------:R1:W-:Y:S02]  /*6d3b0*/  LDGSTS.E [R3+0x2f80], desc[UR60][R10.64], P0 ;  /* 0x02f800000a037fae */ /* 0x0003e4000812187c */
[----:B-1----:R-:W-:Y:S01]  /*6d3c0*/  IMAD.MOV.U32 R10, RZ, RZ, R15 ;  /* 0x000000ffff0a7224 */ /* 0x002fe200078e000f */
[----:B----4-:R-:W-:-:S05]  /*6d3d0*/  IADD3 R4, P2, R4, R5, RZ ;  /* 0x0000000504047210 */ /* 0x010fca0007f5e0ff */
[----:B------:R-:W-:Y:S01]  /*6d3e0*/  IMAD.X R14, R14, 0x1, R0, P2 ;  /* 0x000000010e0e7824 */ /* 0x000fe200010e0600 */
[----:B------:R-:W-:Y:S04]  /*6d3f0*/  STL [R1+0x1118], R4 ;  /* 0x0011180401007387 */ /* 0x000fe80000100800 */
[----:B------:R-:W4:Y:S04]  /*6d400*/  LDL.LU R18, [R1+0x1214] ;  /* 0x0012140001127983 */ /* 0x000f280000300800 */
[----:B------:R1:W-:Y:S04]  /*6d410*/  STL [R1+0x1114], R14 ;  /* 0x0011140e01007387 */ /* 0x0003e80000100800 */
[----:B------:R-:W4:Y:S01]  /*6d420*/  LDL.LU R15, [R1+0x1218] ;  /* 0x00121800010f7983 */ /* 0x000f220000300800 */
[----:B------:R-:W-:Y:S01]  /*6d430*/  IMAD.MOV.U32 R11, RZ, RZ, R17 ;  /* 0x000000ffff0b7224 */ /* 0x000fe200078e0011 */
[----:B------:R-:W-:-:S04]  /*6d440*/  IADD3 R16, P1, R16, R5, RZ ;  /* 0x0000000510107210 */ /* 0x000fc80007f3e0ff */
[----:B------:R1:W-:Y:S01]  /*6d450*/  LDGSTS.E [R3+0x3380], desc[UR60][R10.64], P0 ;  /* 0x033800000a037fae */ /* 0x0003e2000812187c */
[----:B------:R-:W-:Y:S01]  /*6d460*/  IADD3.X R21, R21, R0, RZ, P1, !PT ;  /* 0x0000000015157210 */ /* 0x000fe20000ffe4ff */
[----:B-1----:R-:W-:Y:S02]  /*6d470*/  IMAD.MOV.U32 R10, RZ, RZ, R4 ;  /* 0x000000ffff0a7224 */ /* 0x002fe400078e0004 */
[----:B------:R-:W-:Y:S02]  /*6d480*/  IMAD.MOV.U32 R11, RZ, RZ, R14 ;  /* 0x000000ffff0b7224 */ /* 0x000fe400078e000e */
[----:B------:R-:W4:Y:S04]  /*6d490*/  LDL.LU R14, [R1+0x1254] ;  /* 0x00125400010e7983 */ /* 0x000f280000300800 */
[----:B------:R-:W4:Y:S04]  /*6d4a0*/  LDL.LU R4, [R1+0x1258] ;  /* 0x0012580001047983 */ /* 0x000f280000300800 */
[----:B------:R-:W4:Y:S04]  /*6d4b0*/  LDL.LU R17, [R1+0x1294] ;  /* 0x0012940001117983 */ /* 0x000f280000300800 */
[----:B------:R1:W-:Y:S04]  /*6d4c0*/  STL [R1+0x1158], R16 ;  /* 0x0011581001007387 */ /* 0x0003e80000100800 */
[----:B------:R1:W-:Y:S04]  /*6d4d0*/  LDGSTS.E [R3+0x3780], desc[UR60][R10.64], P0 ;  /* 0x037800000a037fae */ /* 0x0003e8000812187c */
[----:B------:R2:W-:Y:S01]  /*6d4e0*/  STL [R1+0x1154], R21 ;  /* 0x0011541501007387 */ /* 0x0005e20000100800 */
[----:B-1----:R-:W-:-:S02]  /*6d4f0*/  IMAD.MOV.U32 R10, RZ, RZ, R16 ;  /* 0x000000ffff0a7224 */ /* 0x002fc400078e0010 */
[----:B------:R-:W-:-:S05]  /*6d500*/  IMAD.MOV.U32 R11, RZ, RZ, R21 ;  /* 0x000000ffff0b7224 */ /* 0x000fca00078e0015 */
[----:B------:R1:W-:Y:S01]  /*6d510*/  LDGSTS.E [R3+0x3b80], desc[UR60][R10.64], P0 ;  /* 0x03b800000a037fae */ /* 0x0003e2000812187c */
[----:B---3--:R-:W-:-:S05]  /*6d520*/  IADD3 R13, P2, R13, R5, RZ ;  /* 0x000000050d0d7210 */ /* 0x008fca0007f5e0ff */
[----:B------:R3:W-:Y:S04]  /*6d530*/  STL [R1+0x1198], R13 ;  /* 0x0011980d01007387 */ /* 0x0007e80000100800 */
[----:B------:R-:W4:Y:S01]  /*6d540*/  LDL.LU R16, [R1+0x1298] ;  /* 0x0012980001107983 */ /* 0x000f220000300800 */
[----:B------:R-:W-:Y:S01]  /*6d550*/  IMAD.X R20, R20, 0x1, R0, P2 ;  /* 0x0000000114147824 */ /* 0x000fe200010e0600 */
[----:B--2---:R-:W-:Y:S01]  /*6d560*/  IADD3 R12, P1, R12, R5, RZ ;  /* 0x000000050c0c7210 */ /* 0x004fe20007f3e0ff */
[----:B-1----:R-:W-:-:S03]  /*6d570*/  IMAD.MOV.U32 R10, RZ, RZ, R13 ;  /* 0x000000ffff0a7224 */ /* 0x002fc600078e000d */
[----:B------:R1:W-:Y:S01]  /*6d580*/  STL [R1+0x1194], R20 ;  /* 0x0011941401007387 */ /* 0x0003e20000100800 */
[----:B------:R-:W-:Y:S02]  /*6d590*/  IMAD.MOV.U32 R11, RZ, RZ, R20 ;  /* 0x000000ffff0b7224 */ /* 0x000fe400078e0014 */
[----:B------:R-:W-:Y:S01]  /*6d5a0*/  IMAD.X R19, R19, 0x1, R0, P1 ;  /* 0x0000000113137824 */ /* 0x000fe200008e0600 */
[----:B------:R-:W2:Y:S04]  /*6d5b0*/  LDL.LU R21, [R1+0x12d4] ;  /* 0x0012d40001157983 */ /* 0x000ea80000300800 */
[----:B---3--:R-:W3:Y:S04]  /*6d5c0*/  LDL.LU R13, [R1+0x12d8] ;  /* 0x0012d800010d7983 */ /* 0x008ee80000300800 */
[----:B------:R1:W-:Y:S04]  /*6d5d0*/  STL [R1+0x11d8], R12 ;  /* 0x0011d80c01007387 */ /* 0x0003e80000100800 */
[----:B------:R1:W-:Y:S04]  /*6d5e0*/  STL [R1+0x11d4], R19 ;  /* 0x0011d41301007387 */ /* 0x0003e80000100800 */
[----:B------:R1:W-:Y:S02]  /*6d5f0*/  LDGSTS.E [R3+0x3f80], desc[UR60][R10.64], P0 ;  /* 0x03f800000a037fae */ /* 0x0003e4000812187c */
[----:B-1----:R-:W-:Y:S01]  /*6d600*/  IMAD.MOV.U32 R10, RZ, RZ, R12 ;  /* 0x000000ffff0a7224 */ /* 0x002fe200078e000c */
[----:B----4-:R-:W-:-:S04]  /*6d610*/  IADD3 R15, P2, R15, R5, RZ ;  /* 0x000000050f0f7210 */ /* 0x010fc80007f5e0ff */
[----:B------:R-:W-:Y:S01]  /*6d620*/  IADD3.X R18, R18, R0, RZ, P2, !PT ;  /* 0x0000000012127210 */ /* 0x000fe200017fe4ff */
[----:B------:R1:W-:Y:S04]  /*6d630*/  STL [R1+0x1218], R15 ;  /* 0x0012180f01007387 */ /* 0x0003e80000100800 */
[----:B------:R-:W4:Y:S04]  /*6d640*/  LDL.LU R20, [R1+0x1314] ;  /* 0x0013140001147983 */ /* 0x000f280000300800 */
[----:B------:R-:W-:Y:S04]  /*6d650*/  STL [R1+0x1214], R18 ;  /* 0x0012141201007387 */ /* 0x000fe80000100800 */
[----:B------:R-:W4:Y:S01]  /*6d660*/  LDL.LU R12, [R1+0x1318] ;  /* 0x00131800010c7983 */ /* 0x000f220000300800 */
[----:B------:R-:W-:-:S03]  /*6d670*/  IMAD.MOV.U32 R11, RZ, RZ, R19 ;  /* 0x000000ffff0b7224 */ /* 0x000fc600078e0013 */
[----:B------:R-:W4:Y:S04]  /*6d680*/  LDL.LU R19, [R1+0x1354] ;  /* 0x0013540001137983 */ /* 0x000f280000300800 */
[----:B------:R1:W-:Y:S01]  /*6d690*/  LDGSTS.E [R3+0x4380], desc[UR60][R10.64], P0 ;  /* 0x043800000a037fae */ /* 0x0003e2000812187c */
[----:B------:R-:W-:-:S05]  /*6d6a0*/  IADD3 R4, P1, R4, R5, RZ ;  /* 0x0000000504047210 */ /* 0x000fca0007f3e0ff */
[----:B------:R-:W-:Y:S02]  /*6d6b0*/  IMAD.X R14, R14, 0x1, R0, P1 ;  /* 0x000000010e0e7824 */ /* 0x000fe400008e0600 */
[----:B-1----:R-:W-:Y:S02]  /*6d6c0*/  IMAD.MOV.U32 R10, RZ, RZ, R15 ;  /* 0x000000ffff0a7224 */ /* 0x002fe400078e000f */
[----:B------:R-:W-:Y:S01]  /*6d6d0*/  IMAD.MOV.U32 R11, RZ, RZ, R18 ;  /* 0x000000ffff0b7224 */ /* 0x000fe200078e0012 */
[----:B------:R-:W4:Y:S04]  /*6d6e0*/  LDL.LU R15, [R1+0x1358] ;  /* 0x00135800010f7983 */ /* 0x000f280000300800 */
[----:B------:R-:W-:Y:S04]  /*6d6f0*/  STL [R1+0x1258], R4 ;  /* 0x0012580401007387 */ /* 0x000fe80000100800 */
[----:B------:R1:W-:Y:S04]  /*6d700*/  LDGSTS.E [R3+0x4780], desc[UR60][R10.64], P0 ;  /* 0x047800000a037fae */ /* 0x0003e8000812187c */
[----:B------:R1:W-:Y:S02]  /*6d710*/  STL [R1+0x1254], R14 ;  /* 0x0012540e01007387 */ /* 0x0003e40000100800 */
[----:B-1----:R-:W-:Y:S01]  /*6d720*/  IMAD.MOV.U32 R11, RZ, RZ, R14 ;  /* 0x000000ffff0b7224 */ /* 0x002fe200078e000e */
[----:B------:R-:W-:-:S05]  /*6d730*/  MOV R10, R4 ;  /* 0x00000004000a7202 */ /* 0x000fca0000000f00 */
[----:B------:R1:W-:Y:S01]  /*6d740*/  LDGSTS.E [R3+0x4b80], desc[UR60][R10.64], P0 ;  /* 0x04b800000a037fae */ /* 0x0003e2000812187c */
[----:B------:R-:W-:-:S05]  /*6d750*/  IADD3 R16, P2, R16, R5, RZ ;  /* 0x0000000510107210 */ /* 0x000fca0007f5e0ff */
[----:B------:R-:W-:Y:S01]  /*6d760*/  IMAD.X R17, R17, 0x1, R0, P2 ;  /* 0x0000000111117824 */ /* 0x000fe200010e0600 */
[----:B------:R-:W-:Y:S04]  /*6d770*/  STL [R1+0x1298], R16 ;  /* 0x0012981001007387 */ /* 0x000fe80000100800 */
[----:B------:R-:W4:Y:S04]  /*6d780*/  LDL.LU R14, [R1+0x1394] ;  /* 0x00139400010e7983 */ /* 0x000f280000300800 */
[----:B------:R2:W-:Y:S04]  /*6d790*/  STL [R1+0x1294], R17 ;  /* 0x0012941101007387 */ /* 0x0005e80000100800 */
[----:B------:R-:W4:Y:S01]  /*6d7a0*/  LDL.LU R4, [R1+0x1398] ;  /* 0x0013980001047983 */ /* 0x000f220000300800 */
[----:B---3--:R-:W-:Y:S01]  /*6d7b0*/  IADD3 R13, P1, R13, R5, RZ ;  /* 0x000000050d0d7210 */ /* 0x008fe20007f3e0ff */
[----:B-1----:R-:W-:-:S02]  /*6d7c0*/  IMAD.MOV.U32 R10, RZ, RZ, R16 ;  /* 0x000000ffff0a7224 */ /* 0x002fc400078e0010 */
[----:B------:R-:W-:Y:S01]  /*6d7d0*/  IMAD.MOV.U32 R11, RZ, RZ, R17 ;  /* 0x000000ffff0b7224 */ /* 0x000fe200078e0011 */
[----:B------:R-:W3:Y:S01]  /*6d7e0*/  LDL.LU R18, [R1+0x13d4] ;  /* 0x0013d40001127983 */ /* 0x000ee20000300800 */
[----:B--2---:R-:W-:-:S03]  /*6d7f0*/  IMAD.X R21, R21, 0x1, R0, P1 ;  /* 0x0000000115157824 */ /* 0x004fc600008e0600 */
[----:B------:R-:W2:Y:S04]  /*6d800*/  LDL.LU R17, [R1+0x13d8] ;  /* 0x0013d80001117983 */ /* 0x000ea80000300800 */
        /* <DEDUP_REMOVED lines=8> */
[----:B------:R-:W-:Y:S01]  /*6d890*/  IMAD.X R20, R20, 0x1, R0, P2 ;  /* 0x0000000114147824 */ /* 0x000fe200010e0600 */
[----:B------:R-:W-:-:S04]  /*6d8a0*/  MOV R11, R21 ;  /* 0x00000015000b7202 */ /* 0x000fc80000000f00 */
[----:B------:R1:W-:Y:S04]  /*6d8b0*/  STL [R1+0x1314], R20 ;  /* 0x0013141401007387 */ /* 0x0003e80000100800 */
[----:B------:R1:W-:Y:S01]  /*6d8c0*/  LDGSTS.E [R3+0x5380], desc[UR60][R10.64], P0 ;  /* 0x053800000a037fae */ /* 0x0003e2000812187c */
[----:B------:R-:W-:-:S03]  /*6d8d0*/  IADD3 R15, P1, R15, R5, RZ ;  /* 0x000000050f0f7210 */ /* 0x000fc60007f3e0ff */
[----:B------:R-:W4:Y:S02]  /*6d8e0*/  LDL.LU R21, [R1+0x1454] ;  /* 0x0014540001157983 */ /* 0x000f240000300800 */
[----:B------:R-:W-:Y:S02]  /*6d8f0*/  IMAD.X R19, R19, 0x1, R0, P1 ;  /* 0x0000000113137824 */ /* 0x000fe400008e0600 */
[----:B-1----:R-:W-:Y:S02]  /*6d900*/  IMAD.MOV.U32 R10, RZ, RZ, R12 ;  /* 0x000000ffff0a7224 */ /* 0x002fe400078e000c */
[----:B------:R-:W-:Y:S01]  /*6d910*/  IMAD.MOV.U32 R11, RZ, RZ, R20 ;  /* 0x000000ffff0b7224 */ /* 0x000fe200078e0014 */
[----:B------:R-:W4:Y:S04]  /*6d920*/  LDL.LU R12, [R1+0x1458] ;  /* 0x00145800010c7983 */ /* 0x000f280000300800 */
[----:B------:R1:W-:Y:S04]  /*6d930*/  STL [R1+0x1358], R15 ;  /* 0x0013580f01007387 */ /* 0x0003e80000100800 */
[----:B------:R-:W-:Y:S04]  /*6d940*/  STL [R1+0x1354], R19 ;  /* 0x0013541301007387 */ /* 0x000fe80000100800 */
[----:B------:R1:W-:Y:S02]  /*6d950*/  LDGSTS.E [R3+0x5780], desc[UR60][R10.64], P0 ;  /* 0x057800000a037fae */ /* 0x0003e4000812187c */
[----:B-1----:R-:W-:-:S02]  /*6d960*/  IMAD.MOV.U32 R10, RZ, RZ, R15 ;  /* 0x000000ffff0a7224 */ /* 0x002fc400078e000f */
[----:B------:R-:W-:-:S05]  /*6d970*/  IMAD.MOV.U32 R11, RZ, RZ, R19 ;  /* 0x000000ffff0b7224 */ /* 0x000fca00078e0013 */
[----:B------:R1:W-:Y:S01]  /*6d980*/  LDGSTS.E [R3+0x5b80], desc[UR60][R10.64], P0 ;  /* 0x05b800000a037fae */ /* 0x0003e2000812187c */
[----:B------:R-:W-:-:S05]  /*6d990*/  IADD3 R4, P2, R4, R5, RZ ;  /* 0x0000000504047210 */ /* 0x000fca0007f5e0ff */
[----:B------:R-:W-:Y:S01]  /*6d9a0*/  IMAD.X R14, R14, 0x1, R0, P2 ;  /* 0x000000010e0e7824 */ /* 0x000fe200010e0600 */
[----:B------:R-:W-:Y:S04]  /*6d9b0*/  STL [R1+0x1398], R4 ;  /* 0x0013980401007387 */ /* 0x000fe80000100800 */
[----:B------:R-:W4:Y:S04]  /*6d9c0*/  LDL.LU R20, [R1+0x1494] ;  /* 0x0014940001147983 */ /* 0x000f280000300800 */
[----:B------:R3:W-:Y:S01]  /*6d9d0*/  STL [R1+0x1394], R14 ;  /* 0x0013940e01007387 */ /* 0x0007e20000100800 */
[----:B--2---:R-:W-:-:S03]  /*6d9e0*/  IADD3 R17, P1, R17, R5, RZ ;  /* 0x0000000511117210 */ /* 0x004fc60007f3e0ff */
[----:B------:R-:W2:Y:S01]  /*6d9f0*/  LDL.LU R15, [R1+0x1498] ;  /* 0x00149800010f7983 */ /* 0x000ea20000300800 */
[----:B-1----:R-:W-:Y:S02]  /*6da00*/  IMAD.MOV.U32 R11, RZ, RZ, R14 ;  /* 0x000000ffff0b7224 */ /* 0x002fe400078e000e */
[----:B---3--:R-:W-:Y:S01]  /*6da10*/  IMAD.X R18, R18, 0x1, R0, P1 ;  /* 0x0000000112127824 */ /* 0x008fe200008e0600 */
[----:B------:R-:W-:Y:S01]  /*6da20*/  MOV R10, R4 ;  /* 0x00000004000a7202 */ /* 0x000fe20000000f00 */
[----:B------:R-:W3:Y:S04]  /*6da30*/  LDL.LU R14, [R1+0x14d4] ;  /* 0x0014d400010e7983 */ /* 0x000ee80000300800 */
[----:B------:R-:W3:Y:S04]  /*6da40*/  LDL.LU R4, [R1+0x14d8] ;  /* 0x0014d80001047983 */ /* 0x000ee80000300800 */
[----:B------:R-:W-:Y:S04]  /*6da50*/  STL [R1+0x13d8], R17 ;  /* 0x0013d81101007387 */ /* 0x000fe80000100800 */
[----:B------:R1:W-:Y:S04]  /*6da60*/  STL [R1+0x13d4], R18 ;  /* 0x0013d41201007387 */ /* 0x0003e80000100800 */
        /* <DEDUP_REMOVED lines=8> */
[----:B------:R-:W-:-:S03]  /*6daf0*/  IMAD.MOV.U32 R10, RZ, RZ, R17 ;  /* 0x000000ffff0a7224 */ /* 0x000fc600078e0011 */
[----:B------:R-:W4:Y:S01]  /*6db00*/  LDL.LU R17, [R1+0x1554] ;  /* 0x0015540001117983 */ /* 0x000f220000300800 */
[----:B------:R-:W-:-:S03]  /*6db10*/  IADD3 R12, P1, R12, R5, RZ ;  /* 0x000000050c0c7210 */ /* 0x000fc60007f3e0ff */
[----:B------:R1:W-:Y:S02]  /*6db20*/  LDGSTS.E [R3+0x6380], desc[UR60][R10.64], P0 ;  /* 0x063800000a037fae */ /* 0x0003e4000812187c */
[----:B------:R-:W-:Y:S02]  /*6db30*/  IMAD.X R21, R21, 0x1, R0, P1 ;  /* 0x0000000115157824 */ /* 0x000fe400008e0600 */
[----:B-1----:R-:W-:Y:S01]  /*6db40*/  IMAD.MOV.U32 R10, RZ, RZ, R13 ;  /* 0x000000ffff0a7224 */ /* 0x002fe200078e000d */
[----:B------:R-:W-:Y:S02]  /*6db50*/  MOV R11, R16 ;  /* 0x00000010000b7202 */ /* 0x000fe40000000f00 */
[----:B------:R-:W4:Y:S04]  /*6db60*/  LDL.LU R16, [R1+0x1558] ;  /* 0x0015580001107983 */ /* 0x000f280000300800 */
[----:B------:R-:W4:Y:S04]  /*6db70*/  LDL.LU R13, [R1+0x1594] ;  /* 0x00159400010d7983 */ /* 0x000f280000300800 */
[----:B------:R1:W-:Y:S04]  /*6db80*/  STL [R1+0x1458], R12 ;  /* 0x0014580c01007387 */ /* 0x0003e80000100800 */
[----:B------:R1:W-:Y:S04]  /*6db90*/  LDGSTS.E [R3+0x6780], desc[UR60][R10.64], P0 ;  /* 0x067800000a037fae */ /* 0x0003e8000812187c */
[----:B------:R-:W-:Y:S01]  /*6dba0*/  STL [R1+0x1454], R21 ;  /* 0x0014541501007387 */ /* 0x000fe20000100800 */
[----:B-1----:R-:W-:-:S02]  /*6dbb0*/  IMAD.MOV.U32 R10, RZ, RZ, R12 ;  /* 0x000000ffff0a7224 */ /* 0x002fc400078e000c */
[----:B------:R-:W-:-:S05]  /*6dbc0*/  IMAD.MOV.U32 R11, RZ, RZ, R21 ;  /* 0x000000ffff0b7224 */ /* 0x000fca00078e0015 */
[----:B------:R1:W-:Y:S01]  /*6dbd0*/  LDGSTS.E [R3+0x6b80], desc[UR60][R10.64], P0 ;  /* 0x06b800000a037fae */ /* 0x0003e2000812187c */
[----:B--2---:R-:W-:-:S05]  /*6dbe0*/  IADD3 R15, P2, R15, R5, RZ ;  /* 0x000000050f0f7210 */ /* 0x004fca0007f5e0ff */
[----:B------:R-:W-:Y:S04]  /*6dbf0*/  STL [R1+0x1498], R15 ;  /* 0x0014980f01007387 */ /* 0x000fe80000100800 */
[----:B------:R-:W2:Y:S01]  /*6dc00*/  LDL.LU R12, [R1+0x1598] ;  /* 0x00159800010c7983 */ /* 0x000ea20000300800 */
[----:B------:R-:W-:Y:S01]  /*6dc10*/  IMAD.X R20, R20, 0x1, R0, P2 ;  /* 0x0000000114147824 */ /* 0x000fe200010e0600 */
[----:B---3--:R-:W-:Y:S01]  /*6dc20*/  IADD3 R4, P1, R4, R5, RZ ;  /* 0x0000000504047210 */ /* 0x008fe20007f3e0ff */
[----:B-1----:R-:W-:Y:S02]  /*6dc30*/  IMAD.MOV.U32 R10, RZ, RZ, R15 ;  /* 0x000000ffff0a7224 */ /* 0x002fe400078e000f */
[----:B------:R-:W-:Y:S01]  /*6dc40*/  IMAD.MOV.U32 R11, RZ, RZ, R20 ;  /* 0x000000ffff0b7224 */ /* 0x000fe200078e0014 */
[----:B------:R-:W-:Y:S01]  /*6dc50*/  IADD3.X R14, R14, R0, RZ, P1, !PT ;  /* 0x000000000e0e7210 */ /* 0x000fe20000ffe4ff */
[----:B------:R1:W-:Y:S04]  /*6dc60*/  STL [R1+0x1494], R20 ;  /* 0x0014941401007387 */ /* 0x0003e80000100800 */
[----:B------:R3:W-:Y:S04]  /*6dc70*/  LDGSTS.E [R3+0x6f80], desc[UR60][R10.64], P0 ;  /* 0x06f800000a037fae */ /* 0x0007e8000812187c */
[----:B-1----:R-:W2:Y:S04]  /*6dc80*/  LDL.LU R20, [R1+0x15d4] ;  /* 0x0015d40001147983 */ /* 0x002ea80000300800 */
[----:B------:R-:W2:Y:S01]  /*6dc90*/  LDL.LU R15, [R1+0x15d8] ;  /* 0x0015d800010f7983 */ /* 0x000ea20000300800 */
[----:B---3--:R-:W-:-:S03]  /*6dca0*/  IMAD.MOV.U32 R11, RZ, RZ, R14 ;  /* 0x000000ffff0b7224 */ /* 0x008fc600078e000e */
[----:B------:R-:W-:Y:S01]  /*6dcb0*/  STL [R1+0x14d8], R4 ;  /* 0x0014d80401007387 */ /* 0x000fe20000100800 */
[----:B------:R-:W-:-:S03]  /*6dcc0*/  IMAD.MOV.U32 R10, RZ, RZ, R4 ;  /* 0x000000ffff0a7224 */ /* 0x000fc600078e0004 */
[----:B------:R1:W-:Y:S04]  /*6dcd0*/  STL [R1+0x14d4], R14 ;  /* 0x0014d40e01007387 */ /* 0x0003e80000100800 */
[----:B------:R3:W-:Y:S01]  /*6dce0*/  LDGSTS.E [R3+0x7380], desc[UR60][R10.64], P0 ;  /* 0x073800000a037fae */ /* 0x0007e2000812187c */
[----:B----4-:R-:W-:-:S05]  /*6dcf0*/  IADD3 R18, P2, R18, R5, RZ ;  /* 0x0000000512127210 */ /* 0x010fca0007f5e0ff */
[----:B------:R-:W-:Y:S01]  /*6dd00*/  IMAD.X R19, R19, 0x1, R0, P2 ;  /* 0x0000000113137824 */ /* 0x000fe200010e0600 */
[----:B------:R-:W-:Y:S04]  /*6dd10*/  STL [R1+0x1518], R18 ;  /* 0x0015181201007387 */ /* 0x000fe80000100800 */
[----:B-1----:R-:W4:Y:S04]  /*6dd20*/  LDL.LU R14, [R1+0x1614] ;  /* 0x00161400010e7983 */ /* 0x002f280000300800 */
[----:B------:R1:W-:Y:S04]  /*6dd30*/  STL [R1+0x1514], R19 ;  /* 0x0015141301007387 */ /* 0x0003e80000100800 */
[----:B------:R-:W4:Y:S01]  /*6dd40*/  LDL.LU R4, [R1+0x1618] ;  /* 0x0016180001047983 */ /* 0x000f220000300800 */
[----:B------:R-:W-:Y:S01]  /*6dd50*/  IADD3 R16, P1, R16, R5, RZ ;  /* 0x0000000510107210 */ /* 0x000fe20007f3e0ff */
[----:B---3--:R-:W-:-:S02]  /*6dd60*/  IMAD.MOV.U32 R10, RZ, RZ, R18 ;  /* 0x000000ffff0a7224 */ /* 0x008fc400078e0012 */
[----:B------:R-:W-:Y:S02]  /*6dd70*/  IMAD.MOV.U32 R11, RZ, RZ, R19 ;  /* 0x000000ffff0b7224 */ /* 0x000fe400078e0013 */
[----:B------:R-:W-:Y:S01]  /*6dd80*/  IMAD.X R17, R17, 0x1, R0, P1 ;  /* 0x0000000111117824 */ /* 0x000fe200008e0600 */
[----:B-1----:R-:W3:Y:S04]  /*6dd90*/  LDL.LU R19, [R1+0x1654] ;  /* 0x0016540001137983 */ /* 0x002ee80000300800 */
[----:B------:R-:W3:Y:S04]  /*6dda0*/  LDL.LU R18, [R1+0x1658] ;  /* 0x0016580001127983 */ /* 0x000ee80000300800 */
[----:B------:R-:W-:Y:S04]  /*6ddb0*/  STL [R1+0x1558], R16 ;  /* 0x0015581001007387 */ /* 0x000fe80000100800 */
[----:B------:R1:W-:Y:S04]  /*6ddc0*/  LDGSTS.E [R3+0x7780], desc[UR60][R10.64], P0 ;  /* 0x077800000a037fae */ /* 0x0003e8000812187c */
[----:B------:R2:W-:Y:S01]  /*6ddd0*/  STL [R1+0x1554], R17 ;  /* 0x0015541101007387 */ /* 0x0005e20000100800 */
[----:B-1----:R-:W-:-:S02]  /*6dde0*/  IMAD.MOV.U32 R11, RZ, RZ, R17 ;  /* 0x000000ffff0b7224 */ /* 0x002fc400078e0011 */
[----:B------:R-:W-:-:S05]  /*6ddf0*/  IMAD.MOV.U32 R10, RZ, RZ, R16 ;  /* 0x000000ffff0a7224 */ /* 0x000fca00078e0010 */
[----:B------:R1:W-:Y:S01]  /*6de00*/  LDGSTS.E [R3+0x7b80], desc[UR60][R10.64], P0 ;  /* 0x07b800000a037fae */ /* 0x0003e2000812187c */
[----:B--2---:R-:W-:-:S04]  /*6de10*/  IADD3 R12, P2, R12, R5, RZ ;  /* 0x000000050c0c7210 */ /* 0x004fc80007f5e0ff */
[----:B------:R-:W-:Y:S01]  /*6de20*/  IADD3.X R13, R13, R0, RZ, P2, !PT ;  /* 0x000000000d0d7210 */ /* 0x000fe200017fe4ff */
[----:B------:R-:W-:Y:S04]  /*6de30*/  STL [R1+0x1598], R12 ;  /* 0x0015980c01007387 */ /* 0x000fe80000100800 */
[----:B------:R-:W2:Y:S04]  /*6de40*/  LDL.LU R17, [R1+0x1694] ;  /* 0x0016940001117983 */ /* 0x000ea80000300800 */
[----:B------:R1:W-:Y:S04]  /*6de50*/  STL [R1+0x1594], R13 ;  /* 0x0015940d01007387 */ /* 0x0003e80000100800 */
[----:B------:R-:W2:Y:S01]  /*6de60*/  LDL.LU R16, [R1+0x1698] ;  /* 0x0016980001107983 */ /* 0x000ea20000300800 */
[----:B------:R-:W-:Y:S01]  /*6de70*/  IADD3 R15, P1, R15, R5, RZ ;  /* 0x000000050f0f7210 */ /* 0x000fe20007f3e0ff */
[----:B-1----:R-:W-:-:S02]  /*6de80*/  IMAD.MOV.U32 R10, RZ, RZ, R12 ;  /* 0x000000ffff0a7224 */ /* 0x002fc400078e000c */
[----:B------:R-:W-:Y:S02]  /*6de90*/  IMAD.MOV.U32 R11, RZ, RZ, R13 ;  /* 0x000000ffff0b7224 */ /* 0x000fe400078e000d */
[----:B------:R-:W-:Y:S01]  /*6dea0*/  IMAD.X R20, R20, 0x1, R0, P1 ;  /* 0x0000000114147824 */ /* 0x000fe200008e0600 */
[----:B------:R-:W2:Y:S04]  /*6deb0*/  LDL.LU R13, [R1+0x16d4] ;  /* 0x0016d400010d7983 */ /* 0x000ea80000300800 */
[----:B------:R-:W2:Y:S04]  /*6dec0*/  LDL.LU R12, [R1+0x16d8] ;  /* 0x0016d800010c7983 */ /* 0x000ea80000300800 */
[----:B------:R-:W-:Y:S04]  /*6ded0*/  STL [R1+0x15d8], R15 ;  /* 0x0015d80f01007387 */ /* 0x000fe80000100800 */
[----:B------:R1:W-:Y:S04]  /*6dee0*/  LDGSTS.E [R3+0x7f80], desc[UR60][R10.64], P0 ;  /* 0x07f800000a037fae */ /* 0x0003e8000812187c */
[----:B------:R4:W-:Y:S01]  /*6def0*/  STL [R1+0x15d4], R20 ;  /* 0x0015d41401007387 */ /* 0x0009e20000100800 */
[----:B-1----:R-:W-:Y:S01]  /*6df00*/  IMAD.MOV.U32 R11, RZ, RZ, R20 ;  /* 0x000000ffff0b7224 */ /* 0x002fe200078e0014 */
[----:B------:R-:W-:-:S05]  /*6df10*/  MOV R10, R15 ;  /* 0x0000000f000a7202 */ /* 0x000fca0000000f00 */
[----:B------:R1:W-:Y:S01]  /*6df20*/  LDGSTS.E [R3+0x20380], desc[UR60][R10.64], P0 ;  /* 0x203800000a037fae */ /* 0x0003e2000812187c */
[----:B----4-:R-:W-:-:S05]  /*6df30*/  IADD3 R4, P2, R4, R5, RZ ;  /* 0x0000000504047210 */ /* 0x010fca0007f5e0ff */
[----:B------:R-:W-:Y:S01]  /*6df40*/  IMAD.X R14, R14, 0x1, R0, P2 ;  /* 0x000000010e0e7824 */ /* 0x000fe200010e0600 */
[----:B------:R-:W-:Y:S04]  /*6df50*/  STL [R1+0x1618], R4 ;  /* 0x0016180401007387 */ /* 0x000fe80000100800 */
[----:B------:R-:W4:Y:S04]  /*6df60*/  LDL.LU R20, [R1+0x1714] ;  /* 0x0017140001147983 */ /* 0x000f280000300800 */
[----:B------:R1:W-:Y:S04]  /*6df70*/  STL [R1+0x1614], R14 ;  /* 0x0016140e01007387 */ /* 0x0003e80000100800 */
[----:B------:R-:W4:Y:S01]  /*6df80*/  LDL.LU R15, [R1+0x1718] ;  /* 0x00171800010f7983 */ /* 0x000f220000300800 */
[----:B---3--:R-:W-:Y:S01]  /*6df90*/  IADD3 R18, P1, R18, R5, RZ ;  /* 0x0000000512127210 */ /* 0x008fe20007f3e0ff */
[----:B-1----:R-:W-:-:S02]  /*6dfa0*/  IMAD.MOV.U32 R10, RZ, RZ, R4 ;  /* 0x000000ffff0a7224 */ /* 0x002fc400078e0004 */
[----:B------:R-:W-:Y:S02]  /*6dfb0*/  IMAD.MOV.U32 R11, RZ, RZ, R14 ;  /* 0x000000ffff0b7224 */ /* 0x000fe400078e000e */
[----:B------:R-:W-:Y:S01]  /*6dfc0*/  IMAD.X R19, R19, 0x1, R0, P1 ;  /* 0x0000000113137824 */ /* 0x000fe200008e0600 */
[----:B------:R-:W3:Y:S04]  /*6dfd0*/  LDL.LU R14, [R1+0x1754] ;  /* 0x00175400010e7983 */ /* 0x000ee80000300800 */
[----:B------:R-:W3:Y:S04]  /*6dfe0*/  LDL.LU R4, [R1+0x1758] ;  /* 0x0017580001047983 */ /* 0x000ee80000300800 */
[----:B------:R-:W-:Y:S04]  /*6dff0*/  STL [R1+0x1658], R18 ;  /* 0x0016581201007387 */ /* 0x000fe80000100800 */
[----:B------:R1:W-:Y:S04]  /*6e000*/  LDGSTS.E [R3+0x20780], desc[UR60][R10.64], P0 ;  /* 0x207800000a037fae */ /* 0x0003e8000812187c */
[----:B------:R2:W-:Y:S01]  /*6e010*/  STL [R1+0x1654], R19 ;  /* 0x0016541301007387 */ /* 0x0005e20000100800 */
[----:B-1----:R-:W-:Y:S01]  /*6e020*/  MOV R11, R19 ;  /* 0x00000013000b7202 */ /* 0x002fe20000000f00 */
[----:B------:R-:W-:-:S05]  /*6e030*/  IMAD.MOV.U32 R10, RZ, RZ, R18 ;  /* 0x000000ffff0a7224 */ /* 0x000fca00078e0012 */
[----:B------:R1:W-:Y:S01]  /*6e040*/  LDGSTS.E [R3+0x20b80], desc[UR60][R10.64], P0 ;  /* 0x20b800000a037fae */ /* 0x0003e2000812187c */
[----:B--2---:R-:W-:-:S05]  /*6e050*/  IADD3 R16, P2, R16, R5, RZ ;  /* 0x0000000510107210 */ /* 0x004fca0007f5e0ff */
[----:B------:R-:W-:Y:S01]  /*6e060*/  IMAD.X R17, R17, 0x1, R0, P2 ;  /* 0x0000000111117824 */ /* 0x000fe200010e0600 */
        /* <DEDUP_REMOVED lines=13> */
[----:B-1----:R-:W-:-:S02]  /*6e140*/  IMAD.MOV.U32 R11, RZ, RZ, R13 ;  /* 0x000000ffff0b7224 */ /* 0x002fc400078e000d */
[----:B------:R-:W-:-:S05]  /*6e150*/  IMAD.MOV.U32 R10, RZ, RZ, R12 ;  /* 0x000000ffff0a7224 */ /* 0x000fca00078e000c */
[----:B------:R1:W-:Y:S01]  /*6e160*/  LDGSTS.E [R3+0x21380], desc[UR60][R10.64], P0 ;  /* 0x213800000a037fae */ /* 0x0003e2000812187c */
[----:B----4-:R-:W-:-:S05]  /*6e170*/  IADD3 R15, P2, R15, R5, RZ ;  /* 0x000000050f0f7210 */ /* 0x010fca0007f5e0ff */
[----:B------:R-:W-:Y:S01]  /*6e180*/  IMAD.X R20, R20, 0x1, R0, P2 ;  /* 0x0000000114147824 */ /* 0x000fe200010e0600 */
[----:B------:R4:W-:Y:S04]  /*6e190*/  STL [R1+0x1718], R15 ;  /* 0x0017180f01007387 */ /* 0x0009e80000100800 */
[----:B------:R-:W4:Y:S04]  /*6e1a0*/  LDL.LU R13, [R1+0x1874] ;  /* 0x00187400010d7983 */ /* 0x000f280000300800 */
[----:B------:R-:W-:Y:S04]  /*6e1b0*/  STL [R1+0x1714], R20 ;  /* 0x0017141401007387 */ /* 0x000fe80000100800 */
[----:B------:R-:W4:Y:S01]  /*6e1c0*/  LDL.LU R12, [R1+0x1878] ;  /* 0x00187800010c7983 */ /* 0x000f220000300800 */
[----:B---3--:R-:W-:Y:S01]  /*6e1d0*/  IADD3 R4, P1, R4, R5, RZ ;  /* 0x0000000504047210 */ /* 0x008fe20007f3e0ff */
[----:B-1----:R-:W-:Y:S01]  /*6e1e0*/  IMAD.MOV.U32 R11, RZ, RZ, R20 ;  /* 0x000000ffff0b7224 */ /* 0x002fe200078e0014 */
[----:B------:R-:W-:Y:S01]  /*6e1f0*/  MOV R10, R15 ;  /* 0x0000000f000a7202 */ /* 0x000fe20000000f00 */
[----:B------:R-:W3:Y:S02]  /*6e200*/  LDL.LU R152, [R1+0x1894] ;  /* 0x0018940001987983 */ /* 0x000ee40000300800 */
[----:B------:R-:W-:-:S02]  /*6e210*/  IMAD.X R14, R14, 0x1, R0, P1 ;  /* 0x000000010e0e7824 */ /* 0x000fc400008e0600 */
[----:B------:R-:W-:Y:S04]  /*6e220*/  STL [R1+0x1758], R4 ;  /* 0x0017580401007387 */ /* 0x000fe80000100800 */
[----:B------:R1:W-:Y:S04]  /*6e230*/  STL [R1+0x1754], R14 ;  /* 0x0017540e01007387 */ /* 0x0003e80000100800 */
[----:B------:R1:W-:Y:S02]  /*6e240*/  LDGSTS.E [R3+0x21780], desc[UR60][R10.64], P0 ;  /* 0x217800000a037fae */ /* 0x0003e4000812187c */
[----:B-1----:R-:W-:-:S02]  /*6e250*/  IMAD.MOV.U32 R11, RZ, RZ, R14 ;  /* 0x000000ffff0b7224 */ /* 0x002fc400078e000e */
[----:B------:R-:W-:-:S05]  /*6e260*/  IMAD.MOV.U32 R10, RZ, RZ, R4 ;  /* 0x000000ffff0a7224 */ /* 0x000fca00078e0004 */
[----:B------:R1:W-:Y:S01]  /*6e270*/  LDGSTS.E [R3+0x21b80], desc[UR60][R10.64], P0 ;  /* 0x21b800000a037fae */ /* 0x0003e2000812187c */
[----:B--2---:R-:W-:-:S05]  /*6e280*/  IADD3 R18, P2, R18, R5, RZ ;  /* 0x0000000512127210 */ /* 0x004fca0007f5e0ff */
[----:B------:R-:W-:Y:S01]  /*6e290*/  IMAD.X R19, R19, 0x1, R0, P2 ;  /* 0x0000000113137824 */ /* 0x000fe200010e0600 */
[----:B------:R-:W-:Y:S04]  /*6e2a0*/  STL [R1+0x1798], R18 ;  /* 0x0017981201007387 */ /* 0x000fe80000100800 */
[----:B----4-:R-:W2:Y:S04]  /*6e2b0*/  LDL.LU R15, [R1+0x1898] ;  /* 0x00189800010f7983 */ /* 0x010ea80000300800 */
[----:B------:R-:W-:Y:S04]  /*6e2c0*/  STL [R1+0x1794], R19 ;  /* 0x0017941301007387 */ /* 0x000fe80000100800 */
[----:B------:R-:W4:Y:S04]  /*6e2d0*/  LDL.LU R14, [R1+0x18bc] ;  /* 0x0018bc00010e7983 */ /* 0x000f280000300800 */
[----:B------:R-:W4:Y:S01]  /*6e2e0*/  LDL.LU R4, [R1+0x18c0] ;  /* 0x0018c00001047983 */ /* 0x000f220000300800 */
[----:B------:R-:W-:Y:S01]  /*6e2f0*/  IADD3 R16, P1, R16, R5, RZ ;  /* 0x0000000510107210 */ /* 0x000fe20007f3e0ff */
[----:B-1----:R-:W-:Y:S01]  /*6e300*/  IMAD.MOV.U32 R10, RZ, RZ, R18 ;  /* 0x000000ffff0a7224 */ /* 0x002fe200078e0012 */
[----:B------:R-:W-:Y:S01]  /*6e310*/  MOV R11, R19 ;  /* 0x00000013000b7202 */ /* 0x000fe20000000f00 */
[----:B------:R-:W4:Y:S02]  /*6e320*/  LDL.LU.64 R22, [R1+0x680] ;  /* 0x0006800001167983 */ /* 0x000f240000300a00 */
[----:B------:R-:W-:-:S02]  /*6e330*/  IMAD.X R17, R17, 0x1, R0, P1 ;  /* 0x0000000111117824 */ /* 0x000fc400008e0600 */
[----:B------:R-:W-:Y:S04]  /*6e340*/  STL [R1+0x17d8], R16 ;  /* 0x0017d81001007387 */ /* 0x000fe80000100800 */
[----:B------:R1:W-:Y:S04]  /*6e350*/  LDGSTS.E [R3+0x21f80], desc[UR60][R10.64], P0 ;  /* 0x21f800000a037fae */ /* 0x0003e8000812187c */
[----:B------:R3:W-:Y:S01]  /*6e360*/  STL [R1+0x17d4], R17 ;  /* 0x0017d41101007387 */ /* 0x0007e20000100800 */
[----:B-1----:R-:W-:Y:S02]  /*6e370*/  IMAD.MOV.U32 R10, RZ, RZ, R16 ;  /* 0x000000ffff0a7224 */ /* 0x002fe400078e0010 */
[----:B------:R-:W-:-:S05]  /*6e380*/  IMAD.MOV.U32 R11, RZ, RZ, R17 ;  /* 0x000000ffff0b7224 */ /* 0x000fca00078e0011 */
[----:B------:R1:W-:Y:S01]  /*6e390*/  LDGSTS.E [R3+0x22380], desc[UR60][R10.64], P0 ;  /* 0x223800000a037fae */ /* 0x0003e2000812187c */
[----:B------:R-:W-:-:S05]  /*6e3a0*/  IADD3 R12, P2, R12, R5, RZ ;  /* 0x000000050c0c7210 */ /* 0x000fca0007f5e0ff */
[----:B------:R-:W-:Y:S01]  /*6e3b0*/  IMAD.X R13, R13, 0x1, R0, P2 ;  /* 0x000000010d0d7824 */ /* 0x000fe200010e0600 */
[----:B------:R-:W-:Y:S04]  /*6e3c0*/  STL [R1+0x1878], R12 ;  /* 0x0018780c01007387 */ /* 0x000fe80000100800 */
[----:B---3--:R-:W3:Y:S04]  /*6e3d0*/  LDL.LU.64 R16, [R1+0x668] ;  /* 0x0006680001107983 */ /* 0x008ee80000300a00 */
[----:B------:R1:W-:Y:S04]  /*6e3e0*/  STL [R1+0x1874], R13 ;  /* 0x0018740d01007387 */ /* 0x0003e80000100800 */
[----:B------:R-:W3:Y:S01]  /*6e3f0*/  LDL.LU.64 R18, [R1+0x650] ;  /* 0x0006500001127983 */ /* 0x000ee20000300a00 */
[----:B-1----:R-:W-:-:S02]  /*6e400*/  IMAD.MOV.U32 R10, RZ, RZ, R12 ;  /* 0x000000ffff0a7224 */ /* 0x002fc400078e000c */
[----:B------:R-:W-:Y:S02]  /*6e410*/  IMAD.MOV.U32 R11, RZ, RZ, R13 ;  /* 0x000000ffff0b7224 */ /* 0x000fe400078e000d */
[----:B------:R-:W3:Y:S04]  /*6e420*/  LDL.LU.64 R12, [R1+0x638] ;  /* 0x00063800010c7983 */ /* 0x000ee80000300a00 */
[----:B------:R-:W3:Y:S04]  /*6e430*/  LDL.LU.64 R20, [R1+0x620] ;  /* 0x0006200001147983 */ /* 0x000ee80000300a00 */
[----:B------:R1:W-:Y:S01]  /*6e440*/  LDGSTS.E [R3+0x22780], desc[UR60][R10.64], P0 ;  /* 0x227800000a037fae */ /* 0x0003e2000812187c */
[----:B--2---:R-:W-:-:S04]  /*6e450*/  IADD3 R15, P1, R15, R5, RZ ;  /* 0x000000050f0f7210 */ /* 0x004fc80007f3e0ff */
[----:B------:R-:W-:Y:S01]  /*6e460*/  IADD3.X R152, R152, R0, RZ, P1, !PT ;  /* 0x0000000098987210 */ /* 0x000fe20000ffe4ff */
[----:B-1----:R-:W-:Y:S01]  /*6e470*/  IMAD.MOV.U32 R10, RZ, RZ, R15 ;  /* 0x000000ffff0a7224 */ /* 0x002fe200078e000f */
[----:B----4-:R-:W-:-:S03]  /*6e480*/  IADD3 R4, P2, R4, R5, RZ ;  /* 0x0000000504047210 */ /* 0x010fc60007f5e0ff */
[----:B------:R-:W-:Y:S01]  /*6e490*/  IMAD.MOV.U32 R11, RZ, RZ, R152 ;  /* 0x000000ffff0b7224 */ /* 0x000fe200078e0098 */
[----:B------:R-:W-:Y:S01]  /*6e4a0*/  STL [R1+0x1898], R15 ;  /* 0x0018980f01007387 */ /* 0x000fe20000100800 */
[----:B------:R-:W-:-:S03]  /*6e4b0*/  IMAD.X R14, R14, 0x1, R0, P2 ;  /* 0x000000010e0e7824 */ /* 0x000fc600010e0600 */
[----:B------:R-:W-:Y:S04]  /*6e4c0*/  STL [R1+0x1894], R152 ;  /* 0x0018949801007387 */ /* 0x000fe80000100800 */
[----:B------:R-:W-:Y:S04]  /*6e4d0*/  STL [R1+0x18c0], R4 ;  /* 0x0018c00401007387 */ /* 0x000fe80000100800 */
[----:B------:R1:W-:Y:S04]  /*6e4e0*/  LDGSTS.E [R3+0x22b80], desc[UR60][R10.64], P0 ;  /* 0x22b800000a037fae */ /* 0x0003e8000812187c */
[----:B------:R2:W-:Y:S01]  /*6e4f0*/  STL [R1+0x18bc], R14 ;  /* 0x0018bc0e01007387 */ /* 0x0005e20000100800 */
[----:B-1----:R-:W-:Y:S01]  /*6e500*/  IMAD.MOV.U32 R11, RZ, RZ, R14 ;  /* 0x000000ffff0b7224 */ /* 0x002fe200078e000e */
[----:B--2---:R-:W-:Y:S01]  /*6e510*/  IADD3 R14, P1, R22, R5, RZ ;  /* 0x00000005160e7210 */ /* 0x004fe20007f3e0ff */
[----:B------:R-:W-:-:S04]  /*6e520*/  IMAD.MOV.U32 R10, RZ, RZ, R4 ;  /* 0x000000ffff0a7224 */ /* 0x000fc800078e0004 */
[----:B------:R-:W-:Y:S01]  /*6e530*/  IMAD.X R4, R23, 0x1, R0, P1 ;  /* 0x0000000117047824 */ /* 0x000fe200008e0600 */
[----:B------:R1:W-:Y:S01]  /*6e540*/  LDGSTS.E [R3+0x22f80], desc[UR60][R10.64], P0 ;  /* 0x22f800000a037fae */ /* 0x0003e2000812187c */
[----:B------:R-:W-:Y:S02]  /*6e550*/  IMAD.MOV.U32 R162, RZ, RZ, R14 ;  /* 0x000000ffffa27224 */ /* 0x000fe400078e000e */
[----:B------:R-:W-:-:S05]  /*6e560*/  IMAD.MOV.U32 R163, RZ, RZ, R4 ;  /* 0x000000ffffa37224 */ /* 0x000fca00078e0004 */
[----:B------:R-:W-:Y:S01]  /*6e570*/  STL.64 [R1+0x680], R162 ;  /* 0x000680a201007387 */ /* 0x000fe20000100a00 */
[----:B------:R-:W-:Y:S02]  /*6e580*/  VIADD R165, R165, 0x1 ;  /* 0x00000001a5a57836 */ /* 0x000fe40000000000 */
[----:B------:R-:W-:-:S05]  /*6e590*/  IMAD.SHL.U32 R8, R8, 0x80, RZ ;  /* 0x0000008008087824 */ /* 0x000fca00078e00ff */
[----:B------:R-:W-:Y:S02]  /*6e5a0*/  SHF.L.U32 R8, R8, 0x2, RZ ;  /* 0x0000000208087819 */ /* 0x000fe400000006ff */
[----:B---3--:R-:W-:-:S04]  /*6e5b0*/  IADD3 R15, P1, R16, R5, RZ ;  /* 0x00000005100f7210 */ /* 0x008fc80007f3e0ff */
[----:B-1----:R-:W-:Y:S02]  /*6e5c0*/  IADD3.X R10, R17, R0, RZ, P1, !PT ;  /* 0x00000000110a7210 */ /* 0x002fe40000ffe4ff */
        /* <DEDUP_REMOVED lines=20> */
[----:B------:R-:W-:Y:S01]  /*6e710*/  IADD3 R154, P1, R184, R5, RZ ;  /* 0x00000005b89a7210 */ /* 0x000fe20007f3e0ff */
[----:B------:R-:W-:Y:S01]  /*6e720*/  IMAD.MOV.U32 R169, RZ, RZ, R11 ;  /* 0x000000ffffa97224 */ /* 0x000fe200078e000b */
[----:B------:R-:W-:Y:S01]  /*6e730*/  MOV R14, R15 ;  /* 0x0000000f000e7202 */ /* 0x000fe20000000f00 */
[----:B------:R-:W-:Y:S02]  /*6e740*/  IMAD.MOV.U32 R15, RZ, RZ, R10 ;  /* 0x000000ffff0f7224 */ /* 0x000fe400078e000a */
[----:B------:R-:W-:Y:S01]  /*6e750*/  IMAD.X R184, R185, 0x1, R0, P1 ;  /* 0x00000001b9b87824 */ /* 0x000fe200008e0600 */
[----:B------:R-:W-:Y:S01]  /*6e760*/  IADD3 R155, P1, R182, R5, RZ ;  /* 0x00000005b69b7210 */ /* 0x000fe20007f3e0ff */
[----:B------:R-:W-:Y:S02]  /*6e770*/  IMAD.MOV.U32 R10, RZ, RZ, R162 ;  /* 0x000000ffff0a7224 */ /* 0x000fe400078e00a2 */
[----:B------:R-:W-:Y:S01]  /*6e780*/  IMAD.MOV.U32 R11, RZ, RZ, R163 ;  /* 0x000000ffff0b7224 */ /* 0x000fe200078e00a3 */
[----:B------:R-:W-:Y:S01]  /*6e790*/  MOV R167, R12 ;  /* 0x0000000c00a77202 */ /* 0x000fe20000000f00 */
[----:B------:R-:W-:-:S02]  /*6e7a0*/  IMAD.MOV.U32 R168, RZ, RZ, R16 ;  /* 0x000000ffffa87224 */ /* 0x000fc400078e0010 */
[----:B------:R-:W-:Y:S01]  /*6e7b0*/  IMAD.MOV.U32 R166, RZ, RZ, R17 ;  /* 0x000000ffffa67224 */ /* 0x000fe200078e0011 */
[----:B------:R-:W-:Y:S01]  /*6e7c0*/  LDGSTS.E [R3+0x23380], desc[UR60][R10.64], P0 ;  /* 0x233800000a037fae */ /* 0x000fe2000812187c */
[--C-:B------:R-:W-:Y:S01]  /*6e7d0*/  IMAD.X R182, R183, 0x1, R0.reuse, P1 ;  /* 0x00000001b7b67824 */ /* 0x100fe200008e0600 */
[----:B------:R-:W-:Y:S02]  /*6e7e0*/  IADD3 R156, P1, R180, R5, RZ ;  /* 0x00000005b49c7210 */ /* 0x000fe40007f3e0ff */
[----:B------:R-:W-:Y:S04]  /*6e7f0*/  STL.64 [R1+0x668], R14 ;  /* 0x0006680e01007387 */ /* 0x000fe80000100a00 */
[----:B------:R-:W-:Y:S01]  /*6e800*/  LDGSTS.E [R3+0x23780], desc[UR60][R14.64], P0 ;  /* 0x237800000e037fae */ /* 0x000fe2000812187c */
[----:B------:R-:W-:-:S03]  /*6e810*/  IMAD.X R180, R181, 0x1, R0, P1 ;  /* 0x00000001b5b47824 */ /* 0x000fc600008e0600 */
[----:B------:R-:W-:Y:S04]  /*6e820*/  STL.64 [R1+0x650], R168 ;  /* 0x000650a801007387 */ /* 0x000fe80000100a00 */
[----:B------:R-:W-:Y:S01]  /*6e830*/  LDGSTS.E [R3+0x23b80], desc[UR60][R168.64], P0 ;  /* 0x23b80000a8037fae */ /* 0x000fe2000812187c */
[----:B------:R-:W-:-:S03]  /*6e840*/  IADD3 R157, P1, R178, R5, RZ ;  /* 0x00000005b29d7210 */ /* 0x000fc60007f3e0ff */
[----:B------:R1:W-:Y:S04]  /*6e850*/  STL.64 [R1+0x638], R166 ;  /* 0x000638a601007387 */ /* 0x0003e80000100a00 */
[----:B------:R1:W-:Y:S01]  /*6e860*/  LDGSTS.E [R3+0x23f80], desc[UR60][R166.64], P0 ;  /* 0x23f80000a6037fae */ /* 0x0003e2000812187c */
[----:B------:R-:W-:Y:S02]  /*6e870*/  IADD3.X R178, R179, R0, RZ, P1, !PT ;  /* 0x00000000b3b27210 */ /* 0x000fe40000ffe4ff */
[-C--:B------:R-:W-:Y:S01]  /*6e880*/  IADD3 R158, P1, R176, R5.reuse, RZ ;  /* 0x00000005b09e7210 */ /* 0x080fe20007f3e0ff */
[----:B-1----:R-:W1:Y:S04]  /*6e890*/  LDC R166, c[0x0][0x230] ;  /* 0x00008c00ffa67b82 */ /* 0x002e680000000800 */
[----:B------:R-:W-:Y:S01]  /*6e8a0*/  IMAD.X R176, R177, 0x1, R0, P1 ;  /* 0x00000001b1b07824 */ /* 0x000fe200008e0600 */
[----:B------:R-:W-:Y:S01]  /*6e8b0*/  IADD3 R159, P1, R174, R5, RZ ;  /* 0x00000005ae9f7210 */ /* 0x000fe20007f3e0ff */
[----:B------:R-:W-:-:S02]  /*6e8c0*/  IMAD.MOV.U32 R162, RZ, RZ, R18 ;  /* 0x000000ffffa27224 */ /* 0x000fc400078e0012 */
[----:B------:R-:W-:Y:S02]  /*6e8d0*/  IMAD.MOV.U32 R163, RZ, RZ, R13 ;  /* 0x000000ffffa37224 */ /* 0x000fe400078e000d */
[----:B------:R-:W-:Y:S01]  /*6e8e0*/  IMAD.X R174, R175, 0x1, R0, P1 ;  /* 0x00000001afae7824 */ /* 0x000fe200008e0600 */
[----:B------:R-:W-:Y:S01]  /*6e8f0*/  IADD3 R160, P1, R172, R5, RZ ;  /* 0x00000005aca07210 */ /* 0x000fe20007f3e0ff */
[----:B------:R-:W-:Y:S01]  /*6e900*/  IMAD.MOV.U32 R227, RZ, RZ, R226 ;  /* 0x000000ffffe37224 */ /* 0x000fe200078e00e2 */
[----:B------:R-:W-:Y:S01]  /*6e910*/  MOV R219, R218 ;  /* 0x000000da00db7202 */ /* 0x000fe20000000f00 */
[----:B------:R-:W-:Y:S01]  /*6e920*/  IMAD.MOV.U32 R226, RZ, RZ, R19 ;  /* 0x000000ffffe27224 */ /* 0x000fe200078e0013 */
[----:B------:R2:W-:Y:S01]  /*6e930*/  LDGSTS.E [R3+0x24380], desc[UR60][R162.64], P0 ;  /* 0x24380000a2037fae */ /* 0x0005e2000812187c */
[----:B------:R-:W-:Y:S02]  /*6e940*/  IMAD.MOV.U32 R223, RZ, RZ, R222 ;  /* 0x000000ffffdf7224 */ /* 0x000fe400078e00de */
[----:B------:R-:W-:Y:S01]  /*6e950*/  IMAD.MOV.U32 R222, RZ, RZ, R20 ;  /* 0x000000ffffde7224 */ /* 0x000fe200078e0014 */
[----:B------:R2:W-:Y:S01]  /*6e960*/  LDGSTS.E [R3+0x24780], desc[UR60][R226.64], P0 ;  /* 0x24780000e2037fae */ /* 0x0005e2000812187c */
[----:B------:R-:W-:-:S02]  /*6e970*/  IMAD.MOV.U32 R218, RZ, RZ, R21 ;  /* 0x000000ffffda7224 */ /* 0x000fc400078e0015 */
[----:B------:R-:W-:Y:S01]  /*6e980*/  IMAD.MOV.U32 R215, RZ, RZ, R214 ;  /* 0x000000ffffd77224 */ /* 0x000fe200078e00d6 */
[----:B------:R2:W-:Y:S01]  /*6e990*/  LDGSTS.E [R3+0x24b80], desc[UR60][R222.64], P0 ;  /* 0x24b80000de037fae */ /* 0x0005e2000812187c */
[----:B------:R-:W-:Y:S01]  /*6e9a0*/  IMAD.X R172, R173, 0x1, R0, P1 ;  /* 0x00000001adac7824 */ /* 0x000fe200008e0600 */
[----:B------:R-:W-:Y:S01]  /*6e9b0*/  IADD3 R161, P1, R170, R5, RZ ;  /* 0x00000005aaa17210 */ /* 0x000fe20007f3e0ff */
[----:B------:R-:W-:Y:S01]  /*6e9c0*/  IMAD.MOV.U32 R214, RZ, RZ, R22 ;  /* 0x000000ffffd67224 */ /* 0x000fe200078e0016 */
[----:B------:R2:W-:Y:S01]  /*6e9d0*/  LDGSTS.E [R3+0x24f80], desc[UR60][R218.64], P0 ;  /* 0x24f80000da037fae */ /* 0x0005e2000812187c */
[----:B------:R-:W-:Y:S02]  /*6e9e0*/  IMAD.MOV.U32 R211, RZ, RZ, R210 ;  /* 0x000000ffffd37224 */ /* 0x000fe400078e00d2 */
[----:B-1----:R-:W-:Y:S02]  /*6e9f0*/  VIADD R167, R166, 0x7f ;  /* 0x0000007fa6a77836 */ /* 0x002fe40000000000 */
[----:B------:R-:W-:Y:S01]  /*6ea00*/  IMAD.MOV.U32 R207, RZ, RZ, R206 ;  /* 0x000000ffffcf7224 */ /* 0x000fe200078e00ce */
[----:B------:R-:W-:Y:S01]  /*6ea10*/  MOV R206, R152 ;  /* 0x0000009800ce7202 */ /* 0x000fe20000000f00 */
[----:B------:R-:W-:-:S02]  /*6ea20*/  IMAD.MOV.U32 R210, RZ, RZ, R23 ;  /* 0x000000ffffd27224 */ /* 0x000fc400078e0017 */
[----:B------:R-:W-:Y:S02]  /*6ea30*/  IMAD.MOV.U32 R203, RZ, RZ, R202 ;  /* 0x000000ffffcb7224 */ /* 0x000fe400078e00ca */
[----:B------:R-:W-:Y:S01]  /*6ea40*/  IMAD.MOV.U32 R185, RZ, RZ, R184 ;  /* 0x000000ffffb97224 */ /* 0x000fe200078e00b8 */
[----:B------:R-:W-:Y:S01]  /*6ea50*/  MOV R181, R180 ;  /* 0x000000b400b57202 */ /* 0x000fe20000000f00 */
[----:B------:R-:W-:Y:S01]  /*6ea60*/  IMAD.MOV.U32 R202, RZ, RZ, R153 ;  /* 0x000000ffffca7224 */ /* 0x000fe200078e0099 */
[----:B------:R2:W-:Y:S01]  /*6ea70*/  LDGSTS.E [R3+0x25380], desc[UR60][R214.64], P0 ;  /* 0x25380000d6037fae */ /* 0x0005e2000812187c */
[----:B------:R-:W-:Y:S01]  /*6ea80*/  IMAD.MOV.U32 R184, RZ, RZ, R154 ;  /* 0x000000ffffb87224 */ /* 0x000fe200078e009a */
[----:B------:R-:W-:Y:S01]  /*6ea90*/  SHF.R.S32.HI R166, RZ, 0x1f, R167 ;  /* 0x0000001fffa67819 */ /* 0x000fe200000114a7 */
[----:B------:R-:W-:Y:S01]  /*6eaa0*/  IMAD.MOV.U32 R183, RZ, RZ, R182 ;  /* 0x000000ffffb77224 */ /* 0x000fe200078e00b6 */
[----:B------:R2:W-:Y:S01]  /*6eab0*/  LDGSTS.E [R3+0x25780], desc[UR60][R210.64], P0 ;  /* 0x25780000d2037fae */ /* 0x0005e2000812187c */
[----:B------:R-:W-:-:S02]  /*6eac0*/  IMAD.MOV.U32 R182, RZ, RZ, R155 ;  /* 0x000000ffffb67224 */ /* 0x000fc400078e009b */
[----:B------:R-:W-:Y:S01]  /*6ead0*/  IMAD.X R170, R171, 0x1, R0, P1 ;  /* 0x00000001abaa7824 */ /* 0x000fe200008e0600 */
[----:B------:R2:W-:Y:S01]  /*6eae0*/  LDGSTS.E [R3+0x25b80], desc[UR60][R206.64], P0 ;  /* 0x25b80000ce037fae */ /* 0x0005e2000812187c */
[----:B------:R-:W-:Y:S02]  /*6eaf0*/  IMAD.MOV.U32 R180, RZ, RZ, R156 ;  /* 0x000000ffffb47224 */ /* 0x000fe400078e009c */
[----:B------:R-:W-:Y:S01]  /*6eb00*/  IMAD.MOV.U32 R179, RZ, RZ, R178 ;  /* 0x000000ffffb37224 */ /* 0x000fe200078e00b2 */
[----:B------:R2:W-:Y:S01]  /*6eb10*/  LDGSTS.E [R3+0x25f80], desc[UR60][R202.64], P0 ;  /* 0x25f80000ca037fae */ /* 0x0005e2000812187c */
[----:B------:R-:W-:Y:S02]  /*6eb20*/  IMAD.MOV.U32 R178, RZ, RZ, R157 ;  /* 0x000000ffffb27224 */ /* 0x000fe400078e009d */
[----:B------:R-:W-:Y:S01]  /*6eb30*/  IMAD.MOV.U32 R177, RZ, RZ, R176 ;  /* 0x000000ffffb17224 */ /* 0x000fe200078e00b0 */
[----:B------:R2:W-:Y:S01]  /*6eb40*/  LDGSTS.E [R3+0x26380], desc[UR60][R184.64], P0 ;  /* 0x26380000b8037fae */ /* 0x0005e2000812187c */
[----:B------:R-:W-:Y:S01]  /*6eb50*/  IMAD.MOV.U32 R176, RZ, RZ, R158 ;  /* 0x000000ffffb07224 */ /* 0x000fe200078e009e */
[----:B------:R-:W-:Y:S01]  /*6eb60*/  LEA.HI R166, R166, R167, RZ, 0x7 ;  /* 0x000000a7a6a67211 */ /* 0x000fe200078f38ff */
[----:B------:R-:W-:Y:S01]  /*6eb70*/  IMAD.MOV.U32 R175, RZ, RZ, R174 ;  /* 0x000000ffffaf7224 */ /* 0x000fe200078e00ae */
[----:B------:R-:W-:Y:S01]  /*6eb80*/  MOV R174, R159 ;  /* 0x0000009f00ae7202 */ /* 0x000fe20000000f00 */
[----:B------:R-:W-:Y:S01]  /*6eb90*/  IMAD.MOV.U32 R173, RZ, RZ, R172 ;  /* 0x000000ffffad7224 */ /* 0x000fe200078e00ac */
[----:B------:R2:W-:Y:S01]  /*6eba0*/  LDGSTS.E [R3+0x26780], desc[UR60][R182.64], P0 ;  /* 0x26780000b6037fae */ /* 0x0005e2000812187c */
[----:B------:R-:W-:-:S02]  /*6ebb0*/  IMAD.MOV.U32 R172, RZ, RZ, R160 ;  /* 0x000000ffffac7224 */ /* 0x000fc400078e00a0 */
[----:B------:R-:W-:Y:S01]  /*6ebc0*/  IMAD.MOV.U32 R171, RZ, RZ, R170 ;  /* 0x000000ffffab7224 */ /* 0x000fe200078e00aa */
[----:B------:R2:W-:Y:S01]  /*6ebd0*/  STL.64 [R1+0x620], R162 ;  /* 0x000620a201007387 */ /* 0x0005e20000100a00 */
[----:B------:R-:W-:Y:S01]  /*6ebe0*/  IMAD.MOV.U32 R170, RZ, RZ, R161 ;  /* 0x000000ffffaa7224 */ /* 0x000fe200078e00a1 */
[----:B------:R-:W-:Y:S02]  /*6ebf0*/  SHF.R.S32.HI R166, RZ, 0x7, R166 ;  /* 0x00000007ffa67819 */ /* 0x000fe400000114a6 */
[----:B------:R2:W-:Y:S04]  /*6ec00*/  LDGSTS.E [R3+0x26b80], desc[UR60][R180.64], P0 ;  /* 0x26b80000b4037fae */ /* 0x0005e8000812187c */
[----:B------:R2:W-:Y:S04]  /*6ec10*/  LDGSTS.E [R3+0x26f80], desc[UR60][R178.64], P0 ;  /* 0x26f80000b2037fae */ /* 0x0005e8000812187c */
[----:B------:R2:W-:Y:S04]  /*6ec20*/  STL [R1+0x990], R165 ;  /* 0x000990a501007387 */ /* 0x0005e80000100800 */
[----:B------:R2:W-:Y:S04]  /*6ec30*/  LDGSTS.E [R3+0x27380], desc[UR60][R176.64], P0 ;  /* 0x27380000b0037fae */ /* 0x0005e8000812187c */
[----:B------:R2:W-:Y:S04]  /*6ec40*/  LDGSTS.E [R3+0x27780], desc[UR60][R174.64], P0 ;  /* 0x27780000ae037fae */ /* 0x0005e8000812187c */
[----:B------:R2:W-:Y:S04]  /*6ec50*/  LDGSTS.E [R3+0x27b80], desc[UR60][R172.64], P0 ;  /* 0x27b80000ac037fae */ /* 0x0005e8000812187c */
[----:B------:R2:W-:Y:S01]  /*6ec60*/  LDGSTS.E [R3+0x27f80], desc[UR60][R170.64], P0 ;  /* 0x27f80000aa037fae */ /* 0x0005e2000812187c */
[----:B------:R-:W-:-:S03]  /*6ec70*/  ISETP.NE.U32.AND P0, PT, R165, R166, PT ;  /* 0x000000a6a500720c */ /* 0x000fc60003f05070 */
[----:B------:R-:W0:Y:S10]  /*6ec80*/  LDGDEPBAR ;  /* 0x00000000000079af */ /* 0x000e340000000000 */
[----:B--2---:R-:W-:Y:S05]  /*6ec90*/  @P0 BRA `(.L_x_1) ;  /* 0xfffffe4000780947 */ /* 0x004fea000383ffff */
.L_x_0:
[----:B------:R-:W2:Y:S01]  /*6eca0*/  LDL.LU R168, [R1+0x400] ;  /* 0x0004000001a87983 */ /* 0x000ea20000300800 */
[----:B------:R-:W-:-:S04]  /*6ecb0*/  DEPBAR.LE SB0, 0x0 ;  /* 0x000080000000791a */ /* 0x000fc80000000000 */
[----:B------:R-:W3:Y:S01]  /*6ecc0*/  LDL.LU R167, [R1+0x408] ;  /* 0x0004080001a77983 */ /* 0x000ee20000300800 */
[----:B-----5:R-:W1:Y:S03]  /*6ecd0*/  LDC R7, c[0x0][0x244] ;  /* 0x00009100ff077b82 */ /* 0x020e660000000800 */
[----:B------:R-:W4:Y:S04]  /*6ece0*/  LDL.LU R10, [R1] ;  /* 0x00000000010a7983 */ /* 0x000f280000300800 */
[----:B------:R-:W4:Y:S01]  /*6ecf0*/  LDL.LU R11, [R1+0x8] ;  /* 0x00000800010b7983 */ /* 0x000f220000300800 */
[----:B------:R-:W1:Y:S03]  /*6ed00*/  LDC R5, c[0x0][0x228] ;  /* 0x00008a00ff057b82 */ /* 0x000e660000000800 */
        /* <DEDUP_REMOVED lines=26> */
[----:B------:R-:W1:Y:S01]  /*6eeb0*/  S2R R0, SR_TID.X ;  /* 0x0000000000007919 */ /* 0x000e620000002100 */
[----:B------:R-:W1:Y:S02]  /*6eec0*/  S2R R4, SR_TID.X ;  /* 0x0000000000047919 */ /* 0x000e640000002100 */
[C---:B-1----:R-:W-:Y:S01]  /*6eed0*/  IMAD.SHL.U32 R2, R0.reuse, 0x40, RZ ;  /* 0x0000004000027824 */ /* 0x042fe200078e00ff */
[----:B------:R-:W-:-:S02]  /*6eee0*/  SHF.L.U32 R3, R0, 0x4, RZ ;  /* 0x0000000400037819 */ /* 0x000fc400000006ff */
[----:B------:R-:W-:Y:S02]  /*6eef0*/  LOP3.LUT R164, R4, 0x7f, RZ, 0xc0, !PT ;  /* 0x0000007f04a47812 */ /* 0x000fe400078ec0ff */
[----:B------:R-:W-:Y:S02]  /*6ef00*/  LOP3.LUT R3, R3, 0xf0, RZ, 0xc0, !PT ;  /* 0x000000f003037812 */ /* 0x000fe400078ec0ff */
[----:B------:R-:W-:Y:S01]  /*6ef10*/  LOP3.LUT R2, R2, 0x400, RZ, 0xc0, !PT ;  /* 0x0000040002027812 */ /* 0x000fe200078ec0ff */
[----:B------:R-:W-:Y:S01]  /*6ef20*/  IMAD R164, R164, 0x10, R252 ;  /* 0x00000010a4a47824 */ /* 0x000fe200078e02fc */
[----:B------:R-:W-:Y:S01]  /*6ef30*/  BAR.SYNC.DEFER_BLOCKING 0x0 ;  /* 0x0000000000007b1d */ /* 0x000fe20000010000 */
[----:B------:R-:W-:Y:S02]  /*6ef40*/  LOP3.LUT R4, R0, 0x60, RZ, 0xc0, !PT ;  /* 0x0000006000047812 */ /* 0x000fe400078ec0ff */
[----:B------:R-:W-:-:S05]  /*6ef50*/  IADD3 R0, R2, R252, R3 ;  /* 0x000000fc02007210 */ /* 0x000fca0007ffe003 */
[----:B------:R-:W1:Y:S01]  /*6ef60*/  LDC.64 R2, c[0x0][0x220] ;  /* 0x00008800ff027b82 */ /* 0x000e620000000a00 */
[----:B--2---:R-:W-:Y:S02]  /*6ef70*/  IMAD.MOV.U32 R169, RZ, RZ, R168 ;  /* 0x000000ffffa97224 */ /* 0x004fe400078e00a8 */
[----:B---3--:R-:W-:Y:S02]  /*6ef80*/  IMAD.MOV.U32 R168, RZ, RZ, R167 ;  /* 0x000000ffffa87224 */ /* 0x008fe400078e00a7 */
[----:B----4-:R-:W-:Y:S02]  /*6ef90*/  IMAD.MOV.U32 R167, RZ, RZ, R166 ;  /* 0x000000ffffa77224 */ /* 0x010fe400078e00a6 */
[----:B------:R-:W-:Y:S01]  /*6efa0*/  IMAD.MOV.U32 R166, RZ, RZ, R165 ;  /* 0x000000ffffa67224 */ /* 0x000fe200078e00a5 */
[----:B------:R-:W-:Y:S01]  /*6efb0*/  MOV R165, R163 ;  /* 0x000000a300a57202 */ /* 0x000fe20000000f00 */
[----:B------:R-:W-:Y:S02]  /*6efc0*/  IMAD.MOV.U32 R163, RZ, RZ, R162 ;  /* 0x000000ffffa37224 */ /* 0x000fe400078e00a2 */
[----:B------:R-:W-:-:S02]  /*6efd0*/  IMAD.MOV.U32 R162, RZ, RZ, R161 ;  /* 0x000000ffffa27224 */ /* 0x000fc400078e00a1 */
[----:B------:R-:W-:Y:S02]  /*6efe0*/  IMAD.MOV.U32 R161, RZ, RZ, R160 ;  /* 0x000000ffffa17224 */ /* 0x000fe400078e00a0 */
[----:B------:R-:W-:Y:S02]  /*6eff0*/  IMAD.MOV.U32 R160, RZ, RZ, R159 ;  /* 0x000000ffffa07224 */ /* 0x000fe400078e009f */
[----:B------:R-:W-:Y:S02]  /*6f000*/  IMAD.MOV.U32 R159, RZ, RZ, R158 ;  /* 0x000000ffff9f7224 */ /* 0x000fe400078e009e */
[----:B------:R-:W2:Y:S01]  /*6f010*/  LDL.LU R158, [R1+0x420] ;  /* 0x00042000019e7983 */ /* 0x000ea20000300800 */
[----:B------:R-:W-:Y:S01]  /*6f020*/  IMAD R0, R4, 0x8, R0 ;  /* 0x0000000804007824 */ /* 0x000fe200078e0200 */
[----:B------:R-:W-:Y:S01]  /*6f030*/  MOV R8, R169 ;  /* 0x000000a900087202 */ /* 0x000fe20000000f00 */
[----:B------:R-:W-:Y:S01]  /*6f040*/  IMAD.MOV.U32 R9, RZ, RZ, R168 ;  /* 0x000000ffff097224 */ /* 0x000fe200078e00a8 */
[----:B------:R-:W-:Y:S01]  /*6f050*/  STL [R1+0xe20], R164 ;  /* 0x000e20a401007387 */ /* 0x000fe20000100800 */
[----:B------:R-:W3:Y:S03]  /*6f060*/  LDC R4, c[0x0][0x248] ;  /* 0x00009200ff047b82 */ /* 0x000ee60000000800 */
[----:B------:R4:W-:Y:S05]  /*6f070*/  STSM.16.M88.4 [R0], R8 ;  /* 0x0000000800007844 */ /* 0x0009ea0000000200 */
[----:B------:R-:W-:Y:S01]  /*6f080*/  BAR.SYNC.DEFER_BLOCKING 0x0 ;  /* 0x0000000000007b1d */ /* 0x000fe20000010000 */
[----:B----4-:R-:W-:-:S02]  /*6f090*/  IMAD.MOV.U32 R8, RZ, RZ, R167 ;  /* 0x000000ffff087224 */ /* 0x010fc400078e00a7 */
[----:B------:R-:W-:Y:S02]  /*6f0a0*/  IMAD.MOV.U32 R9, RZ, RZ, R166 ;  /* 0x000000ffff097224 */ /* 0x000fe400078e00a6 */
[----:B------:R-:W-:Y:S02]  /*6f0b0*/  IMAD.MOV.U32 R10, RZ, RZ, R165 ;  /* 0x000000ffff0a7224 */ /* 0x000fe400078e00a5 */
[----:B------:R-:W-:Y:S01]  /*6f0c0*/  IMAD.MOV.U32 R11, RZ, RZ, R163 ;  /* 0x000000ffff0b7224 */ /* 0x000fe200078e00a3 */
[----:B------:R-:W4:Y:S01]  /*6f0d0*/  LDS.128 R168, [R164] ;  /* 0x00000000a4a87984 */ /* 0x000f220000000c00 */
[----:B------:R-:W-:Y:S06]  /*6f0e0*/  BAR.SYNC.DEFER_BLOCKING 0x0 ;  /* 0x0000000000007b1d */ /* 0x000fec0000010000 */
[----:B------:R1:W-:Y:S04]  /*6f0f0*/  STSM.16.M88.4 [R0], R8 ;  /* 0x0000000800007844 */ /* 0x0003e80000000200 */
[----:B----4-:R-:W-:Y:S04]  /*6f100*/  STL.64 [R1+0x630], R168 ;  /* 0x000630a801007387 */ /* 0x010fe80000100a00 */
[----:B------:R-:W-:Y:S01]  /*6f110*/  STL.64 [R1+0x638], R170 ;  /* 0x000638aa01007387 */ /* 0x000fe20000100a00 */
[----:B-1----:R-:W-:Y:S01]  /*6f120*/  IMAD.MOV.U32 R8, RZ, RZ, R162 ;  /* 0x000000ffff087224 */ /* 0x002fe200078e00a2 */
[----:B------:R-:W-:Y:S01]  /*6f130*/  MOV R9, R161 ;  /* 0x000000a100097202 */ /* 0x000fe20000000f00 */
[----:B------:R-:W-:Y:S01]  /*6f140*/  IMAD.MOV.U32 R10, RZ, RZ, R160 ;  /* 0x000000ffff0a7224 */ /* 0x000fe200078e00a0 */
[----:B------:R-:W-:Y:S01]  /*6f150*/  BAR.SYNC.DEFER_BLOCKING 0x0 ;  /* 0x0000000000007b1d */ /* 0x000fe20000010000 */
[----:B------:R-:W-:-:S05]  /*6f160*/  IMAD.MOV.U32 R11, RZ, RZ, R159 ;  /* 0x000000ffff0b7224 */ /* 0x000fca00078e009f */
[----:B------:R-:W1:Y:S02]  /*6f170*/  LDS.128 R168, [R164] ;  /* 0x00000000a4a87984 */ /* 0x000e640000000c00 */
[----:B------:R-:W-:Y:S06]  /*6f180*/  BAR.SYNC.DEFER_BLOCKING 0x0 ;  /* 0x0000000000007b1d */ /* 0x000fec0000010000 */
[----:B------:R4:W-:Y:S02]  /*6f190*/  STSM.16.M88.4 [R0], R12 ;  /* 0x0000000c00007844 */ /* 0x0009e40000000200 */
[----:B------:R-:W-:Y:S06]  /*6f1a0*/  BAR.SYNC.DEFER_BLOCKING 0x0 ;  /* 0x0000000000007b1d */ /* 0x000fec0000010000 */
[----:B-1----:R-:W-:Y:S01]  /*6f1b0*/  STL.64 [R1+0x620], R168 ;  /* 0x000620a801007387 */ /* 0x002fe20000100a00 */
[----:B----4-:R-:W-:-:S03]  /*6f1c0*/  IMAD.MOV.U32 R13, RZ, RZ, R157 ;  /* 0x000000ffff0d7224 */ /* 0x010fc600078e009d */
[----:B------:R-:W-:Y:S01]  /*6f1d0*/  STL.64 [R1+0x628], R170 ;  /* 0x000628aa01007387 */ /* 0x000fe20000100a00 */
[----:B------:R-:W-:Y:S02]  /*6f1e0*/  IMAD.MOV.U32 R14, RZ, RZ, R156 ;  /* 0x000000ffff0e7224 */ /* 0x000fe400078e009c */
[----:B------:R-:W-:Y:S01]  /*6f1f0*/  IMAD.MOV.U32 R15, RZ, RZ, R155 ;  /* 0x000000ffff0f7224 */ /* 0x000fe200078e009b */
[----:B------:R-:W1:Y:S01]  /*6f200*/  LDS.128 R160, [R164] ;  /* 0x00000000a4a07984 */ /* 0x000e620000000c00 */
[----:B------:R-:W-:Y:S06]  /*6f210*/  BAR.SYNC.DEFER_BLOCKING 0x0 ;  /* 0x0000000000007b1d */ /* 0x000fec0000010000 */
[----:B------:R4:W-:Y:S04]  /*6f220*/  STSM.16.M88.4 [R0], R8 ;  /* 0x0000000800007844 */ /* 0x0009e80000000200 */
[----:B-1----:R-:W-:Y:S01]  /*6f230*/  STL.64 [R1+0x610], R160 ;  /* 0x000610a001007387 */ /* 0x002fe20000100a00 */
[----:B----4-:R-:W-:Y:S01]  /*6f240*/  MOV R8, R154 ;  /* 0x0000009a00087202 */ /* 0x010fe20000000f00 */
[----:B------:R-:W-:-:S02]  /*6f250*/  IMAD.MOV.U32 R9, RZ, RZ, R153 ;  /* 0x000000ffff097224 */ /* 0x000fc400078e0099 */
[----:B------:R-:W-:Y:S01]  /*6f260*/  STL.64 [R1+0x618], R162 ;  /* 0x000618a201007387 */ /* 0x000fe20000100a00 */
[----:B------:R-:W-:Y:S02]  /*6f270*/  IMAD.MOV.U32 R10, RZ, RZ, R152 ;  /* 0x000000ffff0a7224 */ /* 0x000fe400078e0098 */
[----:B------:R-:W-:Y:S01]  /*6f280*/  IMAD.MOV.U32 R11, RZ, RZ, R23 ;  /* 0x000000ffff0b7224 */ /* 0x000fe200078e0017 */
[----:B------:R-:W-:Y:S01]  /*6f290*/  BAR.SYNC.DEFER_BLOCKING 0x0 ;  /* 0x0000000000007b1d */ /* 0x000fe20000010000 */
[----:B--2---:R-:W-:-:S05]  /*6f2a0*/  IMAD.MOV.U32 R12, RZ, RZ, R158 ;  /* 0x000000ffff0c7224 */ /* 0x004fca00078e009e */
[----:B------:R-:W1:Y:S02]  /*6f2b0*/  LDS.128 R156, [R164] ;  /* 0x00000000a49c7984 */ /* 0x000e640000000c00 */
[----:B------:R-:W-:Y:S06]  /*6f2c0*/  BAR.SYNC.DEFER_BLOCKING 0x0 ;  /* 0x0000000000007b1d */ /* 0x000fec0000010000 */
[----:B------:R2:W-:Y:S02]  /*6f2d0*/  STSM.16.M88.4 [R0], R12 ;  /* 0x0000000c00007844 */ /* 0x0005e40000000200 */
[----:B------:R-:W-:Y:S06]  /*6f2e0*/  BAR.SYNC.DEFER_BLOCKING 0x0 ;  /* 0x0000000000007b1d */ /* 0x000fec0000010000 */
[----:B-1----:R-:W-:Y:S01]  /*6f2f0*/  STL.64 [R1+0x600], R156 ;  /* 0x0006009c01007387 */ /* 0x002fe20000100a00 */
[----:B--2---:R-:W-:Y:S01]  /*6f300*/  IMAD.MOV.U32 R12, RZ, RZ, R22 ;  /* 0x000000ffff0c7224 */ /* 0x004fe200078e0016 */
[----:B------:R-:W-:Y:S01]  /*6f310*/  MOV R15, R19 ;  /* 0x00000013000f7202 */ /* 0x000fe20000000f00 */
[----:B------:R-:W-:Y:S01]  /*6f320*/  IMAD.MOV.U32 R13, RZ, RZ, R21 ;  /* 0x000000ffff0d7224 */ /* 0x000fe200078e0015 */
[----:B------:R-:W-:Y:S01]  /*6f330*/  STL.64 [R1+0x608], R158 ;  /* 0x0006089e01007387 */ /* 0x000fe20000100a00 */
[----:B------:R-:W-:-:S03]  /*6f340*/  IMAD.MOV.U32 R14, RZ, RZ, R20 ;  /* 0x000000ffff0e7224 */ /* 0x000fc600078e0014 */
[----:B------:R-:W1:Y:S01]  /*6f350*/  LDS.128 R152, [R164] ;  /* 0x00000000a4987984 */ /* 0x000e620000000c00 */
[----:B------:R-:W-:Y:S06]  /*6f360*/  BAR.SYNC.DEFER_BLOCKING 0x0 ;  /* 0x0000000000007b1d */ /* 0x000fec0000010000 */
[----:B------:R2:W-:Y:S02]  /*6f370*/  STSM.16.M88.4 [R0], R8 ;  /* 0x0000000800007844 */ /* 0x0005e40000000200 */
[----:B------:R-:W-:Y:S06]  /*6f380*/  BAR.SYNC.DEFER_BLOCKING 0x0 ;  /* 0x0000000000007b1d */ /* 0x000fec0000010000 */
[----:B-1----:R-:W-:Y:S04]  /*6f390*/  STL.64 [R1+0x410], R152 ;  /* 0x0004109801007387 */ /* 0x002fe80000100a00 */
[----:B------:R-:W-:Y:S01]  /*6f3a0*/  STL.64 [R1+0x418], R154 ;  /* 0x0004189a01007387 */ /* 0x000fe20000100a00 */
[----:B--2---:R-:W-:-:S02]  /*6f3b0*/  IMAD.MOV.U32 R8, RZ, RZ, R18 ;  /* 0x000000ffff087224 */ /* 0x004fc400078e0012 */
[----:B------:R-:W-:Y:S02]  /*6f3c0*/  IMAD.MOV.U32 R9, RZ, RZ, R17 ;  /* 0x000000ffff097224 */ /* 0x000fe400078e0011 */
[----:B------:R-:W-:Y:S01]  /*6f3d0*/  IMAD.MOV.U32 R10, RZ, RZ, R16 ;  /* 0x000000ffff0a7224 */ /* 0x000fe200078e0010 */
[----:B------:R-:W1:Y:S01]  /*6f3e0*/  LDS.128 R20, [R164] ;  /* 0x00000000a4147984 */ /* 0x000e620000000c00 */
[----:B------:R-:W-:Y:S06]  /*6f3f0*/  BAR.SYNC.DEFER_BLOCKING 0x0 ;  /* 0x0000000000007b1d */ /* 0x000fec0000010000 */
[----:B------:R2:W-:Y:S02]  /*6f400*/  STSM.16.M88.4 [R0], R12 ;  /* 0x0000000c00007844 */ /* 0x0005e40000000200 */
[----:B------:R-:W-:Y:S06]  /*6f410*/  BAR.SYNC.DEFER_BLOCKING 0x0 ;  /* 0x0000000000007b1d */ /* 0x000fec0000010000 */
[----:B-1----:R-:W-:Y:S04]  /*6f420*/  STL.64 [R1+0x400], R20 ;  /* 0x0004001401007387 */ /* 0x002fe80000100a00 */
[----:B------:R-:W-:Y:S04]  /*6f430*/  STL.64 [R1+0x408], R22 ;  /* 0x0004081601007387 */ /* 0x000fe80000100a00 */
[----:B------:R-:W4:Y:S04]  /*6f440*/  LDL.LU R11, [R1+0x3c] ;  /* 0x00003c00010b7983 */ /* 0x000f280000300800 */
[----:B--2---:R-:W2:Y:S04]  /*6f450*/  LDL.LU R12, [R1+0x440] ;  /* 0x00044000010c7983 */ /* 0x004ea80000300800 */
[----:B------:R-:W1:Y:S01]  /*6f460*/  LDS.128 R16, [R164] ;  /* 0x00000000a4107984 */ /* 0x000e620000000c00 */
[----:B------:R-:W-:Y:S06]  /*6f470*/  BAR.SYNC.DEFER_BLOCKING 0x0 ;  /* 0x0000000000007b1d */ /* 0x000fec0000010000 */
[----:B-1----:R-:W-:Y:S04]  /*6f480*/  STL.64 [R1+0x20], R16 ;  /* 0x0000201001007387 */ /* 0x002fe80000100a00 */
[----:B------:R-:W-:Y:S04]  /*6f490*/  STL.64 [R1+0x28], R18 ;  /* 0x0000281201007387 */ /* 0x000fe80000100a00 */
[----:B------:R-:W2:Y:S04]  /*6f4a0*/  LDL.LU R13, [R1+0x448] ;  /* 0x00044800010d7983 */ /* 0x000ea80000300800 */
[----:B------:R-:W2:Y:S04]  /*6f4b0*/  LDL.LU R14, [R1+0x40] ;  /* 0x00004000010e7983 */ /* 0x000ea80000300800 */
[----:B------:R-:W2:Y:S04]  /*6f4c0*/  LDL.LU R15, [R1+0x48] ;  /* 0x00004800010f7983 */ /* 0x000ea80000300800 */
[----:B----4-:R1:W-:Y:S01]  /*6f4d0*/  STSM.16.M88.4 [R0], R8 ;  /* 0x0000000800007844 */ /* 0x0103e20000000200 */
[----:B------:R-:W-:Y:S06]  /*6f4e0*/  BAR.SYNC.DEFER_BLOCKING 0x0 ;  /* 0x0000000000007b1d */ /* 0x000fec0000010000 */
[----:B-1----:R-:W4:Y:S04]  /*6f4f0*/  LDL.LU R8, [R1+0x444] ;  /* 0x0004440001087983 */ /* 0x002f280000300800 */
[----:B------:R-:W1:Y:S01]  /*6f500*/  LDS.128 R16, [R164] ;  /* 0x00000000a4107984 */ /* 0x000e620000000c00 */
[----:B------:R-:W-:Y:S06]  /*6f510*/  BAR.SYNC.DEFER_BLOCKING 0x0 ;  /* 0x0000000000007b1d */ /* 0x000fec0000010000 */
[----:B--2---:R2:W-:Y:S04]  /*6f520*/  STSM.16.M88.4 [R0], R12 ;  /* 0x0000000c00007844 */ /* 0x0045e80000000200 */
[----:B-1----:R-:W-:Y:S04]  /*6f530*/  STL.64 [R1+0x10], R16 ;  /* 0x0000101001007387 */ /* 0x002fe80000100a00 */
[----:B------:R-:W-:Y:S01]  /*6f540*/  STL.64 [R1+0x18], R18 ;  /* 0x0000181201007387 */ /* 0x000fe20000100a00 */
[----:B------:R-:W-:Y:S06]  /*6f550*/  BAR.SYNC.DEFER_BLOCKING 0x0 ;  /* 0x0000000000007b1d */ /* 0x000fec0000010000 */
[----:B------:R-:W4:Y:S04]  /*6f560*/  LDL.LU R9, [R1+0x44c] ;  /* 0x00044c0001097983 */ /* 0x000f280000300800 */
[----:B------:R-:W4:Y:S04]  /*6f570*/  LDL.LU R10, [R1+0x44] ;  /* 0x00004400010a7983 */ /* 0x000f280000300800 */
[----:B------:R-:W4:Y:S04]  /*6f580*/  LDL.LU R11, [R1+0x4c] ;  /* 0x00004c00010b7983 */ /* 0x000f280000300800 */
[----:B--2---:R-:W2:Y:S04]  /*6f590*/  LDL.LU R12, [R1+0x450] ;  /* 0x00045000010c7983 */ /* 0x004ea80000300800 */
[----:B------:R-:W1:Y:S01]  /*6f5a0*/  LDS.128 R16, [R164] ;  /* 0x00000000a4107984 */ /* 0x000e620000000c00 */
[----:B------:R-:W-:Y:S06]  /*6f5b0*/  BAR.SYNC.DEFER_BLOCKING 0x0 ;  /* 0x0000000000007b1d */ /* 0x000fec0000010000 */
[----:B-1----:R-:W-:Y:S04]  /*6f5c0*/  STL.64 [R1], R16 ;  /* 0x0000001001007387 */ /* 0x002fe80000100a00 */
[----:B------:R-:W-:Y:S04]  /*6f5d0*/  STL.64 [R1+0x8], R18 ;  /* 0x0000081201007387 */ /* 0x000fe80000100a00 */
[----:B------:R-:W2:Y:S04]  /*6f5e0*/  LDL.LU R13, [R1+0x458] ;  /* 0x00045800010d7983 */ /* 0x000ea80000300800 */
[----:B------:R-:W2:Y:S04]  /*6f5f0*/  LDL.LU R14, [R1+0x50] ;  /* 0x00005000010e7983 */ /* 0x000ea80000300800 */
[----:B------:R-:W2:Y:S04]  /*6f600*/  LDL.LU R15, [R1+0x58] ;  /* 0x00005800010f7983 */ /* 0x000ea80000300800 */
[----:B----4-:R1:W-:Y:S01]  /*6f610*/  STSM.16.M88.4 [R0], R8 ;  /* 0x0000000800007844 */ /* 0x0103e20000000200 */
[----:B------:R-:W-:Y:S06]  /*6f620*/  BAR.SYNC.DEFER_BLOCKING 0x0 ;  /* 0x0000000000007b1d */ /* 0x000fec0000010000 */
[----:B-1----:R-:W4:Y:S04]  /*6f630*/  LDL.LU R8, [R1+0x454] ;  /* 0x0004540001087983 */ /* 0x002f280000300800 */
[----:B------:R-:W4:Y:S04]  /*6f640*/  LDL.LU R9, [R1+0x45c] ;  /* 0x00045c0001097983 */ /* 0x000f280000300800 */
[----:B------:R-:W4:Y:S04]  /*6f650*/  LDL.LU R10, [R1+0x54] ;  /* 0x00005400010a7983 */ /* 0x000f280000300800 */
[----:B------:R-:W4:Y:S04]  /*6f660*/  LDL.LU R11, [R1+0x5c] ;  /* 0x00005c00010b7983 */ /* 0x000f280000300800 */
[----:B------:R-:W-:Y:S01]  /*6f670*/  LDS.128 R248, [R164] ;  /* 0x00000000a4f87984 */ /* 0x000fe20000000c00 */
[----:B------:R-:W-:Y:S06]  /*6f680*/  BAR.SYNC.DEFER_BLOCKING 0x0 ;  /* 0x0000000000007b1d */ /* 0x000fec0000010000 */
[----:B--2---:R1:W-:Y:S02]  /*6f690*/  STSM.16.M88.4 [R0], R12 ;  /* 0x0000000c00007844 */ /* 0x0043e40000000200 */
[----:B------:R-:W-:Y:S06]  /*6f6a0*/  BAR.SYNC.DEFER_BLOCKING 0x0 ;  /* 0x0000000000007b1d */ /* 0x000fec0000010000 */
[----:B-1----:R-:W2:Y:S04]  /*6f6b0*/  LDL.LU R12, [R1+0x460] ;  /* 0x00046000010c7983 */ /* 0x002ea80000300800 */
[----:B------:R-:W2:Y:S04]  /*6f6c0*/  LDL.LU R13, [R1+0x468] ;  /* 0x00046800010d7983 */ /* 0x000ea80000300800 */
[----:B------:R-:W2:Y:S04]  /*6f6d0*/  LDL.LU R14, [R1+0x60] ;  /* 0x00006000010e7983 */ /* 0x000ea80000300800 */
[----:B------:R-:W2:Y:S04]  /*6f6e0*/  LDL.LU R15, [R1+0x68] ;  /* 0x00006800010f7983 */ /* 0x000ea80000300800 */
[----:B------:R-:W-:Y:S01]  /*6f6f0*/  LDS.128 R244, [R164] ;  /* 0x00000000a4f47984 */ /* 0x000fe20000000c00 */
[----:B------:R-:W-:Y:S06]  /*6f700*/  BAR.SYNC.DEFER_BLOCKING 0x0 ;  /* 0x0000000000007b1d */ /* 0x000fec0000010000 */
[----:B----4-:R1:W-:Y:S02]  /*6f710*/  STSM.16.M88.4 [R0], R8 ;  /* 0x0000000800007844 */ /* 0x0103e40000000200 */
        /* <DEDUP_REMOVED lines=148> */
[----:B------:R-:W-:Y:S01]  /*70060*/  LDS.128 R168, [R164] ;  /* 0x00000000a4a87984 */ /* 0x000fe20000000c00 */
[----:B------:R-:W-:Y:S06]  /*70070*/  BAR.SYNC.DEFER_BLOCKING 0x0 ;  /* 0x0000000000007b1d */ /* 0x000fec0000010000 */
[----:B------:R-:W4:Y:S04]  /*70080*/  LDL.LU R11, [R1+0xfc] ;  /* 0x0000fc00010b7983 */ /* 0x000f280000300800 */
[----:B--2---:R1:W-:Y:S01]  /*70090*/  STSM.16.M88.4 [R0], R12 ;  /* 0x0000000c00007844 */ /* 0x0043e20000000200 */
[----:B------:R-:W-:Y:S06]  /*700a0*/  BAR.SYNC.DEFER_BLOCKING 0x0 ;  /* 0x0000000000007b1d */ /* 0x000fec0000010000 */
[----:B-1----:R-:W2:Y:S04]  /*700b0*/  LDL.LU R12, [R1+0x500] ;  /* 0x00050000010c7983 */ /* 0x002ea80000300800 */
[----:B------:R-:W1:Y:S01]  /*700c0*/  LDS.128 R16, [R164] ;  /* 0x00000000a4107984 */ /* 0x000e620000000c00 */
[----:B------:R-:W-:Y:S06]  /*700d0*/  BAR.SYNC.DEFER_BLOCKING 0x0 ;  /* 0x0000000000007b1d */ /* 0x000fec0000010000 */
[----:B-1----:R-:W-:Y:S04]  /*700e0*/  STL [R1+0x28d4], R18 ;  /* 0x0028d41201007387 */ /* 0x002fe80000100800 */
[----:B------:R-:W-:Y:S04]  /*700f0*/  STL [R1+0x28d0], R19 ;  /* 0x0028d01301007387 */ /* 0x000fe80000100800 */
        /* <DEDUP_REMOVED lines=8> */
[----:B-1----:R-:W-:Y:S04]  /*70180*/  STL [R1+0xe1c], R23 ;  /* 0x000e1c1701007387 */ /* 0x002fe80000100800 */
[----:B------:R-:W4:Y:S04]  /*70190*/  LDL.LU R9, [R1+0x50c] ;  /* 0x00050c0001097983 */ /* 0x000f280000300800 */
[----:B------:R-:W4:Y:S04]  /*701a0*/  LDL.LU R10, [R1+0x104] ;  /* 0x00010400010a7983 */ /* 0x000f280000300800 */
[----:B------:R-:W4:Y:S01]  /*701b0*/  LDL.LU R11, [R1+0x10c] ;  /* 0x00010c00010b7983 */ /* 0x000f220000300800 */
[----:B------:R-:W-:-:S02]  /*701c0*/  IMAD.MOV.U32 R18, RZ, RZ, R20 ;  /* 0x000000ffff127224 */ /* 0x000fc400078e0014 */
[----:B------:R-:W-:Y:S01]  /*701d0*/  IMAD.MOV.U32 R19, RZ, RZ, R21 ;  /* 0x000000ffff137224 */ /* 0x000fe200078e0015 */
[----:B--2---:R1:W-:Y:S01]  /*701e0*/  STSM.16.M88.4 [R0], R12 ;  /* 0x0000000c00007844 */ /* 0x0043e20000000200 */
[----:B------:R-:W-:Y:S01]  /*701f0*/  IMAD.MOV.U32 R252, RZ, RZ, R22 ;  /* 0x000000fffffc7224 */ /* 0x000fe200078e0016 */
[----:B------:R-:W-:Y:S06]  /*70200*/  BAR.SYNC.DEFER_BLOCKING 0x0 ;  /* 0x0000000000007b1d */ /* 0x000fec0000010000 */
[----:B-1----:R-:W2:Y:S04]  /*70210*/  LDL.LU R12, [R1+0x510] ;  /* 0x00051000010c7983 */ /* 0x002ea80000300800 */
        /* <DEDUP_REMOVED lines=12> */
[----:B-1----:R-:W-:Y:S04]  /*702e0*/  STL.64 [R1+0xdf0], R20 ;  /* 0x000df01401007387 */ /* 0x002fe80000100a00 */
[----:B------:R-:W-:Y:S04]  /*702f0*/  STL.64 [R1+0xdf8], R22 ;  /* 0x000df81601007387 */ /* 0x000fe80000100a00 */
[----:B------:R-:W4:Y:S04]  /*70300*/  LDL.LU R9, [R1+0x51c] ;  /* 0x00051c0001097983 */ /* 0x000f280000300800 */
[----:B------:R-:W4:Y:S04]  /*70310*/  LDL.LU R10, [R1+0x114] ;  /* 0x00011400010a7983 */ /* 0x000f280000300800 */
[----:B------:R-:W4:Y:S04]  /*70320*/  LDL.LU R11, [R1+0x11c] ;  /* 0x00011c00010b7983 */ /* 0x000f280000300800 */
[----:B--2---:R1:W-:Y:S01]  /*70330*/  STSM.16.M88.4 [R0], R12 ;  /* 0x0000000c00007844 */ /* 0x0043e20000000200 */
        /* <DEDUP_REMOVED lines=286> */
[----:B------:R-:W2:Y:S01]  /*71520*/  LDL.LU R13, [R1+0x208] ;  /* 0x00020800010d7983 */ /* 0x000ea20000300800 */
[----:B------:R-:W-:Y:S01]  /*71530*/  MOV R14, R24 ;  /* 0x00000018000e7202 */ /* 0x000fe20000000f00 */
[----:B------:R-:W-:-:S02]  /*71540*/  IMAD.MOV.U32 R15, RZ, RZ, R26 ;  /* 0x000000ffff0f7224 */ /* 0x000fc400078e001a */
        /* <DEDUP_REMOVED lines=8> */
[----:B--2---:R1:W-:Y:S01]  /*715d0*/  STSM.16.M88.4 [R0], R12 ;  /* 0x0000000c00007844 */ /* 0x0043e20000000200 */
[----:B------:R-:W-:Y:S06]  /*715e0*/  BAR.SYNC.DEFER_BLOCKING 0x0 ;  /* 0x0000000000007b1d */ /* 0x000fec0000010000 */
[----:B-1----:R-:W2:Y:S04]  /*715f0*/  LDL.LU R12, [R1+0x210] ;  /* 0x00021000010c7983 */ /* 0x002ea80000300800 */
[----:B------:R-:W1:Y:S04]  /*71600*/  LDS.128 R20, [R164] ;  /* 0x00000000a4147984 */ /* 0x000e680000000c00 */
[----:B-1----:R-:W-:Y:S04]  /*71610*/  STL.64 [R1+0xc00], R20 ;  /* 0x000c001401007387 */ /* 0x002fe80000100a00 */
[----:B------:R-:W-:Y:S04]  /*71620*/  STL.64 [R1+0xc08], R22 ;  /* 0x000c081601007387 */ /* 0x000fe80000100a00 */
[----:B------:R-:W2:Y:S01]  /*71630*/  LDL.LU R13, [R1+0x218] ;  /* 0x00021800010d7983 */ /* 0x000ea20000300800 */
[----:B------:R-:W-:Y:S01]  /*71640*/  BAR.SYNC.DEFER_BLOCKING 0x0 ;  /* 0x0000000000007b1d */ /* 0x000fe20000010000 */
[----:B------:R-:W-:-:S02]  /*71650*/  IMAD.MOV.U32 R10, RZ, RZ, R25 ;  /* 0x000000ffff0a7224 */ /* 0x000fc400078e0019 */
[----:B------:R-:W-:Y:S02]  /*71660*/  IMAD.MOV.U32 R11, RZ, RZ, R27 ;  /* 0x000000ffff0b7224 */ /* 0x000fe400078e001b */
[----:B------:R-:W-:Y:S02]  /*71670*/  IMAD.MOV.U32 R14, RZ, RZ, R28 ;  /* 0x000000ffff0e7224 */ /* 0x000fe400078e001c */
[----:B------:R-:W-:Y:S01]  /*71680*/  IMAD.MOV.U32 R15, RZ, RZ, R30 ;  /* 0x000000ffff0f7224 */ /* 0x000fe200078e001e */
        /* <DEDUP_REMOVED lines=16> */
[----:B------:R-:W-:Y:S01]  /*71790*/  IMAD.MOV.U32 R10, RZ, RZ, R29 ;  /* 0x000000ffff0a7224 */ /* 0x000fe200078e001d */
[----:B------:R-:W-:Y:S01]  /*717a0*/  MOV R11, R31 ;  /* 0x0000001f000b7202 */ /* 0x000fe20000000f00 */
[----:B------:R-:W-:-:S02]  /*717b0*/  IMAD.MOV.U32 R14, RZ, RZ, R32 ;  /* 0x000000ffff0e7224 */ /* 0x000fc400078e0020 */
[----:B------:R-:W-:Y:S02]  /*717c0*/  IMAD.MOV.U32 R15, RZ, RZ, R34 ;  /* 0x000000ffff0f7224 */ /* 0x000fe400078e0022 */
        /* <DEDUP_REMOVED lines=36> */
[----:B------:R-:W-:Y:S01]  /*71a10*/  MOV R10, R37 ;  /* 0x00000025000a7202 */ /* 0x000fe20000000f00 */
[----:B------:R-:W-:-:S02]  /*71a20*/  IMAD.MOV.U32 R11, RZ, RZ, R39 ;  /* 0x000000ffff0b7224 */ /* 0x000fc400078e0027 */
        /* <DEDUP_REMOVED lines=19> */
[----:B------:R-:W-:Y:S01]  /*71b60*/  IMAD.MOV.U32 R11, RZ, RZ, R43 ;  /* 0x000000ffff0b7224 */ /* 0x000fe200078e002b */
[----:B------:R-:W-:Y:S01]  /*71b70*/  MOV R15, R46 ;  /* 0x0000002e000f7202 */ /* 0x000fe20000000f00 */
[----:B------:R-:W-:-:S03]  /*71b80*/  IMAD.MOV.U32 R14, RZ, RZ, R44 ;  /* 0x000000ffff0e7224 */ /* 0x000fc600078e002c */
        /* <DEDUP_REMOVED lines=159> */
[----:B------:R-:W-:Y:S02]  /*72580*/  IMAD.MOV.U32 R15, RZ, RZ, R78 ;  /* 0x000000ffff0f7224 */ /* 0x000fe400078e004e */
[----:B------:R-:W-:Y:S02]  /*72590*/  IMAD.MOV.U32 R26, RZ, RZ, R105 ;  /* 0x000000ffff1a7224 */ /* 0x000fe400078e0069 */
[----:B------:R-:W-:Y:S01]  /*725a0*/  IMAD.MOV.U32 R27, RZ, RZ, R107 ;  /* 0x000000ffff1b7224 */ /* 0x000fe200078e006b */
[----:B------:R-:W-:Y:S01]  /*725b0*/  MOV R30, R108 ;  /* 0x0000006c001e7202 */ /* 0x000fe20000000f00 */
[----:B------:R-:W-:-:S02]  /*725c0*/  IMAD.MOV.U32 R31, RZ, RZ, R110 ;  /* 0x000000ffff1f7224 */ /* 0x000fc400078e006e */
[----:B------:R-:W-:Y:S02]  /*725d0*/  IMAD.MOV.U32 R34, RZ, RZ, R109 ;  /* 0x000000ffff227224 */ /* 0x000fe400078e006d */
        /* <DEDUP_REMOVED lines=18> */
[----:B------:R-:W-:Y:S01]  /*72700*/  IMAD.MOV.U32 R70, RZ, RZ, R128 ;  /* 0x000000ffff467224 */ /* 0x000fe200078e0080 */
[----:B------:R-:W-:Y:S01]  /*72710*/  MOV R75, R143 ;  /* 0x0000008f004b7202 */ /* 0x000fe20000000f00 */
[----:B------:R-:W-:Y:S01]  /*72720*/  IMAD.MOV.U32 R74, RZ, RZ, R141 ;  /* 0x000000ffff4a7224 */ /* 0x000fe200078e008d */
[----:B------:R-:W1:Y:S01]  /*72730*/  LDC R76, c[0x0][0x22c] ;  /* 0x00008b00ff4c7b82 */ /* 0x000e620000000800 */
[----:B----4-:R4:W-:Y:S07]  /*72740*/  STSM.16.M88.4 [R0], R8 ;  /* 0x0000000800007844 */ /* 0x0109ee0000000200 */
[----:B------:R-:W-:Y:S06]  /*72750*/  BAR.SYNC.DEFER_BLOCKING 0x0 ;  /* 0x0000000000007b1d */ /* 0x000fec0000010000 */
[----:B----4-:R-:W4:Y:S04]  /*72760*/  LDL.LU R8, [R1+0x2d4] ;  /* 0x0002d40001087983 */ /* 0x010f280000300800 */
[----:B------:R-:W3:Y:S01]  /*72770*/  LDS.128 R20, [R164] ;  /* 0x00000000a4147984 */ /* 0x000ee20000000c00 */
[----:B------:R-:W-:Y:S06]  /*72780*/  BAR.SYNC.DEFER_BLOCKING 0x0 ;  /* 0x0000000000007b1d */ /* 0x000fec0000010000 */
[----:B---3--:R-:W-:Y:S04]  /*72790*/  STL.64 [R1+0x840], R20 ;  /* 0x0008401401007387 */ /* 0x008fe80000100a00 */
[----:B------:R-:W-:Y:S04]  /*727a0*/  STL.64 [R1+0x848], R22 ;  /* 0x0008481601007387 */ /* 0x000fe80000100a00 */
[----:B------:R-:W4:Y:S04]  /*727b0*/  LDL.LU R9, [R1+0x2dc] ;  /* 0x0002dc0001097983 */ /* 0x000f280000300800 */
[----:B--2---:R2:W-:Y:S01]  /*727c0*/  STSM.16.M88.4 [R0], R12 ;  /* 0x0000000c00007844 */ /* 0x0045e20000000200 */
[----:B------:R-:W-:Y:S06]  /*727d0*/  BAR.SYNC.DEFER_BLOCKING 0x0 ;  /* 0x0000000000007b1d */ /* 0x000fec0000010000 */
[----:B--2---:R-:W2:Y:S04]  /*727e0*/  LDL.LU R12, [R1+0x2e0] ;  /* 0x0002e000010c7983 */ /* 0x004ea80000300800 */
[----:B------:R-:W3:Y:S04]  /*727f0*/  LDS.128 R20, [R164] ;  /* 0x00000000a4147984 */ /* 0x000ee80000000c00 */
[----:B---3--:R-:W-:Y:S04]  /*72800*/  STL.64 [R1+0x800], R20 ;  /* 0x0008001401007387 */ /* 0x008fe80000100a00 */
[----:B------:R-:W-:Y:S04]  /*72810*/  STL.64 [R1+0x808], R22 ;  /* 0x0008081601007387 */ /* 0x000fe80000100a00 */
[----:B------:R-:W2:Y:S01]  /*72820*/  LDL.LU R13, [R1+0x2e8] ;  /* 0x0002e800010d7983 */ /* 0x000ea20000300800 */
[----:B------:R-:W-:Y:S01]  /*72830*/  BAR.SYNC.DEFER_BLOCKING 0x0 ;  /* 0x0000000000007b1d */ /* 0x000fe20000010000 */
[----:B------:R-:W-:-:S02]  /*72840*/  IMAD.MOV.U32 R10, RZ, RZ, R77 ;  /* 0x000000ffff0a7224 */ /* 0x000fc400078e004d */
[----:B------:R-:W-:Y:S01]  /*72850*/  IMAD.MOV.U32 R11, RZ, RZ, R79 ;  /* 0x000000ffff0b7224 */ /* 0x000fe200078e004f */
[----:B------:R-:W-:Y:S01]  /*72860*/  MOV R14, R80 ;  /* 0x00000050000e7202 */ /* 0x000fe20000000f00 */
[----:B------:R-:W-:-:S03]  /*72870*/  IMAD.MOV.U32 R15, RZ, RZ, R82 ;  /* 0x000000ffff0f7224 */ /* 0x000fc600078e0052 */
[----:B------:R-:W3:Y:S01]  /*72880*/  LDC R77, c[0x0][0x22c] ;  /* 0x00008b00ff4d7b82 */ /* 0x000ee20000000800 */
[----:B----4-:R4:W-:Y:S07]  /*72890*/  STSM.16.M88.4 [R0], R8 ;  /* 0x0000000800007844 */ /* 0x0109ee0000000200 */
[----:B------:R-:W-:Y:S06]  /*728a0*/  BAR.SYNC.DEFER_BLOCKING 0x0 ;  /* 0x0000000000007b1d */ /* 0x000fec0000010000 */
[----:B----4-:R-:W4:Y:S04]  /*728b0*/  LDL.LU R8, [R1+0x2e4] ;  /* 0x0002e40001087983 */ /* 0x010f280000300800 */
        /* <DEDUP_REMOVED lines=55> */
[----:B------:R-:W-:-:S03]  /*72c30*/  IMAD.MOV.U32 R14, RZ, RZ, R92 ;  /* 0x000000ffff0e7224 */ /* 0x000fc600078e005c */
[----:B------:R-:W1:Y:S01]  /*72c40*/  LDC R91, c[0x0][0x22c] ;  /* 0x00008b00ff5b7b82 */ /* 0x000e620000000800 */
[----:B------:R-:W-:-:S07]  /*72c50*/  IMAD.MOV.U32 R15, RZ, RZ, R94 ;  /* 0x000000ffff0f7224 */ /* 0x000fce00078e005e */
[----:B------:R-:W1:Y:S08]  /*72c60*/  LDC R94, c[0x0][0x22c] ;  /* 0x00008b00ff5e7b82 */ /* 0x000e700000000800 */
        /* <DEDUP_REMOVED lines=17> */
[----:B------:R-:W-:Y:S01]  /*72d80*/  MOV R10, R93 ;  /* 0x0000005d000a7202 */ /* 0x000fe20000000f00 */
[----:B------:R-:W-:-:S02]  /*72d90*/  IMAD.MOV.U32 R11, RZ, RZ, R95 ;  /* 0x000000ffff0b7224 */ /* 0x000fc400078e005f */
[----:B------:R-:W-:Y:S02]  /*72da0*/  IMAD.MOV.U32 R14, RZ, RZ, R96 ;  /* 0x000000ffff0e7224 */ /* 0x000fe400078e0060 */
[----:B------:R-:W-:Y:S02]  /*72db0*/  IMAD.MOV.U32 R15, RZ, RZ, R98 ;  /* 0x000000ffff0f7224 */ /* 0x000fe400078e0062 */
        /* <DEDUP_REMOVED lines=13> */
[----:B-1----:R1:W-:Y:S04]  /*72e90*/  STL.64 [R1+0x5c0], R20 ;  /* 0x0005c01401007387 */ /* 0x0023e80000100a00 */
[----:B------:R-:W-:Y:S04]  /*72ea0*/  STL.64 [R1+0x5c8], R22 ;  /* 0x0005c81601007387 */ /* 0x000fe80000100a00 */
[----:B------:R-:W2:Y:S01]  /*72eb0*/  LDL.LU R13, [R1+0x338] ;  /* 0x00033800010d7983 */ /* 0x000ea20000300800 */
[----:B------:R-:W-:-:S02]  /*72ec0*/  IMAD.MOV.U32 R10, RZ, RZ, R97 ;  /* 0x000000ffff0a7224 */ /* 0x000fc400078e0061 */
[----:B------:R-:W-:Y:S01]  /*72ed0*/  IMAD.MOV.U32 R11, RZ, RZ, R99 ;  /* 0x000000ffff0b7224 */ /* 0x000fe200078e0063 */
[----:B------:R-:W-:Y:S01]  /*72ee0*/  BAR.SYNC.DEFER_BLOCKING 0x0 ;  /* 0x0000000000007b1d */ /* 0x000fe20000010000 */
[----:B------:R-:W-:Y:S01]  /*72ef0*/  IMAD.MOV.U32 R14, RZ, RZ, R100 ;  /* 0x000000ffff0e7224 */ /* 0x000fe200078e0064 */
[----:B------:R-:W-:-:S04]  /*72f00*/  MOV R15, R102 ;  /* 0x00000066000f7202 */ /* 0x000fc80000000f00 */
[----:B-1----:R-:W3:Y:S04]  /*72f10*/  LDL.LU R20, [R1+0x334] ;  /* 0x0003340001147983 */ /* 0x002ee80000300800 */
[----:B----4-:R-:W-:Y:S01]  /*72f20*/  STSM.16.M88.4 [R0], R8 ;  /* 0x0000000800007844 */ /* 0x010fe20000000200 */
[----:B------:R-:W-:Y:S06]  /*72f30*/  BAR.SYNC.DEFER_BLOCKING 0x0 ;  /* 0x0000000000007b1d */ /* 0x000fec0000010000 */
[----:B------:R-:W1:Y:S02]  /*72f40*/  LDS.128 R8, [R164] ;  /* 0x00000000a4087984 */ /* 0x000e640000000c00 */
[----:B------:R-:W-:Y:S06]  /*72f50*/  BAR.SYNC.DEFER_BLOCKING 0x0 ;  /* 0x0000000000007b1d */ /* 0x000fec0000010000 */
[----:B-1----:R-:W-:Y:S04]  /*72f60*/  STL.64 [R1+0x540], R8 ;  /* 0x0005400801007387 */ /* 0x002fe80000100a00 */
[----:B------:R-:W-:Y:S04]  /*72f70*/  STL.64 [R1+0x548], R10 ;  /* 0x0005480a01007387 */ /* 0x000fe80000100a00 */
[----:B------:R-:W3:Y:S04]  /*72f80*/  LDL.LU R21, [R1+0x33c] ;  /* 0x00033c0001157983 */ /* 0x000ee80000300800 */
[----:B--2---:R1:W-:Y:S01]  /*72f90*/  STSM.16.M88.4 [R0], R12 ;  /* 0x0000000c00007844 */ /* 0x0043e20000000200 */
[----:B------:R-:W-:Y:S06]  /*72fa0*/  BAR.SYNC.DEFER_BLOCKING 0x0 ;  /* 0x0000000000007b1d */ /* 0x000fec0000010000 */
[----:B-1----:R-:W2:Y:S04]  /*72fb0*/  LDL.LU R12, [R1+0x340] ;  /* 0x00034000010c7983 */ /* 0x002ea80000300800 */
[----:B------:R-:W4:Y:S04]  /*72fc0*/  LDL.LU R78, [R1+0x18d4] ;  /* 0x0018d400014e7983 */ /* 0x000f280000300800 */
        /* <DEDUP_REMOVED lines=9> */
[----:B------:R-:W4:Y:S04]  /*73060*/  LDL.LU R24, [R1+0x344] ;  /* 0x0003440001187983 */ /* 0x000f280000300800 */
[----:B---3--:R-:W-:Y:S01]  /*73070*/  STSM.16.M88.4 [R0], R20 ;  /* 0x0000001400007844 */ /* 0x008fe20000000200 */
[----:B------:R-:W-:Y:S06]  /*73080*/  BAR.SYNC.DEFER_BLOCKING 0x0 ;  /* 0x0000000000007b1d */ /* 0x000fec0000010000 */
[----:B------:R-:W1:Y:S02]  /*73090*/  LDS.128 R8, [R164] ;  /* 0x00000000a4087984 */ /* 0x000e640000000c00 */
[----:B------:R-:W-:Y:S06]  /*730a0*/  BAR.SYNC.DEFER_BLOCKING 0x0 ;  /* 0x0000000000007b1d */ /* 0x000fec0000010000 */
[----:B-1----:R-:W-:Y:S04]  /*730b0*/  STL [R1+0x2780], R8 ;  /* 0x0027800801007387 */ /* 0x002fe80000100800 */
[----:B------:R-:W-:Y:S04]  /*730c0*/  STL [R1+0x2750], R9 ;  /* 0x0027500901007387 */ /* 0x000fe80000100800 */
[----:B------:R-:W-:Y:S04]  /*730d0*/  STL [R1+0x2740], R10 ;  /* 0x0027400a01007387 */ /* 0x000fe80000100800 */
[----:B------:R-:W-:Y:S04]  /*730e0*/  STL [R1+0x2730], R11 ;  /* 0x0027300b01007387 */ /* 0x000fe80000100800 */
[----:B------:R-:W3:Y:S04]  /*730f0*/  LDL.LU R25, [R1+0x34c] ;  /* 0x00034c0001197983 */ /* 0x000ee80000300800 */
[----:B------:R-:W3:Y:S04]  /*73100*/  LDL.LU R28, [R1+0x350] ;  /* 0x00035000011c7983 */ /* 0x000ee80000300800 */
[----:B--2---:R-:W-:Y:S01]  /*73110*/  STSM.16.M88.4 [R0], R12 ;  /* 0x0000000c00007844 */ /* 0x004fe20000000200 */
[----:B------:R-:W-:Y:S06]  /*73120*/  BAR.SYNC.DEFER_BLOCKING 0x0 ;  /* 0x0000000000007b1d */ /* 0x000fec0000010000 */
[----:B------:R-:W1:Y:S02]  /*73130*/  LDS.128 R20, [R164] ;  /* 0x00000000a4147984 */ /* 0x000e640000000c00 */
[----:B------:R-:W-:Y:S06]  /*73140*/  BAR.SYNC.DEFER_BLOCKING 0x0 ;  /* 0x0000000000007b1d */ /* 0x000fec0000010000 */
[----:B-1----:R-:W-:Y:S04]  /*73150*/  STL.64 [R1+0x2718], R20 ;  /* 0x0027181401007387 */ /* 0x002fe80000100a00 */
[----:B------:R1:W-:Y:S04]  /*73160*/  STL.64 [R1+0x26f8], R22 ;  /* 0x0026f81601007387 */ /* 0x0003e80000100a00 */
[----:B------:R-:W2:Y:S04]  /*73170*/  LDL.LU R29, [R1+0x358] ;  /* 0x00035800011d7983 */ /* 0x000ea80000300800 */
[----:B------:R-:W2:Y:S01]  /*73180*/  LDL.LU R32, [R1+0x354] ;  /* 0x0003540001207983 */ /* 0x000ea20000300800 */
[C---:B----4-:R-:W-:Y:S01]  /*73190*/  IMAD R7, R78.reuse, R7, RZ ;  /* 0x000000074e077224 */ /* 0x050fe200078e02ff */
[----:B------:R-:W-:-:S02]  /*731a0*/  ISETP.GE.AND P0, PT, R78, R5, PT ;  /* 0x000000054e00720c */ /* 0x000fc40003f06270 */
[----:B---3--:R-:W-:Y:S01]  /*731b0*/  STSM.16.M88.4 [R0], R24 ;  /* 0x0000001800007844 */ /* 0x008fe20000000200 */
[----:B-1----:R-:W1:Y:S08]  /*731c0*/  LDC R23, c[0x0][0x248] ;  /* 0x00009200ff177b82 */ /* 0x002e700000000800 */
[----:B------:R-:W-:Y:S08]  /*731d0*/  BAR.SYNC.DEFER_BLOCKING 0x0 ;  /* 0x0000000000007b1d */ /* 0x000ff00000010000 */
[----:B------:R-:W3:Y:S08]  /*731e0*/  LDC R21, c[0x0][0x248] ;  /* 0x00009200ff157b82 */ /* 0x000ef00000000800 */
[----:B------:R-:W4:Y:S08]  /*731f0*/  LDC R20, c[0x0][0x248] ;  /* 0x00009200ff147b82 */ /* 0x000f300000000800 */
[----:B------:R-:W4:Y:S01]  /*73200*/  LDC R22, c[0x0][0x248] ;  /* 0x00009200ff167b82 */ /* 0x000f220000000800 */
[----:B------:R-:W1:Y:S07]  /*73210*/  LDS.128 R12, [R164] ;  /* 0x00000000a40c7984 */ /* 0x000e6e0000000c00 */
[----:B------:R-:W-:Y:S06]  /*73220*/  BAR.SYNC.DEFER_BLOCKING 0x0 ;  /* 0x0000000000007b1d */ /* 0x000fec0000010000 */
[----:B-1----:R-:W-:Y:S04]  /*73230*/  STL.64 [R1+0x2710], R12 ;  /* 0x0027100c01007387 */ /* 0x002fe80000100a00 */
[----:B------:R-:W-:Y:S04]  /*73240*/  STL.64 [R1+0x26f0], R14 ;  /* 0x0026f00e01007387 */ /* 0x000fe80000100a00 */
[----:B------:R-:W3:Y:S04]  /*73250*/  LDL.LU R33, [R1+0x35c] ;  /* 0x00035c0001217983 */ /* 0x000ee80000300800 */
[----:B------:R-:W4:Y:S04]  /*73260*/  LDL.LU R36, [R1+0x360] ;  /* 0x0003600001247983 */ /* 0x000f280000300800 */
[----:B--2---:R-:W-:Y:S01]  /*73270*/  STSM.16.M88.4 [R0], R28 ;  /* 0x0000001c00007844 */ /* 0x004fe20000000200 */
[----:B------:R-:W-:Y:S06]  /*73280*/  BAR.SYNC.DEFER_BLOCKING 0x0 ;  /* 0x0000000000007b1d */ /* 0x000fec0000010000 */
[----:B------:R-:W1:Y:S02]  /*73290*/  LDS.128 R28, [R164] ;  /* 0x00000000a41c7984 */ /* 0x000e640000000c00 */
[----:B------:R-:W-:Y:S06]  /*732a0*/  BAR.SYNC.DEFER_BLOCKING 0x0 ;  /* 0x0000000000007b1d */ /* 0x000fec0000010000 */
[----:B-1----:R1:W-:Y:S04]  /*732b0*/  STL.64 [R1+0x26d8], R28 ;  /* 0x0026d81c01007387 */ /* 0x0023e80000100a00 */
[----:B------:R2:W-:Y:S04]  /*732c0*/  STL.64 [R1+0x26c0], R30 ;  /* 0x0026c01e01007387 */ /* 0x0005e80000100a00 */
[----:B------:R-:W4:Y:S04]  /*732d0*/  LDL.LU R37, [R1+0x368] ;  /* 0x0003680001257983 */ /* 0x000f280000300800 */
[----:B------:R-:W4:Y:S01]  /*732e0*/  LDL.LU R40, [R1+0x364] ;  /* 0x0003640001287983 */ /* 0x000f220000300800 */
[C---:B------:R-:W-:Y:S01]  /*732f0*/  IMAD R5, R6.reuse, R4, RZ ;  /* 0x0000000406057224 */ /* 0x040fe200078e02ff */
[----:B------:R-:W-:Y:S01]  /*73300*/  LEA R2, P2, R7, R2, 0x2 ;  /* 0x0000000207027211 */ /* 0x000fe200078410ff */
[----:B-1----:R-:W1:Y:S01]  /*73310*/  LDC R29, c[0x0][0x248] ;  /* 0x00009200ff1d7b82 */ /* 0x002e620000000800 */
[----:B---3--:R-:W-:Y:S07]  /*73320*/  STSM.16.M88.4 [R0], R32 ;  /* 0x0000002000007844 */ /* 0x008fee0000000200 */
[----:B------:R-:W-:Y:S01]  /*73330*/  BAR.SYNC.DEFER_BLOCKING 0x0 ;  /* 0x0000000000007b1d */ /* 0x000fe20000010000 */
[----:B------:R-:W-:-:S07]  /*73340*/  ISETP.LT.AND P1, PT, R6, R77, !P0 ;  /* 0x0000004d0600720c */ /* 0x000fce0004721270 */
[----:B--2---:R-:W2:Y:S08]  /*73350*/  LDC R31, c[0x0][0x248] ;  /* 0x00009200ff1f7b82 */ /* 0x004eb00000000800 */
[----:B------:R-:W3:Y:S08]  /*73360*/  LDC R28, c[0x0][0x248] ;  /* 0x00009200ff1c7b82 */ /* 0x000ef00000000800 */
[----:B------:R-:W3:Y:S01]  /*73370*/  LDC R30, c[0x0][0x248] ;  /* 0x00009200ff1e7b82 */ /* 0x000ee20000000800 */
[----:B------:R-:W1:Y:S07]  /*73380*/  LDS.128 R24, [R164] ;  /* 0x00000000a4187984 */ /* 0x000e6e0000000c00 */
[----:B------:R-:W-:Y:S06]  /*73390*/  BAR.SYNC.DEFER_BLOCKING 0x0 ;  /* 0x0000000000007b1d */ /* 0x000fec0000010000 */
[----:B-1----:R1:W-:Y:S04]  /*733a0*/  STL.64 [R1+0x26e0], R24 ;  /* 0x0026e01801007387 */ /* 0x0023e80000100a00 */
[----:B------:R2:W-:Y:S04]  /*733b0*/  STL.64 [R1+0x26c8], R26 ;  /* 0x0026c81a01007387 */ /* 0x0005e80000100a00 */
[----:B------:R-:W3:Y:S04]  /*733c0*/  LDL.LU R41, [R1+0x36c] ;  /* 0x00036c0001297983 */ /* 0x000ee80000300800 */
[----:B------:R-:W3:Y:S01]  /*733d0*/  LDL.LU R44, [R1+0x370] ;  /* 0x00037000012c7983 */ /* 0x000ee20000300800 */
[----:B------:R-:W-:-:S03]  /*733e0*/  LEA.HI.X.SX32 R3, R7, R3, 0x2, P2 ;  /* 0x0000000307037211 */ /* 0x000fc600010f16ff */
[----:B----4-:R-:W-:Y:S01]  /*733f0*/  STSM.16.M88.4 [R0], R36 ;  /* 0x0000002400007844 */ /* 0x010fe20000000200 */
[----:B-1----:R-:W1:Y:S08]  /*73400*/  LDC R25, c[0x0][0x248] ;  /* 0x00009200ff197b82 */ /* 0x002e700000000800 */
[----:B------:R-:W-:Y:S08]  /*73410*/  BAR.SYNC.DEFER_BLOCKING 0x0 ;  /* 0x0000000000007b1d */ /* 0x000ff00000010000 */
[----:B------:R-:W4:Y:S08]  /*73420*/  LDC R24, c[0x0][0x248] ;  /* 0x00009200ff187b82 */ /* 0x000f300000000800 */
[----:B--2---:R-:W2:Y:S08]  /*73430*/  LDC R27, c[0x0][0x248] ;  /* 0x00009200ff1b7b82 */ /* 0x004eb00000000800 */
[----:B------:R-:W2:Y:S01]  /*73440*/  LDC R26, c[0x0][0x248] ;  /* 0x00009200ff1a7b82 */ /* 0x000ea20000000800 */
[----:B------:R-:W1:Y:S07]  /*73450*/  LDS.128 R36, [R164] ;  /* 0x00000000a4247984 */ /* 0x000e6e0000000c00 */
[----:B------:R-:W-:Y:S06]  /*73460*/  BAR.SYNC.DEFER_BLOCKING 0x0 ;  /* 0x0000000000007b1d */ /* 0x000fec0000010000 */
[----:B-1----:R1:W-:Y:S04]  /*73470*/  STL.64 [R1+0x26a0], R36 ;  /* 0x0026a02401007387 */ /* 0x0023e80000100a00 */
[----:B------:R4:W-:Y:S04]  /*73480*/  STL.64 [R1+0x2688], R38 ;  /* 0x0026882601007387 */ /* 0x0009e80000100a00 */
[----:B------:R-:W2:Y:S04]  /*73490*/  LDL.LU R45, [R1+0x378] ;  /* 0x00037800012d7983 */ /* 0x000ea80000300800 */
[----:B------:R-:W2:Y:S01]  /*734a0*/  LDL.LU R48, [R1+0x374] ;  /* 0x0003740001307983 */ /* 0x000ea20000300800 */
[----:B------:R-:W-:Y:S01]  /*734b0*/  VIADD R7, R6, 0x3 ;  /* 0x0000000306077836 */ /* 0x000fe20000000000 */
[----:B-1----:R-:W1:Y:S08]  /*734c0*/  LDC R37, c[0x0][0x248] ;  /* 0x00009200ff257b82 */ /* 0x002e700000000800 */
[----:B----4-:R-:W4:Y:S08]  /*734d0*/  LDC R39, c[0x0][0x248] ;  /* 0x00009200ff277b82 */ /* 0x010f300000000800 */
[----:B------:R-:W1:Y:S08]  /*734e0*/  LDC R38, c[0x0][0x248] ;  /* 0x00009200ff267b82 */ /* 0x000e700000000800 */
[----:B------:R-:W1:Y:S01]  /*734f0*/  LDC R36, c[0x0][0x248] ;  /* 0x00009200ff247b82 */ /* 0x000e620000000800 */
[----:B---3--:R-:W-:Y:S07]  /*73500*/  STSM.16.M88.4 [R0], R40 ;  /* 0x0000002800007844 */ /* 0x008fee0000000200 */
[----:B------:R-:W-:Y:S06]  /*73510*/  BAR.SYNC.DEFER_BLOCKING 0x0 ;  /* 0x0000000000007b1d */ /* 0x000fec0000010000 */
[----:B------:R-:W3:Y:S02]  /*73520*/  LDS.128 R32, [R164] ;  /* 0x00000000a4207984 */ /* 0x000ee40000000c00 */
[----:B------:R-:W-:Y:S06]  /*73530*/  BAR.SYNC.DEFER_BLOCKING 0x0 ;  /* 0x0000000000007b1d */ /* 0x000fec0000010000 */
[----:B---3--:R3:W-:Y:S04]  /*73540*/  STL.64 [R1+0x2698], R32 ;  /* 0x0026982001007387 */ /* 0x0087e80000100a00 */
[----:B------:R4:W-:Y:S04]  /*73550*/  STL.64 [R1+0x2680], R34 ;  /* 0x0026802201007387 */ /* 0x0009e80000100a00 */
[----:B------:R-:W4:Y:S04]  /*73560*/  LDL.LU R49, [R1+0x37c] ;  /* 0x00037c0001317983 */ /* 0x000f280000300800 */
[----:B------:R-:W4:Y:S01]  /*73570*/  LDL.LU R52, [R1+0x380] ;  /* 0x0003800001347983 */ /* 0x000f220000300800 */
[----:B---3--:R-:W3:Y:S08]  /*73580*/  LDC R33, c[0x0][0x248] ;  /* 0x00009200ff217b82 */ /* 0x008ef00000000800 */
[----:B------:R-:W3:Y:S01]  /*73590*/  LDC R32, c[0x0][0x248] ;  /* 0x00009200ff207b82 */ /* 0x000ee20000000800 */
[----:B--2---:R-:W-:Y:S07]  /*735a0*/  STSM.16.M88.4 [R0], R44 ;  /* 0x0000002c00007844 */ /* 0x004fee0000000200 */
[----:B----4-:R-:W2:Y:S08]  /*735b0*/  LDC R35, c[0x0][0x248] ;  /* 0x00009200ff237b82 */ /* 0x010eb00000000800 */
[----:B------:R-:W-:Y:S08]  /*735c0*/  BAR.SYNC.DEFER_BLOCKING 0x0 ;  /* 0x0000000000007b1d */ /* 0x000ff00000010000 */
[----:B------:R-:W4:Y:S01]  /*735d0*/  LDC R34, c[0x0][0x248] ;  /* 0x00009200ff227b82 */ /* 0x000f220000000800 */
[----:B------:R-:W1:Y:S07]  /*735e0*/  LDS.128 R44, [R164] ;  /* 0x00000000a42c7984 */ /* 0x000e6e0000000c00 */
[----:B------:R-:W-:Y:S06]  /*735f0*/  BAR.SYNC.DEFER_BLOCKING 0x0 ;  /* 0x0000000000007b1d */ /* 0x000fec0000010000 */
[----:B-1----:R1:W-:Y:S04]  /*73600*/  STL.64 [R1+0x26a8], R44 ;  /* 0x0026a82c01007387 */ /* 0x0023e80000100a00 */
[----:B------:R3:W-:Y:S04]  /*73610*/  STL.64 [R1+0x2690], R46 ;  /* 0x0026902e01007387 */ /* 0x0007e80000100a00 */
[----:B------:R-:W2:Y:S04]  /*73620*/  LDL.LU R53, [R1+0x388] ;  /* 0x0003880001357983 */ /* 0x000ea80000300800 */
[----:B------:R-:W4:Y:S01]  /*73630*/  LDL.LU R56, [R1+0x384] ;  /* 0x0003840001387983 */ /* 0x000f220000300800 */
[----:B-1----:R-:W1:Y:S08]  /*73640*/  LDC R45, c[0x0][0x248] ;  /* 0x00009200ff2d7b82 */ /* 0x002e700000000800 */
[----:B---3--:R-:W3:Y:S08]  /*73650*/  LDC R47, c[0x0][0x248] ;  /* 0x00009200ff2f7b82 */ /* 0x008ef00000000800 */
[----:B------:R-:W1:Y:S08]  /*73660*/  LDC R46, c[0x0][0x248] ;  /* 0x00009200ff2e7b82 */ /* 0x000e700000000800 */
[----:B------:R-:W1:Y:S01]  /*73670*/  LDC R44, c[0x0][0x248] ;  /* 0x00009200ff2c7b82 */ /* 0x000e620000000800 */
[----:B------:R-:W-:Y:S07]  /*73680*/  STSM.16.M88.4 [R0], R48 ;  /* 0x0000003000007844 */ /* 0x000fee0000000200 */
        /* <DEDUP_REMOVED lines=8> */
[----:B-1----:R-:W1:Y:S01]  /*73710*/  LDC R43, c[0x0][0x248] ;  /* 0x00009200ff2b7b82 */ /* 0x002e620000000800 */
[----:B--2---:R-:W-:Y:S07]  /*73720*/  STSM.16.M88.4 [R0], R52 ;  /* 0x0000003400007844 */ /* 0x004fee0000000200 */
[----:B------:R-:W2:Y:S08]  /*73730*/  LDC R42, c[0x0][0x248] ;  /* 0x00009200ff2a7b82 */ /* 0x000eb00000000800 */
[----:B------:R-:W-:Y:S08]  /*73740*/  BAR.SYNC.DEFER_BLOCKING 0x0 ;  /* 0x0000000000007b1d */ /* 0x000ff00000010000 */
[----:B------:R-:W3:Y:S01]  /*73750*/  LDC R40, c[0x0][0x248] ;  /* 0x00009200ff287b82 */ /* 0x000ee20000000800 */
[----:B------:R-:W1:Y:S07]  /*73760*/  LDS.128 R52, [R164] ;  /* 0x00000000a4347984 */ /* 0x000e6e0000000c00 */
[----:B------:R-:W-:Y:S06]  /*73770*/  BAR.SYNC.DEFER_BLOCKING 0x0 ;  /* 0x0000000000007b1d */ /* 0x000fec0000010000 */
[----:B-1----:R1:W-:Y:S04]  /*73780*/  STL.64 [R1+0x26e8], R52 ;  /* 0x0026e83401007387 */ /* 0x0023e80000100a00 */
[----:B------:R2:W-:Y:S04]  /*73790*/  STL.64 [R1+0x26d0], R54 ;  /* 0x0026d03601007387 */ /* 0x0005e80000100a00 */
[----:B------:R-:W3:Y:S04]  /*737a0*/  LDL.LU R61, [R1+0x398] ;  /* 0x00039800013d7983 */ /* 0x000ee80000300800 */
[----:B------:R-:W3:Y:S01]  /*737b0*/  LDL.LU R64, [R1+0x394] ;  /* 0x0003940001407983 */ /* 0x000ee20000300800 */
[----:B-1----:R-:W1:Y:S08]  /*737c0*/  LDC R53, c[0x0][0x248] ;  /* 0x00009200ff357b82 */ /* 0x002e700000000800 */
[----:B--2---:R-:W2:Y:S08]  /*737d0*/  LDC R55, c[0x0][0x248] ;  /* 0x00009200ff377b82 */ /* 0x004eb00000000800 */
[----:B------:R-:W1:Y:S08]  /*737e0*/  LDC R54, c[0x0][0x248] ;  /* 0x00009200ff367b82 */ /* 0x000e700000000800 */
[----:B------:R-:W1:Y:S01]  /*737f0*/  LDC R52, c[0x0][0x248] ;  /* 0x00009200ff347b82 */ /* 0x000e620000000800 */
[----:B----4-:R-:W-:Y:S07]  /*73800*/  STSM.16.M88.4 [R0], R56 ;  /* 0x0000003800007844 */ /* 0x010fee0000000200 */
[----:B------:R-:W-:Y:S06]  /*73810*/  BAR.SYNC.DEFER_BLOCKING 0x0 ;  /* 0x0000000000007b1d */ /* 0x000fec0000010000 */
[----:B------:R-:W4:Y:S02]  /*73820*/  LDS.128 R48, [R164] ;  /* 0x00000000a4307984 */ /* 0x000f240000000c00 */
[----:B------:R-:W-:Y:S06]  /*73830*/  BAR.SYNC.DEFER_BLOCKING 0x0 ;  /* 0x0000000000007b1d */ /* 0x000fec0000010000 */
[----:B----4-:R4:W-:Y:S04]  /*73840*/  STL.64 [R1+0x2708], R48 ;  /* 0x0027083001007387 */ /* 0x0109e80000100a00 */
[----:B------:R2:W-:Y:S04]  /*73850*/  STL.64 [R1+0x2700], R50 ;  /* 0x0027003201007387 */ /* 0x0005e80000100a00 */
[----:B------:R-:W3:Y:S04]  /*73860*/  LDL.LU R65, [R1+0x39c] ;  /* 0x00039c0001417983 */ /* 0x000ee80000300800 */
[----:B------:R-:W3:Y:S01]  /*73870*/  LDL.LU R68, [R1+0x3a0] ;  /* 0x0003a00001447983 */ /* 0x000ee20000300800 */
[----:B----4-:R-:W4:Y:S08]  /*73880*/  LDC R49, c[0x0][0x248] ;  /* 0x00009200ff317b82 */ /* 0x010f300000000800 */
[----:B--2---:R-:W2:Y:S01]  /*73890*/  LDC R51, c[0x0][0x248] ;  /* 0x00009200ff337b82 */ /* 0x004ea20000000800 */
[----:B---3--:R-:W-:Y:S07]  /*738a0*/  STSM.16.M88.4 [R0], R60 ;  /* 0x0000003c00007844 */ /* 0x008fee0000000200 */
[----:B------:R-:W3:Y:S08]  /*738b0*/  LDC R50, c[0x0][0x248] ;  /* 0x00009200ff327b82 */ /* 0x000ef00000000800 */
[----:B------:R-:W-:Y:S08]  /*738c0*/  BAR.SYNC.DEFER_BLOCKING 0x0 ;  /* 0x0000000000007b1d */ /* 0x000ff00000010000 */
[----:B------:R-:W4:Y:S01]  /*738d0*/  LDC R48, c[0x0][0x248] ;  /* 0x00009200ff307b82 */ /* 0x000f220000000800 */
[----:B------:R-:W1:Y:S07]  /*738e0*/  LDS.128 R60, [R164] ;  /* 0x00000000a43c7984 */ /* 0x000e6e0000000c00 */
[----:B------:R-:W-:Y:S06]  /*738f0*/  BAR.SYNC.DEFER_BLOCKING 0x0 ;  /* 0x0000000000007b1d */ /* 0x000fec0000010000 */
[----:B-1----:R1:W-:Y:S04]  /*73900*/  STL.64 [R1+0x2728], R60 ;  /* 0x0027283c01007387 */ /* 0x0023e80000100a00 */
[----:B------:R2:W-:Y:S04]  /*73910*/  STL.64 [R1+0x2720], R62 ;  /* 0x0027203e01007387 */ /* 0x0005e80000100a00 */
[----:B------:R-:W4:Y:S01]  /*73920*/  LDL.LU R69, [R1+0x3a8] ;  /* 0x0003a80001457983 */ /* 0x000f220000300800 */
[----:B-1----:R-:W1:Y:S08]  /*73930*/  LDC R61, c[0x0][0x248] ;  /* 0x00009200ff3d7b82 */ /* 0x002e700000000800 */
[----:B--2---:R-:W2:Y:S08]  /*73940*/  LDC R63, c[0x0][0x248] ;  /* 0x00009200ff3f7b82 */ /* 0x004eb00000000800 */
[----:B------:R-:W1:Y:S08]  /*73950*/  LDC R62, c[0x0][0x248] ;  /* 0x00009200ff3e7b82 */ /* 0x000e700000000800 */
[----:B------:R-:W1:Y:S01]  /*73960*/  LDC R60, c[0x0][0x248] ;  /* 0x00009200ff3c7b82 */ /* 0x000e620000000800 */
[----:B------:R2:W-:Y:S07]  /*73970*/  STSM.16.M88.4 [R0], R64 ;  /* 0x0000004000007844 */ /* 0x0005ee0000000200 */
[----:B------:R-:W-:Y:S06]  /*73980*/  BAR.SYNC.DEFER_BLOCKING 0x0 ;  /* 0x0000000000007b1d */ /* 0x000fec0000010000 */
[----:B--2---:R-:W2:Y:S04]  /*73990*/  LDL.LU R64, [R1+0x3a4] ;  /* 0x0003a40001407983 */ /* 0x004ea80000300800 */
[----:B------:R-:W1:Y:S01]  /*739a0*/  LDS.128 R56, [R164] ;  /* 0x00000000a4387984 */ /* 0x000e620000000c00 */
[----:B------:R-:W-:Y:S06]  /*739b0*/  BAR.SYNC.DEFER_BLOCKING 0x0 ;  /* 0x0000000000007b1d */ /* 0x000fec0000010000 */
[----:B-1----:R1:W-:Y:S04]  /*739c0*/  STL [R1+0x2754], R56 ;  /* 0x0027543801007387 */ /* 0x0023e80000100800 */
[----:B------:R3:W-:Y:S04]  /*739d0*/  STL [R1+0x2744], R57 ;  /* 0x0027443901007387 */ /* 0x0007e80000100800 */
[----:B------:R3:W-:Y:S01]  /*739e0*/  STL.64 [R1+0x2738], R58 ;  /* 0x0027383a01007387 */ /* 0x0007e20000100a00 */
[----:B------:R-:W-:Y:S01]  /*739f0*/  IMAD.MOV.U32 R66, RZ, RZ, R129 ;  /* 0x000000ffff427224 */ /* 0x000fe200078e0081 */
[----:B-1----:R-:W1:Y:S02]  /*73a00*/  LDC R56, c[0x0][0x248] ;  /* 0x00009200ff387b82 */ /* 0x002e640000000800 */
[----:B------:R-:W2:Y:S01]  /*73a10*/  LDL.LU R65, [R1+0x3ac] ;  /* 0x0003ac0001417983 */ /* 0x000ea20000300800 */
[----:B------:R-:W-:-:S05]  /*73a20*/  IMAD.MOV.U32 R67, RZ, RZ, R131 ;  /* 0x000000ffff437224 */ /* 0x000fca00078e0083 */
[----:B---3--:R-:W3:Y:S08]  /*73a30*/  LDC R57, c[0x0][0x248] ;  /* 0x00009200ff397b82 */ /* 0x008ef00000000800 */
[----:B------:R-:W1:Y:S01]  /*73a40*/  LDC R59, c[0x0][0x248] ;  /* 0x00009200ff3b7b82 */ /* 0x000e620000000800 */
[----:B----4-:R4:W-:Y:S07]  /*73a50*/  STSM.16.M88.4 [R0], R68 ;  /* 0x0000004400007844 */ /* 0x0109ee0000000200 */
[----:B------:R-:W-:Y:S08]  /*73a60*/  BAR.SYNC.DEFER_BLOCKING 0x0 ;  /* 0x0000000000007b1d */ /* 0x000ff00000010000 */
[----:B------:R-:W1:Y:S01]  /*73a70*/  LDC R58, c[0x0][0x248] ;  /* 0x00009200ff3a7b82 */ /* 0x000e620000000800 */
[----:B----4-:R-:W4:Y:S04]  /*73a80*/  LDL.LU R68, [R1+0x3b0] ;  /* 0x0003b00001447983 */ /* 0x010f280000300800 */
[----:B------:R-:W3:Y:S03]  /*73a90*/  LDS.128 R124, [R164] ;  /* 0x00000000a47c7984 */ /* 0x000ee60000000c00 */
[----:B------:R-:W-:Y:S06]  /*73aa0*/  BAR.SYNC.DEFER_BLOCKING 0x0 ;  /* 0x0000000000007b1d */ /* 0x000fec0000010000 */
[----:B---3--:R3:W-:Y:S04]  /*73ab0*/  STL [R1+0x275c], R124 ;  /* 0x00275c7c01007387 */ /* 0x0087e80000100800 */
[----:B------:R1:W-:Y:S04]  /*73ac0*/  STL [R1+0x2758], R125 ;  /* 0x0027587d01007387 */ /* 0x0003e80000100800 */
[----:B------:R1:W-:Y:S01]  /*73ad0*/  STL.64 [R1+0x2748], R126 ;  /* 0x0027487e01007387 */ /* 0x0003e20000100a00 */
[----:B------:R-:W-:Y:S01]  /*73ae0*/  IMAD.MOV.U32 R70, RZ, RZ, R132 ;  /* 0x000000ffff467224 */ /* 0x000fe200078e0084 */
[----:B---3--:R-:W3:Y:S02]  /*73af0*/  LDC R124, c[0x0][0x248] ;  /* 0x00009200ff7c7b82 */ /* 0x008ee40000000800 */
[----:B------:R-:W4:Y:S01]  /*73b00*/  LDL.LU R69, [R1+0x3b8] ;  /* 0x0003b80001457983 */ /* 0x000f220000300800 */
[----:B------:R-:W-:-:S05]  /*73b10*/  IMAD.MOV.U32 R71, RZ, RZ, R134 ;  /* 0x000000ffff477224 */ /* 0x000fca00078e0086 */
[----:B-1----:R-:W1:Y:S08]  /*73b20*/  LDC R125, c[0x0][0x248] ;  /* 0x00009200ff7d7b82 */ /* 0x002e700000000800 */
[----:B------:R-:W3:Y:S08]  /*73b30*/  LDC R127, c[0x0][0x248] ;  /* 0x00009200ff7f7b82 */ /* 0x000ef00000000800 */
[----:B------:R-:W1:Y:S01]  /*73b40*/  LDC R126, c[0x0][0x248] ;  /* 0x00009200ff7e7b82 */ /* 0x000e620000000800 */
[----:B--2---:R2:W-:Y:S07]  /*73b50*/  STSM.16.M88.4 [R0], R64 ;  /* 0x0000004000007844 */ /* 0x0045ee0000000200 */
[----:B------:R-:W-:Y:S06]  /*73b60*/  BAR.SYNC.DEFER_BLOCKING 0x0 ;  /* 0x0000000000007b1d */ /* 0x000fec0000010000 */
[----:B--2---:R-:W2:Y:S04]  /*73b70*/  LDL.LU R64, [R1+0x3b4] ;  /* 0x0003b40001407983 */ /* 0x004ea80000300800 */
[----:B------:R-:W3:Y:S01]  /*73b80*/  LDS.128 R120, [R164] ;  /* 0x00000000a4787984 */ /* 0x000ee20000000c00 */
[----:B------:R-:W-:Y:S01]  /*73b90*/  BAR.SYNC.DEFER_BLOCKING 0x0 ;  /* 0x0000000000007b1d */ /* 0x000fe20000010000 */
[----:B------:R-:W-:-:S02]  /*73ba0*/  IMAD.MOV.U32 R66, RZ, RZ, R133 ;  /* 0x000000ffff427224 */ /* 0x000fc400078e0085 */
[----:B------:R-:W-:-:S03]  /*73bb0*/  IMAD.MOV.U32 R67, RZ, RZ, R135 ;  /* 0x000000ffff437224 */ /* 0x000fc600078e0087 */
[----:B---3--:R3:W-:Y:S04]  /*73bc0*/  STL [R1+0x2770], R122 ;  /* 0x0027707a01007387 */ /* 0x0087e80000100800 */
[----:B------:R-:W-:Y:S04]  /*73bd0*/  STL.64 [R1+0x2768], R120 ;  /* 0x0027687801007387 */ /* 0x000fe80000100a00 */
[----:B------:R1:W-:Y:S01]  /*73be0*/  STL [R1+0x2760], R123 ;  /* 0x0027607b01007387 */ /* 0x0003e20000100800 */
[----:B---3--:R-:W3:Y:S03]  /*73bf0*/  LDC R122, c[0x0][0x248] ;  /* 0x00009200ff7a7b82 */ /* 0x008ee60000000800 */
[----:B------:R-:W2:Y:S05]  /*73c00*/  LDL.LU R65, [R1+0x3bc] ;  /* 0x0003bc0001417983 */ /* 0x000eaa0000300800 */
[----:B-1----:R-:W1:Y:S08]  /*73c10*/  LDC R123, c[0x0][0x248] ;  /* 0x00009200ff7b7b82 */ /* 0x002e700000000800 */
[----:B------:R-:W3:Y:S01]  /*73c20*/  LDC R121, c[0x0][0x248] ;  /* 0x00009200ff797b82 */ /* 0x000ee20000000800 */
[----:B----4-:R4:W-:Y:S07]  /*73c30*/  STSM.16.M88.4 [R0], R68 ;  /* 0x0000004400007844 */ /* 0x0109ee0000000200 */
[----:B------:R-:W-:Y:S08]  /*73c40*/  BAR.SYNC.DEFER_BLOCKING 0x0 ;  /* 0x0000000000007b1d */ /* 0x000ff00000010000 */
[----:B------:R-:W3:Y:S01]  /*73c50*/  LDC R120, c[0x0][0x248] ;  /* 0x00009200ff787b82 */ /* 0x000ee20000000800 */
[----:B----4-:R-:W4:Y:S04]  /*73c60*/  LDL.LU R68, [R1+0x3c0] ;  /* 0x0003c00001447983 */ /* 0x010f280000300800 */
[----:B------:R-:W1:Y:S03]  /*73c70*/  LDS.128 R132, [R164] ;  /* 0x00000000a4847984 */ /* 0x000e660000000c00 */
[----:B------:R-:W-:Y:S06]  /*73c80*/  BAR.SYNC.DEFER_BLOCKING 0x0 ;  /* 0x0000000000007b1d */ /* 0x000fec0000010000 */
[----:B-1----:R1:W-:Y:S04]  /*73c90*/  STL.64 [R1+0x2788], R132 ;  /* 0x0027888401007387 */ /* 0x0023e80000100a00 */
[----:B------:R3:W-:Y:S04]  /*73ca0*/  STL.64 [R1+0x2778], R134 ;  /* 0x0027788601007387 */ /* 0x0007e80000100a00 */
[----:B------:R-:W4:Y:S01]  /*73cb0*/  LDL.LU R69, [R1+0x3c8] ;  /* 0x0003c80001457983 */ /* 0x000f220000300800 */
[----:B------:R-:W-:Y:S01]  /*73cc0*/  MOV R70, R136 ;  /* 0x0000008800467202 */ /* 0x000fe20000000f00 */
[----:B------:R-:W-:Y:S01]  /*73cd0*/  IMAD.MOV.U32 R71, RZ, RZ, R138 ;  /* 0x000000ffff477224 */ /* 0x000fe200078e008a */
[----:B-1----:R-:W1:Y:S08]  /*73ce0*/  LDC R133, c[0x0][0x248] ;  /* 0x00009200ff857b82 */ /* 0x002e700000000800 */
[----:B---3--:R-:W3:Y:S08]  /*73cf0*/  LDC R135, c[0x0][0x248] ;  /* 0x00009200ff877b82 */ /* 0x008ef00000000800 */
[----:B------:R-:W1:Y:S08]  /*73d00*/  LDC R134, c[0x0][0x248] ;  /* 0x00009200ff867b82 */ /* 0x000e700000000800 */
[----:B------:R-:W1:Y:S01]  /*73d10*/  LDC R132, c[0x0][0x248] ;  /* 0x00009200ff847b82 */ /* 0x000e620000000800 */
[----:B--2---:R2:W-:Y:S07]  /*73d20*/  STSM.16.M88.4 [R0], R64 ;  /* 0x0000004000007844 */ /* 0x0045ee0000000200 */
[----:B------:R-:W-:Y:S06]  /*73d30*/  BAR.SYNC.DEFER_BLOCKING 0x0 ;  /* 0x0000000000007b1d */ /* 0x000fec0000010000 */
[----:B--2---:R-:W2:Y:S04]  /*73d40*/  LDL.LU R64, [R1+0x3c4] ;  /* 0x0003c40001407983 */ /* 0x004ea80000300800 */
[----:B------:R-:W3:Y:S01]  /*73d50*/  LDS.128 R128, [R164] ;  /* 0x00000000a4807984 */ /* 0x000ee20000000c00 */
[----:B------:R-:W-:Y:S06]  /*73d60*/  BAR.SYNC.DEFER_BLOCKING 0x0 ;  /* 0x0000000000007b1d */ /* 0x000fec0000010000 */
[----:B---3--:R-:W-:Y:S04]  /*73d70*/  STL.64 [R1+0x2798], R128 ;  /* 0x0027988001007387 */ /* 0x008fe80000100a00 */
[----:B------:R3:W-:Y:S04]  /*73d80*/  STL [R1+0x2794], R130 ;  /* 0x0027948201007387 */ /* 0x0007e80000100800 */
[----:B----4-:R4:W-:Y:S01]  /*73d90*/  STSM.16.M88.4 [R0], R68 ;  /* 0x0000004400007844 */ /* 0x0109e20000000200 */
[----:B------:R-:W-:Y:S01]  /*73da0*/  IMAD.MOV.U32 R66, RZ, RZ, R137 ;  /* 0x000000ffff427224 */ /* 0x000fe200078e0089 */
[----:B---3--:R-:W3:Y:S08]  /*73db0*/  LDC R130, c[0x0][0x248] ;  /* 0x00009200ff827b82 */ /* 0x008ef00000000800 */
[----:B------:R-:W-:Y:S01]  /*73dc0*/  BAR.SYNC.DEFER_BLOCKING 0x0 ;  /* 0x0000000000007b1d */ /* 0x000fe20000010000 */
[----:B------:R-:W-:-:S07]  /*73dd0*/  IMAD.MOV.U32 R67, RZ, RZ, R139 ;  /* 0x000000ffff437224 */ /* 0x000fce00078e008b */
[----:B------:R-:W1:Y:S01]  /*73de0*/  LDC R129, c[0x0][0x248] ;  /* 0x00009200ff817b82 */ /* 0x000e620000000800 */
[----:B------:R4:W-:Y:S04]  /*73df0*/  STL [R1+0x2790], R131 ;  /* 0x0027908301007387 */ /* 0x0009e80000100800 */
[----:B------:R-:W2:Y:S03]  /*73e00*/  LDL.LU R65, [R1+0x3cc] ;  /* 0x0003cc0001417983 */ /* 0x000ea60000300800 */
[----:B------:R-:W1:Y:S01]  /*73e10*/  LDC R128, c[0x0][0x248] ;  /* 0x00009200ff807b82 */ /* 0x000e620000000800 */
[----:B----4-:R-:W4:Y:S01]  /*73e20*/  LDL.LU R68, [R1+0x3d0] ;  /* 0x0003d00001447983 */ /* 0x010f220000300800 */
[----:B------:R-:W-:-:S02]  /*73e30*/  IMAD.MOV.U32 R70, RZ, RZ, R140 ;  /* 0x000000ffff467224 */ /* 0x000fc400078e008c */
[----:B------:R-:W-:-:S04]  /*73e40*/  IMAD.MOV.U32 R71, RZ, RZ, R142 ;  /* 0x000000ffff477224 */ /* 0x000fc800078e008e */
[----:B------:R-:W3:Y:S01]  /*73e50*/  LDC R131, c[0x0][0x248] ;  /* 0x00009200ff837b82 */ /* 0x000ee20000000800 */
[----:B------:R-:W1:Y:S07]  /*73e60*/  LDS.128 R152, [R164] ;  /* 0x00000000a4987984 */ /* 0x000e6e0000000c00 */
[----:B------:R-:W-:Y:S06]  /*73e70*/  BAR.SYNC.DEFER_BLOCKING 0x0 ;  /* 0x0000000000007b1d */ /* 0x000fec0000010000 */
[----:B-1----:R1:W-:Y:S04]  /*73e80*/  STL [R1+0x27c8], R154 ;  /* 0x0027c89a01007387 */ /* 0x0023e80000100800 */
[----:B------:R3:W-:Y:S04]  /*73e90*/  STL.64 [R1+0x27a8], R152 ;  /* 0x0027a89801007387 */ /* 0x0007e80000100a00 */
[----:B------:R3:W-:Y:S01]  /*73ea0*/  STL [R1+0x27a0], R155 ;  /* 0x0027a09b01007387 */ /* 0x0007e20000100800 */
[----:B-1----:R-:W1:Y:S03]  /*73eb0*/  LDC R154, c[0x0][0x248] ;  /* 0x00009200ff9a7b82 */ /* 0x002e660000000800 */
[----:B------:R-:W4:Y:S04]  /*73ec0*/  LDL.LU R69, [R1+0x3d8] ;  /* 0x0003d80001457983 */ /* 0x000f280000300800 */
[----:B------:R-:W4:Y:S01]  /*73ed0*/  LDL.LU R72, [R1+0x3d4] ;  /* 0x0003d40001487983 */ /* 0x000f220000300800 */
[----:B---3--:R-:W3:Y:S08]  /*73ee0*/  LDC R153, c[0x0][0x248] ;  /* 0x00009200ff997b82 */ /* 0x008ef00000000800 */
[----:B------:R-:W1:Y:S08]  /*73ef0*/  LDC R152, c[0x0][0x248] ;  /* 0x00009200ff987b82 */ /* 0x000e700000000800 */
[----:B------:R-:W1:Y:S01]  /*73f00*/  LDC R155, c[0x0][0x248] ;  /* 0x00009200ff9b7b82 */ /* 0x000e620000000800 */
[----:B--2---:R-:W-:Y:S07]  /*73f10*/  STSM.16.M88.4 [R0], R64 ;  /* 0x0000004000007844 */ /* 0x004fee0000000200 */
[----:B------:R-:W-:Y:S06]  /*73f20*/  BAR.SYNC.DEFER_BLOCKING 0x0 ;  /* 0x0000000000007b1d */ /* 0x000fec0000010000 */
[----:B------:R-:W2:Y:S02]  /*73f30*/  LDS.128 R136, [R164] ;  /* 0x00000000a4887984 */ /* 0x000ea40000000c00 */
[----:B------:R-:W-:Y:S06]  /*73f40*/  BAR.SYNC.DEFER_BLOCKING 0x0 ;  /* 0x0000000000007b1d */ /* 0x000fec0000010000 */
[----:B----4-:R-:W-:Y:S02]  /*73f50*/  STSM.16.M88.4 [R0], R68 ;  /* 0x0000004400007844 */ /* 0x010fe40000000200 */
[----:B------:R-:W-:Y:S06]  /*73f60*/  BAR.SYNC.DEFER_BLOCKING 0x0 ;  /* 0x0000000000007b1d */ /* 0x000fec0000010000 */
[----:B--2---:R2:W-:Y:S04]  /*73f70*/  STL.64 [R1+0x27b8], R136 ;  /* 0x0027b88801007387 */ /* 0x0045e80000100a00 */
[----:B------:R4:W-:Y:S04]  /*73f80*/  STL.64 [R1+0x27b0], R138 ;  /* 0x0027b08a01007387 */ /* 0x0009e80000100a00 */
[----:B------:R-:W3:Y:S01]  /*73f90*/  LDL.LU R73, [R1+0x3dc] ;  /* 0x0003dc0001497983 */ /* 0x000ee20000300800 */
[----:B------:R-:W-:-:S02]  /*73fa0*/  IMAD.MOV.U32 R66, RZ, RZ, R144 ;  /* 0x000000ffff427224 */ /* 0x000fc400078e0090 */
[----:B------:R-:W-:Y:S01]  /*73fb0*/  IMAD.MOV.U32 R67, RZ, RZ, R146 ;  /* 0x000000ffff437224 */ /* 0x000fe200078e0092 */
[----:B--2---:R-:W2:Y:S01]  /*73fc0*/  LDC R137, c[0x0][0x248] ;  /* 0x00009200ff897b82 */ /* 0x004ea20000000800 */
[----:B------:R-:W1:Y:S07]  /*73fd0*/  LDS.128 R140, [R164] ;  /* 0x00000000a48c7984 */ /* 0x000e6e0000000c00 */
[----:B------:R-:W-:Y:S01]  /*73fe0*/  BAR.SYNC.DEFER_BLOCKING 0x0 ;  /* 0x0000000000007b1d */ /* 0x000fe20000010000 */
[----:B------:R-:W-:-:S02]  /*73ff0*/  IMAD.MOV.U32 R70, RZ, RZ, R145 ;  /* 0x000000ffff467224 */ /* 0x000fc400078e0091 */
[----:B------:R-:W-:-:S05]  /*74000*/  IMAD.MOV.U32 R71, RZ, RZ, R147 ;  /* 0x000000ffff477224 */ /* 0x000fca00078e0093 */
[----:B----4-:R-:W4:Y:S08]  /*74010*/  LDC R139, c[0x0][0x248] ;  /* 0x00009200ff8b7b82 */ /* 0x010f300000000800 */
[----:B------:R-:W2:Y:S08]  /*74020*/  LDC R138, c[0x0][0x248] ;  /* 0x00009200ff8a7b82 */ /* 0x000eb00000000800 */
[----:B------:R-:W2:Y:S01]  /*74030*/  LDC R136, c[0x0][0x248] ;  /* 0x00009200ff887b82 */ /* 0x000ea20000000800 */
[----:B-1----:R1:W-:Y:S04]  /*74040*/  STL.64 [R1+0x27d0], R140 ;  /* 0x0027d08c01007387 */ /* 0x0023e80000100a00 */
[----:B------:R4:W-:Y:S04]  /*74050*/  STL.64 [R1+0x27c0], R142 ;  /* 0x0027c08e01007387 */ /* 0x0009e80000100a00 */
[----:B------:R-:W2:Y:S04]  /*74060*/  LDL.LU R64, [R1+0x3e0] ;  /* 0x0003e00001407983 */ /* 0x000ea80000300800 */
[----:B------:R-:W2:Y:S01]  /*74070*/  LDL.LU R65, [R1+0x3e8] ;  /* 0x0003e80001417983 */ /* 0x000ea20000300800 */
[----:B-1----:R-:W1:Y:S03]  /*74080*/  LDC R141, c[0x0][0x248] ;  /* 0x00009200ff8d7b82 */ /* 0x002e660000000800 */
[----:B------:R-:W2:Y:S04]  /*74090*/  LDL.LU R68, [R1+0x3e4] ;  /* 0x0003e40001447983 */ /* 0x000ea80000300800 */
[----:B------:R-:W2:Y:S01]  /*740a0*/  LDL.LU R69, [R1+0x3ec] ;  /* 0x0003ec0001457983 */ /* 0x000ea20000300800 */
[----:B----4-:R-:W4:Y:S08]  /*740b0*/  LDC R143, c[0x0][0x248] ;  /* 0x00009200ff8f7b82 */ /* 0x010f300000000800 */
[----:B------:R-:W1:Y:S08]  /*740c0*/  LDC R142, c[0x0][0x248] ;  /* 0x00009200ff8e7b82 */ /* 0x000e700000000800 */
[----:B------:R-:W1:Y:S01]  /*740d0*/  LDC R140, c[0x0][0x248] ;  /* 0x00009200ff8c7b82 */ /* 0x000e620000000800 */
[----:B---3--:R-:W-:Y:S07]  /*740e0*/  STSM.16.M88.4 [R0], R72 ;  /* 0x0000004800007844 */ /* 0x008fee0000000200 */
[----:B------:R-:W-:Y:S06]  /*740f0*/  BAR.SYNC.DEFER_BLOCKING 0x0 ;  /* 0x0000000000007b1d */ /* 0x000fec0000010000 */
[----:B------:R-:W3:Y:S02]  /*74100*/  LDS.128 R160, [R164] ;  /* 0x00000000a4a07984 */ /* 0x000ee40000000c00 */
[----:B------:R-:W-:Y:S06]  /*74110*/  BAR.SYNC.DEFER_BLOCKING 0x0 ;  /* 0x0000000000007b1d */ /* 0x000fec0000010000 */
[----:B--2---:R2:W-:Y:S02]  /*74120*/  STSM.16.M88.4 [R0], R64 ;  /* 0x0000004000007844 */ /* 0x0045e40000000200 */
[----:B------:R-:W-:Y:S06]  /*74130*/  BAR.SYNC.DEFER_BLOCKING 0x0 ;  /* 0x0000000000007b1d */ /* 0x000fec0000010000 */
[----:B------:R-:W4:Y:S02]  /*74140*/  LDS.128 R156, [R164] ;  /* 0x00000000a49c7984 */ /* 0x000f240000000c00 */
[----:B------:R-:W-:Y:S06]  /*74150*/  BAR.SYNC.DEFER_BLOCKING 0x0 ;  /* 0x0000000000007b1d */ /* 0x000fec0000010000 */
[----:B---3--:R3:W-:Y:S04]  /*74160*/  STL.64 [R1+0x27e0], R160 ;  /* 0x0027e0a001007387 */ /* 0x0087e80000100a00 */
[----:B------:R1:W-:Y:S01]  /*74170*/  STSM.16.M88.4 [R0], R68 ;  /* 0x0000004400007844 */ /* 0x0003e20000000200 */
[----:B------:R-:W-:-:S02]  /*74180*/  IMAD.MOV.U32 R74, RZ, RZ, R148 ;  /* 0x000000ffff4a7224 */ /* 0x000fc400078e0094 */
[----:B------:R-:W-:Y:S01]  /*74190*/  IMAD.MOV.U32 R75, RZ, RZ, R150 ;  /* 0x000000ffff4b7224 */ /* 0x000fe200078e0096 */
[----:B------:R-:W-:Y:S01]  /*741a0*/  BAR.SYNC.DEFER_BLOCKING 0x0 ;  /* 0x0000000000007b1d */ /* 0x000fe20000010000 */
[----:B--2---:R-:W-:Y:S01]  /*741b0*/  MOV R66, R149 ;  /* 0x0000009500427202 */ /* 0x004fe20000000f00 */
[----:B------:R-:W-:-:S06]  /*741c0*/  IMAD.MOV.U32 R67, RZ, RZ, R151 ;  /* 0x000000ffff437224 */ /* 0x000fcc00078e0097 */
[----:B---3--:R-:W2:Y:S01]  /*741d0*/  LDC R161, c[0x0][0x248] ;  /* 0x00009200ffa17b82 */ /* 0x008ea20000000800 */
[----:B------:R3:W-:Y:S04]  /*741e0*/  STL [R1+0x27d8], R163 ;  /* 0x0027d8a301007387 */ /* 0x0007e80000100800 */
[----:B------:R3:W-:Y:S03]  /*741f0*/  STL [R1+0x2818], R162 ;  /* 0x002818a201007387 */ /* 0x0007e60000100800 */
[----:B-1----:R-:W1:Y:S01]  /*74200*/  LDC R70, c[0x0][0x22c] ;  /* 0x00008b00ff467b82 */ /* 0x002e620000000800 */
[----:B----4-:R-:W-:Y:S04]  /*74210*/  STL.64 [R1+0x27f0], R156 ;  /* 0x0027f09c01007387 */ /* 0x010fe80000100a00 */
[----:B------:R4:W-:Y:S03]  /*74220*/  STL.64 [R1+0x27e8], R158 ;  /* 0x0027e89e01007387 */ /* 0x0009e60000100a00 */
[----:B------:R-:W2:Y:S01]  /*74230*/  LDC R71, c[0x0][0x22c] ;  /* 0x00008b00ff477b82 */ /* 0x000ea20000000800 */
[----:B------:R-:W2:Y:S04]  /*74240*/  LDL.LU R72, [R1+0x3f0] ;  /* 0x0003f00001487983 */ /* 0x000ea80000300800 */
[----:B------:R-:W2:Y:S01]  /*74250*/  LDL.LU R73, [R1+0x3f8] ;  /* 0x0003f80001497983 */ /* 0x000ea20000300800 */
[----:B------:R-:W-:-:S02]  /*74260*/  LEA R68, P2, R5, R2, 0x2 ;  /* 0x0000000205447211 */ /* 0x000fc400078410ff */
[----:B---3--:R-:W3:Y:S01]  /*74270*/  LDC R163, c[0x0][0x248] ;  /* 0x00009200ffa37b82 */ /* 0x008ee20000000800 */
[----:B------:R-:W1:Y:S07]  /*74280*/  LDS.128 R144, [R164] ;  /* 0x00000000a4907984 */ /* 0x000e6e0000000c00 */
[----:B------:R-:W-:Y:S08]  /*74290*/  BAR.SYNC.DEFER_BLOCKING 0x0 ;  /* 0x0000000000007b1d */ /* 0x000ff00000010000 */
[----:B------:R-:W3:Y:S08]  /*742a0*/  LDC R162, c[0x0][0x248] ;  /* 0x00009200ffa27b82 */ /* 0x000ef00000000800 */
[----:B------:R-:W3:Y:S08]  /*742b0*/  LDC R160, c[0x0][0x248] ;  /* 0x00009200ffa07b82 */ /* 0x000ef00000000800 */
[----:B----4-:R-:W4:Y:S08]  /*742c0*/  LDC R159, c[0x0][0x248] ;  /* 0x00009200ff9f7b82 */ /* 0x010f300000000800 */
[----:B------:R-:W4:Y:S01]  /*742d0*/  LDC R158, c[0x0][0x248] ;  /* 0x00009200ff9e7b82 */ /* 0x000f220000000800 */
[----:B-1----:R-:W-:Y:S07]  /*742e0*/  STL.64 [R1+0x2800], R144 ;  /* 0x0028009001007387 */ /* 0x002fee0000100a00 */
[----:B------:R-:W1:Y:S01]  /*742f0*/  LDC R157, c[0x0][0x248] ;  /* 0x00009200ff9d7b82 */ /* 0x000e620000000800 */
[----:B------:R3:W-:Y:S04]  /*74300*/  STL.64 [R1+0x27f8], R146 ;  /* 0x0027f89201007387 */ /* 0x0007e80000100a00 */
[----:B------:R-:W4:Y:S03]  /*74310*/  LDL.LU R85, [R1+0x630] ;  /* 0x0006300001557983 */ /* 0x000f260000300800 */
[----:B------:R-:W1:Y:S01]  /*74320*/  LDC R156, c[0x0][0x248] ;  /* 0x00009200ff9c7b82 */ /* 0x000e620000000800 */
[----:B------:R-:W4:Y:S04]  /*74330*/  LDL.LU R64, [R1+0x3f4] ;  /* 0x0003f40001407983 */ /* 0x000f280000300800 */
[----:B------:R-:W4:Y:S01]  /*74340*/  LDL.LU R65, [R1+0x3fc] ;  /* 0x0003fc0001417983 */ /* 0x000f220000300800 */
[----:B------:R-:W-:-:S02]  /*74350*/  LEA.HI.X.SX32 R69, R5, R3, 0x2, P2 ;  /* 0x0000000305457211 */ /* 0x000fc400010f16ff */
[----:B---3--:R-:W3:Y:S01]  /*74360*/  LDC R147, c[0x0][0x248] ;  /* 0x00009200ff937b82 */ /* 0x008ee20000000800 */
[----:B------:R-:W3:Y:S04]  /*74370*/  LDL.LU R86, [R1+0x620] ;  /* 0x0006200001567983 */ /* 0x000ee80000300800 */
[----:B------:R-:W3:Y:S03]  /*74380*/  LDL.LU R84, [R1+0x634] ;  /* 0x0006340001547983 */ /* 0x000ee60000300800 */
[----:B------:R-:W1:Y:S01]  /*74390*/  LDC R146, c[0x0][0x248] ;  /* 0x00009200ff927b82 */ /* 0x000e620000000800 */
[----:B------:R-:W3:Y:S04]  /*743a0*/  LDL.LU R83, [R1+0x624] ;  /* 0x0006240001537983 */ /* 0x000ee80000300800 */
[----:B------:R-:W3:Y:S03]  /*743b0*/  LDL.LU R81, [R1+0x638] ;  /* 0x0006380001517983 */ /* 0x000ee60000300800 */
[----:B------:R-:W1:Y:S01]  /*743c0*/  LDC R145, c[0x0][0x248] ;  /* 0x00009200ff917b82 */ /* 0x000e620000000800 */
[----:B------:R-:W3:Y:S04]  /*743d0*/  LDL.LU R82, [R1+0x628] ;  /* 0x0006280001527983 */ /* 0x000ee80000300800 */
[----:B------:R-:W3:Y:S03]  /*743e0*/  LDL.LU R80, [R1+0x63c] ;  /* 0x00063c0001507983 */ /* 0x000ee60000300800 */
[----:B------:R-:W1:Y:S01]  /*743f0*/  LDC R144, c[0x0][0x248] ;  /* 0x00009200ff907b82 */ /* 0x000e620000000800 */
[----:B------:R-:W3:Y:S04]  /*74400*/  LDL.LU R79, [R1+0x62c] ;  /* 0x00062c00014f7983 */ /* 0x000ee80000300800 */
[----:B------:R-:W3:Y:S04]  /*74410*/  LDL.LU R78, [R1+0x610] ;  /* 0x00061000014e7983 */ /* 0x000ee80000300800 */
[----:B------:R-:W3:Y:S01]  /*74420*/  LDL.LU R8, [R1+0x1eb4] ;  /* 0x001eb40001087983 */ /* 0x000ee20000300800 */
[----:B------:R-:W-:-:S03]  /*74430*/  ISETP.LT.AND P2, PT, R7, R70, !P0 ;  /* 0x000000460700720c */ /* 0x000fc60004741270 */
[----:B--2---:R2:W-:Y:S01]  /*74440*/  STSM.16.M88.4 [R0], R72 ;  /* 0x0000004800007844 */ /* 0x0045e20000000200 */
[----:B------:R-:W-:Y:S08]  /*74450*/  BAR.SYNC.DEFER_BLOCKING 0x0 ;  /* 0x0000000000007b1d */ /* 0x000ff00000010000 */
[----:B--2---:R-:W2:Y:S08]  /*74460*/  LDC R72, c[0x0][0x22c] ;  /* 0x00008b00ff487b82 */ /* 0x004eb00000000800 */
[----:B------:R-:W1:Y:S01]  /*74470*/  LDC R75, c[0x0][0x22c] ;  /* 0x00008b00ff4b7b82 */ /* 0x000e620000000800 */
[----:B------:R-:W1:Y:S07]  /*74480*/  LDS.128 R164, [R164] ;  /* 0x00000000a4a47984 */ /* 0x000e6e0000000c00 */
[----:B------:R-:W-:Y:S08]  /*74490*/  BAR.SYNC.DEFER_BLOCKING 0x0 ;  /* 0x0000000000007b1d */ /* 0x000ff00000010000 */
[----:B------:R-:W1:Y:S08]  /*744a0*/  LDC R74, c[0x0][0x22c] ;  /* 0x00008b00ff4a7b82 */ /* 0x000e700000000800 */
[----:B------:R-:W1:Y:S01]  /*744b0*/  LDC R73, c[0x0][0x22c] ;  /* 0x00008b00ff497b82 */ /* 0x000e620000000800 */
[----:B----4-:R4:W-:Y:S07]  /*744c0*/  STSM.16.M88.4 [R0], R64 ;  /* 0x0000004000007844 */ /* 0x0109ee0000000200 */
[----:B------:R-:W-:Y:S01]  /*744d0*/  BAR.SYNC.DEFER_BLOCKING 0x0 ;  /* 0x0000000000007b1d */ /* 0x000fe20000010000 */
[----:B----4-:R-:W-:-:S02]  /*744e0*/  IMAD.IADD R65, R5, 0x1, R4 ;  /* 0x0000000105417824 */ /* 0x010fc400078e0204 */
[C---:B------:R-:W-:Y:S02]  /*744f0*/  VIADD R5, R6.reuse, 0x4 ;  /* 0x0000000406057836 */ /* 0x040fe40000000000 */
[----:B------:R-:W-:Y:S01]  /*74500*/  VIADD R0, R6, 0x1 ;  /* 0x0000000106007836 */ /* 0x000fe20000000000 */
[----:B------:R-:W-:Y:S01]  /*74510*/  IADD3 R7, R65, R4, RZ ;  /* 0x0000000441077210 */ /* 0x000fe20007ffe0ff */
[----:B------:R4:W-:Y:S01]  /*74520*/  @P1 STG.E desc[UR60][R68.64], R85 ;  /* 0x0000005544001986 */ /* 0x0009e2000c10193c */
[----:B--2---:R-:W-:Y:S02]  /*74530*/  ISETP.LT.AND P1, PT, R5, R72, !P0 ;  /* 0x000000480500720c */ /* 0x004fe40004721270 */
[----:B------:R-:W2:Y:S01]  /*74540*/  LDC R72, c[0x0][0x22c] ;  /* 0x00008b00ff487b82 */ /* 0x000ea20000000800 */
[----:B------:R-:W-:Y:S01]  /*74550*/  ISETP.LT.AND P4, PT, R0, R76, !P0 ;  /* 0x0000004c0000720c */ /* 0x000fe20004781270 */
[----:B------:R-:W-:Y:S01]  /*74560*/  VIADD R0, R6, 0x2 ;  /* 0x0000000206007836 */ /* 0x000fe20000000000 */
[----:B------:R-:W-:-:S04]  /*74570*/  LEA R64, P6, R65, R2, 0x2 ;  /* 0x0000000241407211 */ /* 0x000fc800078c10ff */
[----:B------:R-:W-:Y:S01]  /*74580*/  ISETP.LT.AND P3, PT, R0, R71, !P0 ;  /* 0x000000470000720c */ /* 0x000fe20004761270 */
[C-C-:B------:R-:W-:Y:S01]  /*74590*/  IMAD.IADD R0, R7.reuse, 0x1, R4.reuse ;  /* 0x0000000107007824 */ /* 0x140fe200078e0204 */
[-C--:B------:R-:W-:Y:S02]  /*745a0*/  LEA R66, P5, R7, R2.reuse, 0x2 ;  /* 0x0000000207427211 */ /* 0x080fe400078a10ff */
[-C--:B------:R-:W-:Y:S01]  /*745b0*/  LEA.HI.X.SX32 R65, R65, R3.reuse, 0x2, P6 ;  /* 0x0000000341417211 */ /* 0x080fe200030f16ff */
[C---:B------:R-:W-:Y:S01]  /*745c0*/  IMAD.IADD R5, R0.reuse, 0x1, R4 ;  /* 0x0000000100057824 */ /* 0x040fe200078e0204 */
[-C--:B----4-:R-:W-:Y:S02]  /*745d0*/  LEA R68, P6, R0, R2.reuse, 0x2 ;  /* 0x0000000200447211 */ /* 0x090fe400078c10ff */
[----:B------:R-:W-:Y:S02]  /*745e0*/  LEA.HI.X.SX32 R67, R7, R3, 0x2, P5 ;  /* 0x0000000307437211 */ /* 0x000fe400028f16ff */
[----:B------:R-:W-:-:S02]  /*745f0*/  LEA R70, P5, R5, R2, 0x2 ;  /* 0x0000000205467211 */ /* 0x000fc400078a10ff */
[-C--:B------:R-:W-:Y:S01]  /*74600*/  LEA.HI.X.SX32 R69, R0, R3.reuse, 0x2, P6 ;  /* 0x0000000300457211 */ /* 0x080fe200030f16ff */
[----:B------:R-:W-:Y:S01]  /*74610*/  VIADD R0, R6, 0x5 ;  /* 0x0000000506007836 */ /* 0x000fe20000000000 */
[----:B---3--:R3:W-:Y:S01]  /*74620*/  @P4 STG.E desc[UR60][R64.64], R86 ;  /* 0x0000005640004986 */ /* 0x0087e2000c10193c */
[----:B------:R-:W-:-:S03]  /*74630*/  LEA.HI.X.SX32 R71, R5, R3, 0x2, P5 ;  /* 0x0000000305477211 */ /* 0x000fc600028f16ff */
[----:B------:R4:W-:Y:S01]  /*74640*/  @P3 STG.E desc[UR60][R66.64], R84 ;  /* 0x0000005442003986 */ /* 0x0009e2000c10193c */
[----:B--2---:R-:W-:Y:S02]  /*74650*/  ISETP.LT.AND P3, PT, R0, R72, !P0 ;  /* 0x000000480000720c */ /* 0x004fe40004761270 */
[----:B------:R-:W-:Y:S01]  /*74660*/  IADD3 R0, R5, R4, RZ ;  /* 0x0000000405007210 */ /* 0x000fe20007ffe0ff */
[----:B------:R2:W-:Y:S01]  /*74670*/  @P2 STG.E desc[UR60][R68.64], R83 ;  /* 0x0000005344002986 */ /* 0x0005e2000c10193c */
[C---:B------:R-:W-:Y:S01]  /*74680*/  VIADD R7, R6.reuse, 0x6 ;  /* 0x0000000606077836 */ /* 0x040fe20000000000 */
[----:B------:R-:W2:Y:S01]  /*74690*/  LDC R72, c[0x0][0x22c] ;  /* 0x00008b00ff487b82 */ /* 0x000ea20000000800 */
[C---:B---3--:R-:W-:Y:S01]  /*746a0*/  VIADD R65, R6.reuse, 0x8 ;  /* 0x0000000806417836 */ /* 0x048fe20000000000 */
[----:B------:R3:W-:Y:S01]  /*746b0*/  @P1 STG.E desc[UR60][R70.64], R81 ;  /* 0x0000005146001986 */ /* 0x0007e2000c10193c */
[----:B------:R-:W-:-:S03]  /*746c0*/  VIADD R64, R6, 0x7 ;  /* 0x0000000706407836 */ /* 0x000fc60000000000 */
[----:B-1----:R-:W-:Y:S01]  /*746d0*/  ISETP.LT.AND P1, PT, R65, R75, !P0 ;  /* 0x0000004b4100720c */ /* 0x002fe20004721270 */
[--C-:B------:R-:W-:Y:S01]  /*746e0*/  IMAD.IADD R5, R0, 0x1, R4.reuse ;  /* 0x0000000100057824 */ /* 0x100fe200078e0204 */
[----:B------:R-:W1:Y:S01]  /*746f0*/  LDC R75, c[0x0][0x22c] ;  /* 0x00008b00ff4b7b82 */ /* 0x000e620000000800 */
[----:B------:R-:W-:Y:S02]  /*74700*/  ISETP.LT.AND P2, PT, R64, R74, !P0 ;  /* 0x0000004a4000720c */ /* 0x000fe40004741270 */
[----:B------:R-:W-:Y:S01]  /*74710*/  ISETP.LT.AND P4, PT, R7, R73, !P0 ;  /* 0x000000490700720c */ /* 0x000fe20004781270 */
[C-C-:B------:R-:W-:Y:S01]  /*74720*/  IMAD.IADD R7, R5.reuse, 0x1, R4.reuse ;  /* 0x0000000105077824 */ /* 0x140fe200078e0204 */
[CC--:B------:R-:W-:Y:S01]  /*74730*/  LEA R64, P5, R0.reuse, R2.reuse, 0x2 ;  /* 0x0000000200407211 */ /* 0x0c0fe200078a10ff */
[----:B------:R-:W-:Y:S02]  /*74740*/  STL.64 [R1+0x2810], R164 ;  /* 0x002810a401007387 */ /* 0x000fe40000100a00 */
[----:B------:R-:W1:Y:S01]  /*74750*/  LDC R74, c[0x0][0x22c] ;  /* 0x00008b00ff4a7b82 */ /* 0x000e620000000800 */
[----:B------:R-:W-:Y:S01]  /*74760*/  LEA.HI.X.SX32 R65, R0, R3, 0x2, P5 ;  /* 0x0000000300417211 */ /* 0x000fe200028f16ff */
[----:B------:R3:W-:Y:S01]  /*74770*/  STL.64 [R1+0x2808], R166 ;  /* 0x002808a601007387 */ /* 0x0007e20000100a00 */
[----:B----4-:R-:W-:Y:S01]  /*74780*/  LEA R66, P5, R5, R2, 0x2 ;  /* 0x0000000205427211 */ /* 0x010fe200078a10ff */
[----:B------:R-:W-:-:S02]  /*74790*/  IMAD.IADD R0, R7, 0x1, R4 ;  /* 0x0000000107007824 */ /* 0x000fc400078e0204 */
[----:B------:R-:W4:Y:S01]  /*747a0*/  LDL.LU R86, [R1+0x600] ;  /* 0x0006000001567983 */ /* 0x000f220000300800 */
[----:B--2---:R-:W-:Y:S01]  /*747b0*/  LEA R68, P6, R7, R2, 0x2 ;  /* 0x0000000207447211 */ /* 0x004fe200078c10ff */
[----:B------:R-:W2:Y:S02]  /*747c0*/  LDC R73, c[0x0][0x22c] ;  /* 0x00008b00ff497b82 */ /* 0x000ea40000000800 */
[----:B------:R-:W4:Y:S01]  /*747d0*/  LDL.LU R84, [R1+0x614] ;  /* 0x0006140001547983 */ /* 0x000f220000300800 */
[----:B------:R-:W-:-:S03]  /*747e0*/  LEA.HI.X.SX32 R67, R5, R3, 0x2, P5 ;  /* 0x0000000305437211 */ /* 0x000fc600028f16ff */
[----:B------:R-:W4:Y:S01]  /*747f0*/  LDL.LU R83, [R1+0x604] ;  /* 0x0006040001537983 */ /* 0x000f220000300800 */
[C---:B---3--:R-:W-:Y:S01]  /*74800*/  LEA R70, P5, R0.reuse, R2, 0x2 ;  /* 0x0000000200467211 */ /* 0x048fe200078a10ff */
[----:B------:R-:W3:Y:S02]  /*74810*/  LDC R167, c[0x0][0x248] ;  /* 0x00009200ffa77b82 */ /* 0x000ee40000000800 */
[----:B------:R-:W3:Y:S04]  /*74820*/  LDL.LU R81, [R1+0x618] ;  /* 0x0006180001517983 */ /* 0x000ee80000300800 */
[----:B------:R-:W3:Y:S01]  /*74830*/  LDL.LU R13, [R1+0x1ebc] ;  /* 0x001ebc00010d7983 */ /* 0x000ee20000300800 */
[-C--:B------:R-:W-:Y:S01]  /*74840*/  LEA.HI.X.SX32 R69, R7, R3.reuse, 0x2, P6 ;  /* 0x0000000307457211 */ /* 0x080fe200030f16ff */
[----:B------:R-:W3:Y:S02]  /*74850*/  LDC R166, c[0x0][0x248] ;  /* 0x00009200ffa67b82 */ /* 0x000ee40000000800 */
[----:B------:R-:W3:Y:S01]  /*74860*/  LDL.LU R12, [R1+0x1eb8] ;  /* 0x001eb800010c7983 */ /* 0x000ee20000300800 */
[----:B------:R-:W-:-:S03]  /*74870*/  LEA.HI.X.SX32 R71, R0, R3, 0x2, P5 ;  /* 0x0000000300477211 */ /* 0x000fc600028f16ff */
[----:B------:R-:W3:Y:S02]  /*74880*/  LDL.LU R9, [R1+0x1ec0] ;  /* 0x001ec00001097983 */ /* 0x000ee40000300800 */
[----:B------:R-:W3:Y:S02]  /*74890*/  LDC R165, c[0x0][0x248] ;  /* 0x00009200ffa57b82 */ /* 0x000ee40000000800 */
[----:B------:R1:W-:Y:S04]  /*748a0*/  @P3 STG.E desc[UR60][R64.64], R82 ;  /* 0x0000005240003986 */ /* 0x0003e8000c10193c */
[----:B------:R2:W-:Y:S02]  /*748b0*/  @P4 STG.E desc[UR60][R66.64], R80 ;  /* 0x0000005042004986 */ /* 0x0005e4000c10193c */
[----:B------:R-:W3:Y:S02]  /*748c0*/  LDC R164, c[0x0][0x248] ;  /* 0x00009200ffa47b82 */ /* 0x000ee40000000800 */
[----:B------:R2:W-:Y:S04]  /*748d0*/  @P2 STG.E desc[UR60][R68.64], R79 ;  /* 0x0000004f44002986 */ /* 0x0005e8000c10193c */
[----:B------:R2:W-:Y:S01]  /*748e0*/  @P1 STG.E desc[UR60][R70.64], R78 ;  /* 0x0000004e46001986 */ /* 0x0005e2000c10193c */
[----:B-1----:R-:W-:-:S03]  /*748f0*/  ISETP.LT.AND P1, PT, R8, R75, !P0 ;  /* 0x0000004b0800720c */ /* 0x002fc60004721270 */
[----:B------:R-:W3:Y:S01]  /*74900*/  LDL.LU R8, [R1+0x1ec4] ;  /* 0x001ec40001087983 */ /* 0x000ee20000300800 */
[C---:B------:R-:W-:Y:S02]  /*74910*/  VIADD R5, R6.reuse, 0x9 ;  /* 0x0000000906057836 */ /* 0x040fe40000000000 */
[----:B------:R-:W-:Y:S01]  /*74920*/  VIADD R7, R6, 0xa ;  /* 0x0000000a06077836 */ /* 0x000fe20000000000 */
[----:B------:R-:W3:Y:S02]  /*74930*/  LDL.LU R82, [R1+0x608] ;  /* 0x0006080001527983 */ /* 0x000ee40000300800 */
[----:B------:R-:W-:Y:S02]  /*74940*/  ISETP.LT.AND P4, PT, R5, R72, !P0 ;  /* 0x000000480500720c */ /* 0x000fe40004781270 */
[----:B------:R-:W-:Y:S01]  /*74950*/  IADD3 R5, R0, R4, RZ ;  /* 0x0000000400057210 */ /* 0x000fe20007ffe0ff */
[----:B------:R-:W1:Y:S01]  /*74960*/  LDC R72, c[0x0][0x22c] ;  /* 0x00008b00ff487b82 */ /* 0x000e620000000800 */
[----:B------:R-:W-:Y:S01]  /*74970*/  VIADD R6, R6, 0xb ;  /* 0x0000000b06067836 */ /* 0x000fe20000000000 */
[----:B--2---:R-:W-:Y:S01]  /*74980*/  ISETP.LT.AND P3, PT, R7, R73, !P0 ;  /* 0x000000490700720c */ /* 0x004fe20004761270 */
[----:B------:R-:W2:Y:S01]  /*74990*/  LDL.LU R80, [R1+0x61c] ;  /* 0x00061c0001507983 */ /* 0x000ea20000300800 */
[----:B------:R-:W-:-:S02]  /*749a0*/  IMAD.IADD R65, R5, 0x1, R4 ;  /* 0x0000000105417824 */ /* 0x000fc400078e0204 */
[----:B------:R-:W-:Y:S01]  /*749b0*/  ISETP.LT.AND P2, PT, R6, R74, !P0 ;  /* 0x0000004a0600720c */ /* 0x000fe20004741270 */
[----:B------:R-:W2:Y:S01]  /*749c0*/  LDL.LU R79, [R1+0x60c] ;  /* 0x00060c00014f7983 */ /* 0x000ea20000300800 */
[-C--:B------:R-:W-:Y:S01]  /*749d0*/  LEA R6, P5, R5, R2.reuse, 0x2 ;  /* 0x0000000205067211 */ /* 0x080fe200078a10ff */
[C-C-:B------:R-:W-:Y:S01]  /*749e0*/  IMAD.IADD R0, R65.reuse, 0x1, R4.reuse ;  /* 0x0000000141007824 */ /* 0x140fe200078e0204 */
[----:B------:R-:W1:Y:S01]  /*749f0*/  LDC R73, c[0x0][0x22c] ;  /* 0x00008b00ff497b82 */ /* 0x000e620000000800 */
[-C--:B------:R-:W-:Y:S01]  /*74a00*/  LEA R64, P6, R65, R2.reuse, 0x2 ;  /* 0x0000000241407211 */ /* 0x080fe200078c10ff */
[----:B------:R-:W2:Y:S01]  /*74a10*/  LDL.LU R78, [R1+0x410] ;  /* 0x00041000014e7983 */ /* 0x000ea20000300800 */
[-C--:B------:R-:W-:Y:S02]  /*74a20*/  LEA.HI.X.SX32 R7, R5, R3.reuse, 0x2, P5 ;  /* 0x0000000305077211 */ /* 0x080fe400028f16ff */
[CC--:B------:R-:W-:Y:S02]  /*74a30*/  LEA R66, P5, R0.reuse, R2.reuse, 0x2 ;  /* 0x0000000200427211 */ /* 0x0c0fe400078a10ff */
[-C--:B------:R-:W-:Y:S01]  /*74a40*/  LEA.HI.X.SX32 R65, R65, R3.reuse, 0x2, P6 ;  /* 0x0000000341417211 */ /* 0x080fe200030f16ff */
[C---:B------:R-:W-:Y:S01]  /*74a50*/  IMAD.IADD R5, R0.reuse, 0x1, R4 ;  /* 0x0000000100057824 */ /* 0x040fe200078e0204 */
[-C--:B------:R-:W-:Y:S01]  /*74a60*/  LEA.HI.X.SX32 R67, R0, R3.reuse, 0x2, P5 ;  /* 0x0000000300437211 */ /* 0x080fe200028f16ff */
[----:B------:R-:W2:Y:S01]  /*74a70*/  LDL.LU R11, [R1+0x1ecc] ;  /* 0x001ecc00010b7983 */ /* 0x000ea20000300800 */
[----:B------:R-:W1:Y:S02]  /*74a80*/  LDC R71, c[0x0][0x22c] ;  /* 0x00008b00ff477b82 */ /* 0x000e640000000800 */
[C---:B------:R-:W-:Y:S01]  /*74a90*/  LEA R68, P6, R5.reuse, R2, 0x2 ;  /* 0x0000000205447211 */ /* 0x040fe200078c10ff */
[----:B------:R-:W2:Y:S03]  /*74aa0*/  LDL.LU R10, [R1+0x1ec8] ;  /* 0x001ec800010a7983 */ /* 0x000ea60000300800 */
[----:B------:R-:W-:-:S02]  /*74ab0*/  LEA.HI.X.SX32 R69, R5, R3, 0x2, P6 ;  /* 0x0000000305457211 */ /* 0x000fc400030f16ff */
[----:B------:R-:W1:Y:S08]  /*74ac0*/  LDC R70, c[0x0][0x22c] ;  /* 0x00008b00ff467b82 */ /* 0x000e700000000800 */
[----:B------:R-:W2:Y:S01]  /*74ad0*/  LDC R74, c[0x0][0x22c] ;  /* 0x00008b00ff4a7b82 */ /* 0x000ea20000000800 */
[----:B----4-:R-:W-:Y:S04]  /*74ae0*/  @P4 STG.E desc[UR60][R6.64], R86 ;  /* 0x0000005606004986 */ /* 0x010fe8000c10193c */
[----:B------:R4:W-:Y:S04]  /*74af0*/  @P3 STG.E desc[UR60][R64.64], R84 ;  /* 0x0000005440003986 */ /* 0x0009e8000c10193c */
[----:B------:R4:W-:Y:S04]  /*74b00*/  @P2 STG.E desc[UR60][R66.64], R83 ;  /* 0x0000005342002986 */ /* 0x0009e8000c10193c */
[----:B---3--:R3:W-:Y:S01]  /*74b10*/  @P1 STG.E desc[UR60][R68.64], R81 ;  /* 0x0000005144001986 */ /* 0x0087e2000c10193c */
[----:B-1----:R-:W-:-:S03]  /*74b20*/  ISETP.LT.AND P2, PT, R9, R72, !P0 ;  /* 0x000000480900720c */ /* 0x002fc60004741270 */
[----:B------:R-:W3:Y:S01]  /*74b30*/  LDL.LU R9, [R1+0x1ed0] ;  /* 0x001ed00001097983 */ /* 0x000ee20000300800 */
[----:B------:R-:W1:Y:S01]  /*74b40*/  LDC R72, c[0x0][0x22c] ;  /* 0x00008b00ff487b82 */ /* 0x000e620000000800 */
[----:B------:R-:W-:Y:S02]  /*74b50*/  ISETP.LT.AND P1, PT, R8, R73, !P0 ;  /* 0x000000490800720c */ /* 0x000fe40004721270 */
[----:B------:R-:W3:Y:S01]  /*74b60*/  LDL.LU R8, [R1+0x1ed4] ;  /* 0x001ed40001087983 */ /* 0x000ee20000300800 */
[----:B------:R-:W-:Y:S01]  /*74b70*/  IMAD.IADD R5, R5, 0x1, R4 ;  /* 0x0000000105057824 */ /* 0x000fe200078e0204 */
[----:B------:R-:W-:-:S03]  /*74b80*/  ISETP.LT.AND P4, PT, R13, R71, !P0 ;  /* 0x000000470d00720c */ /* 0x000fc60004781270 */
[----:B------:R-:W1:Y:S01]  /*74b90*/  LDC R73, c[0x0][0x22c] ;  /* 0x00008b00ff497b82 */ /* 0x000e620000000800 */
[----:B------:R-:W-:Y:S01]  /*74ba0*/  ISETP.LT.AND P3, PT, R12, R70, !P0 ;  /* 0x000000460c00720c */ /* 0x000fe20004761270 */
[C-C-:B----4-:R-:W-:Y:S01]  /*74bb0*/  IMAD.IADD R65, R5.reuse, 0x1, R4.reuse ;  /* 0x0000000105417824 */ /* 0x150fe200078e0204 */
[-C--:B------:R-:W-:Y:S01]  /*74bc0*/  LEA R6, P5, R5, R2.reuse, 0x2 ;  /* 0x0000000205067211 */ /* 0x080fe200078a10ff */
[----:B------:R-:W4:Y:S02]  /*74bd0*/  LDL.LU R86, [R1+0x400] ;  /* 0x0004000001567983 */ /* 0x000f240000300800 */
[----:B------:R-:W-:Y:S01]  /*74be0*/  IMAD.IADD R0, R65, 0x1, R4 ;  /* 0x0000000141007824 */ /* 0x000fe200078e0204 */
[-C--:B------:R-:W-:Y:S01]  /*74bf0*/  LEA.HI.X.SX32 R7, R5, R3.reuse, 0x2, P5 ;  /* 0x0000000305077211 */ /* 0x080fe200028f16ff */
[----:B------:R-:W4:Y:S01]  /*74c00*/  LDL.LU R84, [R1+0x414] ;  /* 0x0004140001547983 */ /* 0x000f220000300800 */
[CC--:B------:R-:W-:Y:S01]  /*74c10*/  LEA R64, P6, R65.reuse, R2.reuse, 0x2 ;  /* 0x0000000241407211 */ /* 0x0c0fe200078c10ff */
[----:B------:R-:W1:Y:S01]  /*74c20*/  LDC R71, c[0x0][0x22c] ;  /* 0x00008b00ff477b82 */ /* 0x000e620000000800 */
[----:B------:R-:W-:Y:S01]  /*74c30*/  LEA R66, P5, R0, R2, 0x2 ;  /* 0x0000000200427211 */ /* 0x000fe200078a10ff */
[----:B------:R-:W-:Y:S01]  /*74c40*/  @P4 STG.E desc[UR60][R6.64], R82 ;  /* 0x0000005206004986 */ /* 0x000fe2000c10193c */
[----:B------:R-:W-:-:S02]  /*74c50*/  LEA.HI.X.SX32 R65, R65, R3, 0x2, P6 ;  /* 0x0000000341417211 */ /* 0x000fc400030f16ff */
[C---:B------:R-:W-:Y:S01]  /*74c60*/  LEA.HI.X.SX32 R67, R0.reuse, R3, 0x2, P5 ;  /* 0x0000000300437211 */ /* 0x040fe200028f16ff */
[----:B------:R-:W4:Y:S01]  /*74c70*/  LDL.LU R83, [R1+0x404] ;  /* 0x0004040001537983 */ /* 0x000f220000300800 */
[----:B------:R-:W-:Y:S01]  /*74c80*/  IADD3 R5, R0, R4, RZ ;  /* 0x0000000400057210 */ /* 0x000fe20007ffe0ff */
[----:B------:R-:W1:Y:S02]  /*74c90*/  LDC R70, c[0x0][0x22c] ;  /* 0x00008b00ff467b82 */ /* 0x000e640000000800 */
[----:B--2---:R2:W-:Y:S01]  /*74ca0*/  @P3 STG.E desc[UR60][R64.64], R80 ;  /* 0x0000005040003986 */ /* 0x0045e2000c10193c */
[----:B---3--:R-:W-:-:S03]  /*74cb0*/  LEA R68, P6, R5, R2, 0x2 ;  /* 0x0000000205447211 */ /* 0x008fc600078c10ff */
[----:B------:R-:W3:Y:S04]  /*74cc0*/  LDL.LU R81, [R1+0x418] ;  /* 0x0004180001517983 */ /* 0x000ee80000300800 */
[----:B------:R2:W-:Y:S04]  /*74cd0*/  @P2 STG.E desc[UR60][R66.64], R79 ;  /* 0x0000004f42002986 */ /* 0x0005e8000c10193c */
[----:B------:R-:W3:Y:S04]  /*74ce0*/  LDL.LU R13, [R1+0x1edc] ;  /* 0x001edc00010d7983 */ /* 0x000ee80000300800 */
[----:B------:R-:W3:Y:S01]  /*74cf0*/  LDL.LU R12, [R1+0x1ed8] ;  /* 0x001ed800010c7983 */ /* 0x000ee20000300800 */
[----:B------:R-:W-:-:S05]  /*74d00*/  LEA.HI.X.SX32 R69, R5, R3, 0x2, P6 ;  /* 0x0000000305457211 */ /* 0x000fca00030f16ff */
[----:B------:R2:W-:Y:S01]  /*74d10*/  @P1 STG.E desc[UR60][R68.64], R78 ;  /* 0x0000004e44001986 */ /* 0x0005e2000c10193c */
        /* <DEDUP_REMOVED lines=9> */
[C-C-:B--2---:R-:W-:Y:S01]  /*74db0*/  IMAD.IADD R65, R5.reuse, 0x1, R4.reuse ;  /* 0x0000000105417824 */ /* 0x144fe200078e0204 */
[-C--:B------:R-:W-:Y:S01]  /*74dc0*/  LEA R6, P5, R5, R2.reuse, 0x2 ;  /* 0x0000000205067211 */ /* 0x080fe200078a10ff */
[----:B------:R-:W2:Y:S02]  /*74dd0*/  LDL.LU R82, [R1+0x408] ;  /* 0x0004080001527983 */ /* 0x000ea40000300800 */
[----:B------:R-:W-:Y:S02]  /*74de0*/  IMAD.IADD R0, R65, 0x1, R4 ;  /* 0x0000000141007824 */ /* 0x000fe400078e0204 */
[----:B------:R-:W2:Y:S01]  /*74df0*/  LDL.LU R80, [R1+0x41c] ;  /* 0x00041c0001507983 */ /* 0x000ea20000300800 */
[----:B------:R-:W-:Y:S01]  /*74e00*/  LEA.HI.X.SX32 R7, R5, R3, 0x2, P5 ;  /* 0x0000000305077211 */ /* 0x000fe200028f16ff */
[----:B------:R-:W1:Y:S01]  /*74e10*/  LDC R71, c[0x0][0x22c] ;  /* 0x00008b00ff477b82 */ /* 0x000e620000000800 */
[-C--:B------:R-:W-:Y:S01]  /*74e20*/  LEA R64, P6, R65, R2.reuse, 0x2 ;  /* 0x0000000241407211 */ /* 0x080fe200078c10ff */
[----:B------:R-:W2:Y:S01]  /*74e30*/  LDL.LU R79, [R1+0x40c] ;  /* 0x00040c00014f7983 */ /* 0x000ea20000300800 */
[----:B------:R-:W-:-:S03]  /*74e40*/  LEA R66, P5, R0, R2, 0x2 ;  /* 0x0000000200427211 */ /* 0x000fc600078a10ff */
[----:B------:R-:W2:Y:S01]  /*74e50*/  LDL.LU R78, [R1+0x20] ;  /* 0x00002000014e7983 */ /* 0x000ea20000300800 */
[-C--:B------:R-:W-:Y:S01]  /*74e60*/  LEA.HI.X.SX32 R65, R65, R3.reuse, 0x2, P6 ;  /* 0x0000000341417211 */ /* 0x080fe200030f16ff */
[----:B------:R-:W1:Y:S02]  /*74e70*/  LDC R70, c[0x0][0x22c] ;  /* 0x00008b00ff467b82 */ /* 0x000e640000000800 */
[----:B------:R-:W2:Y:S01]  /*74e80*/  LDL.LU R11, [R1+0x1eec] ;  /* 0x001eec00010b7983 */ /* 0x000ea20000300800 */
[C---:B------:R-:W-:Y:S01]  /*74e90*/  LEA.HI.X.SX32 R67, R0.reuse, R3, 0x2, P5 ;  /* 0x0000000300437211 */ /* 0x040fe200028f16ff */
[----:B------:R-:W-:Y:S02]  /*74ea0*/  IMAD.IADD R5, R0, 0x1, R4 ;  /* 0x0000000100057824 */ /* 0x000fe400078e0204 */
[----:B----4-:R4:W-:Y:S04]  /*74eb0*/  @P4 STG.E desc[UR60][R6.64], R86 ;  /* 0x0000005606004986 */ /* 0x0109e8000c10193c */
[----:B------:R4:W-:Y:S01]  /*74ec0*/  @P3 STG.E desc[UR60][R64.64], R84 ;  /* 0x0000005440003986 */ /* 0x0009e2000c10193c */
[----:B------:R-:W-:-:S03]  /*74ed0*/  LEA R68, P6, R5, R2, 0x2 ;  /* 0x0000000205447211 */ /* 0x000fc600078c10ff */
[----:B------:R2:W-:Y:S04]  /*74ee0*/  @P2 STG.E desc[UR60][R66.64], R83 ;  /* 0x0000005342002986 */ /* 0x0005e8000c10193c */
[----:B------:R-:W2:Y:S01]  /*74ef0*/  LDL.LU R10, [R1+0x1ee8] ;  /* 0x001ee800010a7983 */ /* 0x000ea20000300800 */
[----:B------:R-:W-:-:S05]  /*74f00*/  LEA.HI.X.SX32 R69, R5, R3, 0x2, P6 ;  /* 0x0000000305457211 */ /* 0x000fca00030f16ff */
[----:B---3--:R3:W-:Y:S01]  /*74f10*/  @P1 STG.E desc[UR60][R68.64], R81 ;  /* 0x0000005144001986 */ /* 0x0087e2000c10193c */
[----:B-1----:R-:W-:-:S03]  /*74f20*/  ISETP.LT.AND P2, PT, R9, R72, !P0 ;  /* 0x000000480900720c */ /* 0x002fc60004741270 */
[----:B------:R-:W3:Y:S01]  /*74f30*/  LDL.LU R9, [R1+0x1ef0] ;  /* 0x001ef00001097983 */ /* 0x000ee20000300800 */
[----:B------:R-:W-:Y:S01]  /*74f40*/  ISETP.LT.AND P4, PT, R13, R71, !P0 ;  /* 0x000000470d00720c */ /* 0x000fe20004781270 */
[----:B------:R-:W-:Y:S01]  /*74f50*/  IMAD.IADD R5, R5, 0x1, R4 ;  /* 0x0000000105057824 */ /* 0x000fe200078e0204 */
[----:B------:R-:W1:Y:S01]  /*74f60*/  LDC R71, c[0x0][0x22c] ;  /* 0x00008b00ff477b82 */ /* 0x000e620000000800 */
[----:B------:R-:W-:-:S07]  /*74f70*/  ISETP.LT.AND P1, PT, R8, R73, !P0 ;  /* 0x000000490800720c */ /* 0x000fce0004721270 */
[----:B------:R-:W3:Y:S01]  /*74f80*/  LDC R72, c[0x0][0x22c] ;  /* 0x00008b00ff487b82 */ /* 0x000ee20000000800 */
[----:B------:R-:W3:Y:S01]  /*74f90*/  LDL.LU R8, [R1+0x1ef4] ;  /* 0x001ef40001087983 */ /* 0x000ee20000300800 */
[----:B------:R-:W-:Y:S02]  /*74fa0*/  ISETP.LT.AND P3, PT, R12, R70, !P0 ;  /* 0x000000460c00720c */ /* 0x000fe40004761270 */
[C---:B----4-:R-:W-:Y:S01]  /*74fb0*/  LEA R6, P5, R5.reuse, R2, 0x2 ;  /* 0x0000000205067211 */ /* 0x050fe200078a10ff */
[C---:B------:R-:W-:Y:S01]  /*74fc0*/  IMAD.IADD R65, R5.reuse, 0x1, R4 ;  /* 0x0000000105417824 */ /* 0x040fe200078e0204 */
[----:B------:R-:W4:Y:S02]  /*74fd0*/  LDL.LU R86, [R1+0x10] ;  /* 0x0000100001567983 */ /* 0x000f240000300800 */
[----:B------:R-:W3:Y:S01]  /*74fe0*/  LDC R70, c[0x0][0x22c] ;  /* 0x00008b00ff467b82 */ /* 0x000ee20000000800 */
[----:B------:R-:W-:Y:S01]  /*74ff0*/  LEA.HI.X.SX32 R7, R5, R3, 0x2, P5 ;  /* 0x0000000305077211 */ /* 0x000fe200028f16ff */
[----:B------:R-:W4:Y:S01]  /*75000*/  LDL.LU R84, [R1+0x24] ;  /* 0x0000240001547983 */ /* 0x000f220000300800 */
[----:B------:R-:W-:-:S02]  /*75010*/  IADD3 R0, R65, R4, RZ ;  /* 0x0000000441007210 */ /* 0x000fc40007ffe0ff */
[-C--:B------:R-:W-:Y:S01]  /*75020*/  LEA R64, P6, R65, R2.reuse, 0x2 ;  /* 0x0000000241407211 */ /* 0x080fe200078c10ff */
[----:B--2---:R-:W-:Y:S02]  /*75030*/  @P4 STG.E desc[UR60][R6.64], R82 ;  /* 0x0000005206004986 */ /* 0x004fe4000c10193c */
[----:B------:R-:W2:Y:S02]  /*75040*/  LDC R73, c[0x0][0x22c] ;  /* 0x00008b00ff497b82 */ /* 0x000ea40000000800 */
[----:B------:R-:W4:Y:S01]  /*75050*/  LDL.LU R83, [R1+0x14] ;  /* 0x0000140001537983 */ /* 0x000f220000300800 */
[CC--:B------:R-:W-:Y:S02]  /*75060*/  LEA R66, P5, R0.reuse, R2.reuse, 0x2 ;  /* 0x0000000200427211 */ /* 0x0c0fe400078a10ff */
[----:B-1----:R-:W-:Y:S01]  /*75070*/  ISETP.LT.AND P4, PT, R11, R71, !P0 ;  /* 0x000000470b00720c */ /* 0x002fe20004781270 */
[----:B---3--:R-:W3:Y:S01]  /*75080*/  LDL.LU R81, [R1+0x28] ;  /* 0x0000280001517983 */ /* 0x008ee20000300800 */
[-C--:B------:R-:W-:Y:S01]  /*75090*/  LEA.HI.X.SX32 R65, R65, R3.reuse, 0x2, P6 ;  /* 0x0000000341417211 */ /* 0x080fe200030f16ff */
[C---:B------:R-:W-:Y:S01]  /*750a0*/  IMAD.IADD R5, R0.reuse, 0x1, R4 ;  /* 0x0000000100057824 */ /* 0x040fe200078e0204 */
[----:B------:R-:W-:Y:S01]  /*750b0*/  LEA.HI.X.SX32 R67, R0, R3, 0x2, P5 ;  /* 0x0000000300437211 */ /* 0x000fe200028f16ff */
[----:B------:R-:W3:Y:S01]  /*750c0*/  LDL.LU R11, [R1+0x1efc] ;  /* 0x001efc00010b7983 */ /* 0x000ee20000300800 */
[----:B------:R-:W3:Y:S03]  /*750d0*/  LDC R71, c[0x0][0x22c] ;  /* 0x00008b00ff477b82 */ /* 0x000ee60000000800 */
[----:B------:R1:W-:Y:S01]  /*750e0*/  @P3 STG.E desc[UR60][R64.64], R80 ;  /* 0x0000005040003986 */ /* 0x0003e2000c10193c */
[----:B------:R-:W-:-:S03]  /*750f0*/  LEA R68, P6, R5, R2, 0x2 ;  /* 0x0000000205447211 */ /* 0x000fc600078c10ff */
[----:B------:R1:W-:Y:S01]  /*75100*/  @P2 STG.E desc[UR60][R66.64], R79 ;  /* 0x0000004f42002986 */ /* 0x0003e2000c10193c */
[----:B------:R-:W-:-:S03]  /*75110*/  ISETP.LT.AND P3, PT, R10, R70, !P0 ;  /* 0x000000460a00720c */ /* 0x000fc60004761270 */
[----:B------:R-:W3:Y:S01]  /*75120*/  LDL.LU R10, [R1+0x1ef8] ;  /* 0x001ef800010a7983 */ /* 0x000ee20000300800 */
[----:B------:R-:W-:Y:S01]  /*75130*/  LEA.HI.X.SX32 R69, R5, R3, 0x2, P6 ;  /* 0x0000000305457211 */ /* 0x000fe200030f16ff */
[----:B------:R-:W3:Y:S04]  /*75140*/  LDC R70, c[0x0][0x22c] ;  /* 0x00008b00ff467b82 */ /* 0x000ee80000000800 */
[----:B------:R1:W-:Y:S01]  /*75150*/  @P1 STG.E desc[UR60][R68.64], R78 ;  /* 0x0000004e44001986 */ /* 0x0003e2000c10193c */
[----:B------:R-:W-:-:S03]  /*75160*/  ISETP.LT.AND P2, PT, R9, R72, !P0 ;  /* 0x000000480900720c */ /* 0x000fc60004741270 */
[----:B------:R-:W3:Y:S01]  /*75170*/  LDL.LU R9, [R1+0x1f00] ;  /* 0x001f000001097983 */ /* 0x000ee20000300800 */
[--C-:B------:R-:W-:Y:S01]  /*75180*/  IMAD.IADD R5, R5, 0x1, R4.reuse ;  /* 0x0000000105057824 */ /* 0x100fe200078e0204 */
[----:B------:R-:W3:Y:S01]  /*75190*/  LDC R72, c[0x0][0x22c] ;  /* 0x00008b00ff487b82 */ /* 0x000ee20000000800 */
[----:B--2---:R-:W-:Y:S02]  /*751a0*/  ISETP.LT.AND P1, PT, R8, R73, !P0 ;  /* 0x000000490800720c */ /* 0x004fe40004721270 */
[----:B------:R-:W2:Y:S01]  /*751b0*/  LDL.LU R8, [R1+0x1f04] ;  /* 0x001f040001087983 */ /* 0x000ea20000300800 */
[C---:B-1----:R-:W-:Y:S01]  /*751c0*/  IMAD.IADD R65, R5.reuse, 0x1, R4 ;  /* 0x0000000105417824 */ /* 0x042fe200078e0204 */
[----:B------:R-:W-:-:S03]  /*751d0*/  LEA R6, P5, R5, R2, 0x2 ;  /* 0x0000000205067211 */ /* 0x000fc600078a10ff */
[----:B------:R-:W2:Y:S01]  /*751e0*/  LDC R73, c[0x0][0x22c] ;  /* 0x00008b00ff497b82 */ /* 0x000ea20000000800 */
[----:B------:R-:W2:Y:S04]  /*751f0*/  LDL.LU R82, [R1+0x18] ;  /* 0x0000180001527983 */ /* 0x000ea80000300800 */
[----:B------:R-:W2:Y:S04]  /*75200*/  LDL.LU R80, [R1+0x2c] ;  /* 0x00002c0001507983 */ /* 0x000ea80000300800 */
[----:B------:R-:W2:Y:S01]  /*75210*/  LDL.LU R79, [R1+0x1c] ;  /* 0x00001c00014f7983 */ /* 0x000ea20000300800 */
[----:B------:R-:W-:Y:S01]  /*75220*/  IMAD.IADD R0, R65, 0x1, R4 ;  /* 0x0000000141007824 */ /* 0x000fe200078e0204 */
[----:B------:R-:W-:-:S02]  /*75230*/  LEA.HI.X.SX32 R7, R5, R3, 0x2, P5 ;  /* 0x0000000305077211 */ /* 0x000fc400028f16ff */
[CC--:B------:R-:W-:Y:S01]  /*75240*/  LEA R64, P6, R65.reuse, R2.reuse, 0x2 ;  /* 0x0000000241407211 */ /* 0x0c0fe200078c10ff */
[C-C-:B------:R-:W-:Y:S01]  /*75250*/  IMAD.IADD R5, R0.reuse, 0x1, R4.reuse ;  /* 0x0000000100057824 */ /* 0x140fe200078e0204 */
[----:B------:R-:W2:Y:S02]  /*75260*/  LDL.LU R78, [R1] ;  /* 0x00000000014e7983 */ /* 0x000ea40000300800 */
[----:B------:R-:W-:Y:S02]  /*75270*/  LEA.HI.X.SX32 R65, R65, R3, 0x2, P6 ;  /* 0x0000000341417211 */ /* 0x000fe400030f16ff */
[-C--:B------:R-:W-:Y:S01]  /*75280*/  LEA R68, P6, R5, R2.reuse, 0x2 ;  /* 0x0000000205447211 */ /* 0x080fe200078c10ff */
[----:B----4-:R1:W-:Y:S01]  /*75290*/  @P4 STG.E desc[UR60][R6.64], R86 ;  /* 0x0000005606004986 */ /* 0x0103e2000c10193c */
[----:B---3--:R-:W-:Y:S02]  /*752a0*/  ISETP.LT.AND P4, PT, R11, R71, !P0 ;  /* 0x000000470b00720c */ /* 0x008fe40004781270 */
[CC--:B------:R-:W-:Y:S01]  /*752b0*/  LEA.HI.X.SX32 R69, R5.reuse, R3.reuse, 0x2, P6 ;  /* 0x0000000305457211 */ /* 0x0c0fe200030f16ff */
[----:B------:R-:W3:Y:S01]  /*752c0*/  LDL.LU R12, [R1+0x1f0c] ;  /* 0x001f0c00010c7983 */ /* 0x000ee20000300800 */
[----:B------:R-:W-:Y:S01]  /*752d0*/  IMAD.IADD R5, R5, 0x1, R4 ;  /* 0x0000000105057824 */ /* 0x000fe200078e0204 */
[C---:B------:R-:W-:Y:S01]  /*752e0*/  LEA R66, P5, R0.reuse, R2, 0x2 ;  /* 0x0000000200427211 */ /* 0x040fe200078a10ff */
[----:B------:R-:W3:Y:S01]  /*752f0*/  LDC R71, c[0x0][0x22c] ;  /* 0x00008b00ff477b82 */ /* 0x000ee20000000800 */
[----:B------:R-:W4:Y:S02]  /*75300*/  LDL.LU R11, [R1+0x1f08] ;  /* 0x001f0800010b7983 */ /* 0x000f240000300800 */
[----:B------:R-:W-:-:S02]  /*75310*/  LEA.HI.X.SX32 R67, R0, R3, 0x2, P5 ;  /* 0x0000000300437211 */ /* 0x000fc400028f16ff */
[----:B------:R1:W-:Y:S02]  /*75320*/  @P3 STG.E desc[UR60][R64.64], R84 ;  /* 0x0000005440003986 */ /* 0x0003e4000c10193c */
[C---:B-1----:R-:W-:Y:S02]  /*75330*/  LEA R6, P5, R5.reuse, R2, 0x2 ;  /* 0x0000000205067211 */ /* 0x042fe400078a10ff */
[----:B------:R-:W-:Y:S01]  /*75340*/  ISETP.LT.AND P3, PT, R10, R70, !P0 ;  /* 0x000000460a00720c */ /* 0x000fe20004761270 */
[----:B------:R1:W-:Y:S01]  /*75350*/  @P2 STG.E desc[UR60][R66.64], R83 ;  /* 0x0000005342002986 */ /* 0x0003e2000c10193c */
[----:B------:R-:W-:-:S03]  /*75360*/  IADD3 R65, R5, R4, RZ ;  /* 0x0000000405417210 */ /* 0x000fc60007ffe0ff */
[----:B------:R-:W4:Y:S01]  /*75370*/  LDL.LU R10, [R1+0x1f10] ;  /* 0x001f1000010a7983 */ /* 0x000f220000300800 */
[----:B------:R-:W-:Y:S01]  /*75380*/  LEA.HI.X.SX32 R7, R5, R3, 0x2, P5 ;  /* 0x0000000305077211 */ /* 0x000fe200028f16ff */
[----:B------:R-:W4:Y:S01]  /*75390*/  LDC R70, c[0x0][0x22c] ;  /* 0x00008b00ff467b82 */ /* 0x000f220000000800 */
[C---:B------:R-:W-:Y:S01]  /*753a0*/  IMAD.IADD R0, R65.reuse, 0x1, R4 ;  /* 0x0000000141007824 */ /* 0x040fe200078e0204 */
[----:B------:R-:W-:-:S04]  /*753b0*/  LEA R64, P6, R65, R2, 0x2 ;  /* 0x0000000241407211 */ /* 0x000fc800078c10ff */
[C---:B-1----:R-:W-:Y:S02]  /*753c0*/  LEA R66, P5, R0.reuse, R2, 0x2 ;  /* 0x0000000200427211 */ /* 0x042fe400078a10ff */
[-C--:B------:R-:W-:Y:S02]  /*753d0*/  LEA.HI.X.SX32 R65, R65, R3.reuse, 0x2, P6 ;  /* 0x0000000341417211 */ /* 0x080fe400030f16ff */
[C---:B------:R-:W-:Y:S01]  /*753e0*/  LEA.HI.X.SX32 R67, R0.reuse, R3, 0x2, P5 ;  /* 0x0000000300437211 */ /* 0x040fe200028f16ff */
[----:B------:R1:W-:Y:S01]  /*753f0*/  @P1 STG.E desc[UR60][R68.64], R81 ;  /* 0x0000005144001986 */ /* 0x0003e2000c10193c */
[----:B------:R-:W-:Y:S01]  /*75400*/  ISETP.LT.AND P2, PT, R9, R72, !P0 ;  /* 0x000000480900720c */ /* 0x000fe20004741270 */
[----:B------:R-:W-:Y:S02]  /*75410*/  IMAD.IADD R5, R0, 0x1, R4 ;  /* 0x0000000100057824 */ /* 0x000fe400078e0204 */
[----:B------:R-:W4:Y:S01]  /*75420*/  LDL.LU R9, [R1+0x1f14] ;  /* 0x001f140001097983 */ /* 0x000f220000300800 */
[----:B------:R-:W4:Y:S08]  /*75430*/  LDC R72, c[0x0][0x22c] ;  /* 0x00008b00ff487b82 */ /* 0x000f300000000800 */
[----:B-1----:R-:W1:Y:S01]  /*75440*/  LDC R81, c[0x0][0x22c] ;  /* 0x00008b00ff517b82 */ /* 0x002e620000000800 */
[----:B--2---:R-:W-:-:S07]  /*75450*/  ISETP.LT.AND P1, PT, R8, R73, !P0 ;  /* 0x000000490800720c */ /* 0x004fce0004721270 */
[----:B------:R-:W2:Y:S01]  /*75460*/  LDC R73, c[0x0][0x22c] ;  /* 0x00008b00ff497b82 */ /* 0x000ea20000000800 */
[----:B------:R3:W-:Y:S04]  /*75470*/  @P4 STG.E desc[UR60][R6.64], R82 ;  /* 0x0000005206004986 */ /* 0x0007e8000c10193c */
[----:B------:R3:W-:Y:S04]  /*75480*/  @P3 STG.E desc[UR60][R64.64], R80 ;  /* 0x0000005040003986 */ /* 0x0007e8000c10193c */
[----:B------:R3:W-:Y:S01]  /*75490*/  @P2 STG.E desc[UR60][R66.64], R79 ;  /* 0x0000004f42002986 */ /* 0x0007e2000c10193c */
[----:B------:R-:W-:Y:S01]  /*754a0*/  LEA R68, P6, R5, R2, 0x2 ;  /* 0x0000000205447211 */ /* 0x000fe200078c10ff */
[----:B---3--:R-:W3:Y:S02]  /*754b0*/  LDC R82, c[0x0][0x22c] ;  /* 0x00008b00ff527b82 */ /* 0x008ee40000000800 */
[----:B------:R-:W3:Y:S04]  /*754c0*/  LDL.LU R80, [R1+0x4] ;  /* 0x0000040001507983 */ /* 0x000ee80000300800 */
[----:B------:R-:W3:Y:S04]  /*754d0*/  LDL.LU R79, [R1+0x8] ;  /* 0x00000800014f7983 */ /* 0x000ee80000300800 */
[----:B------:R-:W3:Y:S01]  /*754e0*/  LDL.LU R8, [R1+0x1f1c] ;  /* 0x001f1c0001087983 */ /* 0x000ee20000300800 */
[----:B------:R-:W-:-:S02]  /*754f0*/  ISETP.LT.AND P4, PT, R12, R71, !P0 ;  /* 0x000000470c00720c */ /* 0x000fc40004781270 */
[----:B----4-:R-:W-:Y:S01]  /*75500*/  ISETP.LT.AND P3, PT, R11, R70, !P0 ;  /* 0x000000460b00720c */ /* 0x010fe20004761270 */
[----:B------:R-:W4:Y:S01]  /*75510*/  LDL.LU R12, [R1+0x1f18] ;  /* 0x001f1800010c7983 */ /* 0x000f220000300800 */
[----:B------:R-:W3:Y:S03]  /*75520*/  LDC R71, c[0x0][0x22c] ;  /* 0x00008b00ff477b82 */ /* 0x000ee60000000800 */
[----:B------:R-:W4:Y:S01]  /*75530*/  LDL.LU R11, [R1+0x1f20] ;  /* 0x001f2000010b7983 */ /* 0x000f220000300800 */
[C---:B------:R-:W-:Y:S01]  /*75540*/  LEA.HI.X.SX32 R69, R5.reuse, R3, 0x2, P6 ;  /* 0x0000000305457211 */ /* 0x040fe200030f16ff */
[----:B------:R-:W-:-:S03]  /*75550*/  IMAD.IADD R5, R5, 0x1, R4 ;  /* 0x0000000105057824 */ /* 0x000fc600078e0204 */
[----:B------:R-:W1:Y:S02]  /*75560*/  LDC R70, c[0x0][0x22c] ;  /* 0x00008b00ff467b82 */ /* 0x000e640000000800 */
[C---:B------:R-:W-:Y:S01]  /*75570*/  LEA R6, P5, R5.reuse, R2, 0x2 ;  /* 0x0000000205067211 */ /* 0x040fe200078a10ff */
[----:B------:R2:W-:Y:S03]  /*75580*/  @P1 STG.E desc[UR60][R68.64], R78 ;  /* 0x0000004e44001986 */ /* 0x0005e6000c10193c */
[C---:B------:R-:W-:Y:S02]  /*75590*/  LEA.HI.X.SX32 R7, R5.reuse, R3, 0x2, P5 ;  /* 0x0000000305077211 */ /* 0x040fe400028f16ff */
[----:B------:R-:W-:Y:S02]  /*755a0*/  ISETP.LT.AND P2, PT, R10, R72, !P0 ;  /* 0x000000480a00720c */ /* 0x000fe40004741270 */
[----:B------:R-:W4:Y:S01]  /*755b0*/  LDL.LU R10, [R1+0x1f24] ;  /* 0x001f2400010a7983 */ /* 0x000f220000300800 */
[----:B------:R-:W4:Y:S03]  /*755c0*/  LDC R72, c[0x0][0x22c] ;  /* 0x00008b00ff487b82 */ /* 0x000f260000000800 */
[----:B------:R1:W-:Y:S04]  /*755d0*/  @P4 STG.E desc[UR60][R6.64], R248 ;  /* 0x000000f806004986 */ /* 0x0003e8000c10193c */
[----:B--2---:R-:W2:Y:S01]  /*755e0*/  LDL.LU R78, [R1+0xc] ;  /* 0x00000c00014e7983 */ /* 0x004ea20000300800 */
[--C-:B------:R-:W-:Y:S01]  /*755f0*/  IMAD.IADD R65, R5, 0x1, R4.reuse ;  /* 0x0000000105417824 */ /* 0x100fe200078e0204 */
[----:B------:R-:W-:Y:S01]  /*75600*/  ISETP.LT.AND P1, PT, R9, R73, !P0 ;  /* 0x000000490900720c */ /* 0x000fe20004721270 */
[----:B-1----:R-:W1:Y:S01]  /*75610*/  LDC R248, c[0x0][0x248] ;  /* 0x00009200fff87b82 */ /* 0x002e620000000800 */
[----:B------:R-:W2:Y:S04]  /*75620*/  LDL.LU R9, [R1+0x1f2c] ;  /* 0x001f2c0001097983 */ /* 0x000ea80000300800 */
[----:B------:R-:W2:Y:S01]  /*75630*/  LDL.LU R13, [R1+0x1f28] ;  /* 0x001f2800010d7983 */ /* 0x000ea20000300800 */
[----:B---3--:R-:W-:Y:S01]  /*75640*/  ISETP.LT.AND P4, PT, R8, R71, !P0 ;  /* 0x000000470800720c */ /* 0x008fe20004781270 */
[----:B------:R-:W-:-:S02]  /*75650*/  IMAD.IADD R0, R65, 0x1, R4 ;  /* 0x0000000141007824 */ /* 0x000fc400078e0204 */
[----:B------:R-:W3:Y:S01]  /*75660*/  LDL.LU R8, [R1+0x1f30] ;  /* 0x001f300001087983 */ /* 0x000ee20000300800 */
[CC--:B------:R-:W-:Y:S01]  /*75670*/  LEA R64, P6, R65.reuse, R2.reuse, 0x2 ;  /* 0x0000000241407211 */ /* 0x0c0fe200078c10ff */
[----:B------:R-:W1:Y:S01]  /*75680*/  LDC R73, c[0x0][0x22c] ;  /* 0x00008b00ff497b82 */ /* 0x000e620000000800 */
[C---:B------:R-:W-:Y:S01]  /*75690*/  IMAD.IADD R5, R0.reuse, 0x1, R4 ;  /* 0x0000000100057824 */ /* 0x040fe200078e0204 */
[CC--:B------:R-:W-:Y:S02]  /*756a0*/  LEA R66, P5, R0.reuse, R2.reuse, 0x2 ;  /* 0x0000000200427211 */ /* 0x0c0fe400078a10ff */
[-C--:B------:R-:W-:Y:S02]  /*756b0*/  LEA.HI.X.SX32 R65, R65, R3.reuse, 0x2, P6 ;  /* 0x0000000341417211 */ /* 0x080fe400030f16ff */
[-C--:B------:R-:W-:Y:S02]  /*756c0*/  LEA.HI.X.SX32 R67, R0, R3.reuse, 0x2, P5 ;  /* 0x0000000300437211 */ /* 0x080fe400028f16ff */
[C---:B------:R-:W-:Y:S01]  /*756d0*/  LEA R68, P6, R5.reuse, R2, 0x2 ;  /* 0x0000000205447211 */ /* 0x040fe200078c10ff */
[----:B------:R4:W-:Y:S01]  /*756e0*/  @P3 STG.E desc[UR60][R64.64], R80 ;  /* 0x0000005040003986 */ /* 0x0009e2000c10193c */
[----:B------:R-:W2:Y:S02]  /*756f0*/  LDC R71, c[0x0][0x22c] ;  /* 0x00008b00ff477b82 */ /* 0x000ea40000000800 */
[----:B------:R-:W-:Y:S01]  /*75700*/  LEA.HI.X.SX32 R69, R5, R3, 0x2, P6 ;  /* 0x0000000305457211 */ /* 0x000fe200030f16ff */
[----:B------:R4:W-:Y:S02]  /*75710*/  @P2 STG.E desc[UR60][R66.64], R249 ;  /* 0x000000f942002986 */ /* 0x0009e4000c10193c */
[----:B----4-:R-:W-:-:S02]  /*75720*/  ISETP.LT.AND P2, PT, R11, R72, !P0 ;  /* 0x000000480b00720c */ /* 0x010fc40004741270 */
[----:B------:R-:W-:Y:S01]  /*75730*/  IADD3 R5, R5, R4, RZ ;  /* 0x0000000405057210 */ /* 0x000fe20007ffe0ff */
[----:B------:R-:W4:Y:S01]  /*75740*/  LDL.LU R11, [R1+0x1f34] ;  /* 0x001f3400010b7983 */ /* 0x000f220000300800 */
[----:B------:R-:W3:Y:S03]  /*75750*/  LDC R72, c[0x0][0x22c] ;  /* 0x00008b00ff487b82 */ /* 0x000ee60000000800 */
[C-C-:B------:R-:W-:Y:S01]  /*75760*/  IMAD.IADD R65, R5.reuse, 0x1, R4.reuse ;  /* 0x0000000105417824 */ /* 0x140fe200078e0204 */
[----:B------:R-:W-:Y:S02]  /*75770*/  ISETP.LT.AND P3, PT, R12, R70, !P0 ;  /* 0x000000460c00720c */ /* 0x000fe40004761270 */
[-C--:B------:R-:W-:Y:S01]  /*75780*/  LEA R6, P5, R5, R2.reuse, 0x2 ;  /* 0x0000000205067211 */ /* 0x080fe200078a10ff */
[C---:B------:R-:W-:Y:S01]  /*75790*/  IMAD.IADD R0, R65.reuse, 0x1, R4 ;  /* 0x0000000141007824 */ /* 0x040fe200078e0204 */
[-C--:B------:R-:W-:Y:S01]  /*757a0*/  LEA R64, P6, R65, R2.reuse, 0x2 ;  /* 0x0000000241407211 */ /* 0x080fe200078c10ff */
[----:B------:R-:W-:Y:S01]  /*757b0*/  @P1 STG.E desc[UR60][R68.64], R79 ;  /* 0x0000004f44001986 */ /* 0x000fe2000c10193c */
[----:B------:R-:W-:Y:S01]  /*757c0*/  LEA.HI.X.SX32 R7, R5, R3, 0x2, P5 ;  /* 0x0000000305077211 */ /* 0x000fe200028f16ff */
[----:B------:R-:W4:Y:S01]  /*757d0*/  LDC R70, c[0x0][0x22c] ;  /* 0x00008b00ff467b82 */ /* 0x000f220000000800 */
[----:B------:R-:W-:-:S02]  /*757e0*/  LEA R66, P5, R0, R2, 0x2 ;  /* 0x0000000200427211 */ /* 0x000fc400078a10ff */
[-C--:B------:R-:W-:Y:S02]  /*757f0*/  LEA.HI.X.SX32 R65, R65, R3.reuse, 0x2, P6 ;  /* 0x0000000341417211 */ /* 0x080fe400030f16ff */
[----:B------:R-:W-:Y:S01]  /*75800*/  LEA.HI.X.SX32 R67, R0, R3, 0x2, P5 ;  /* 0x0000000300437211 */ /* 0x000fe200028f16ff */
[----:B------:R2:W-:Y:S01]  /*75810*/  @P4 STG.E desc[UR60][R6.64], R250 ;  /* 0x000000fa06004986 */ /* 0x0005e2000c10193c */
[----:B-1----:R-:W-:Y:S01]  /*75820*/  ISETP.LT.AND P1, PT, R10, R73, !P0 ;  /* 0x000000490a00720c */ /* 0x002fe20004721270 */
[----:B------:R-:W1:Y:S02]  /*75830*/  LDC R80, c[0x0][0x22c] ;  /* 0x00008b00ff507b82 */ /* 0x000e640000000800 */
[----:B------:R-:W4:Y:S04]  /*75840*/  LDL.LU R10, [R1+0x1f3c] ;  /* 0x001f3c00010a7983 */ /* 0x000f280000300800 */
[----:B--2---:R-:W-:Y:S02]  /*75850*/  @P3 STG.E desc[UR60][R64.64], R78 ;  /* 0x0000004e40003986 */ /* 0x004fe4000c10193c */
[----:B------:R-:W4:Y:S02]  /*75860*/  LDC R73, c[0x0][0x22c] ;  /* 0x00008b00ff497b82 */ /* 0x000f240000000800 */
[----:B------:R-:W2:Y:S04]  /*75870*/  LDL.LU R12, [R1+0x1f38] ;  /* 0x001f3800010c7983 */ /* 0x000ea80000300800 */
[----:B------:R1:W-:Y:S01]  /*75880*/  @P2 STG.E desc[UR60][R66.64], R251 ;  /* 0x000000fb42002986 */ /* 0x0003e2000c10193c */
[----:B------:R-:W-:Y:S01]  /*75890*/  IMAD.IADD R5, R0, 0x1, R4 ;  /* 0x0000000100057824 */ /* 0x000fe200078e0204 */
[----:B------:R-:W2:Y:S08]  /*758a0*/  LDC R249, c[0x0][0x248] ;  /* 0x00009200fff97b82 */ /* 0x000eb00000000800 */
[----:B------:R-:W2:Y:S08]  /*758b0*/  LDC R250, c[0x0][0x248] ;  /* 0x00009200fffa7b82 */ /* 0x000eb00000000800 */
[----:B-1----:R-:W1:Y:S01]  /*758c0*/  LDC R251, c[0x0][0x248] ;  /* 0x00009200fffb7b82 */ /* 0x002e620000000800 */
[----:B------:R-:W-:-:S02]  /*758d0*/  ISETP.LT.AND P4, PT, R9, R71, !P0 ;  /* 0x000000470900720c */ /* 0x000fc40004781270 */
[----:B------:R-:W2:Y:S01]  /*758e0*/  LDL.LU R9, [R1+0x1f40] ;  /* 0x001f400001097983 */ /* 0x000ea20000300800 */
[----:B---3--:R-:W-:-:S04]  /*758f0*/  ISETP.LT.AND P2, PT, R8, R72, !P0 ;  /* 0x000000480800720c */ /* 0x008fc80004741270 */
[----:B------:R-:W3:Y:S01]  /*75900*/  LDC R71, c[0x0][0x22c] ;  /* 0x00008b00ff477b82 */ /* 0x000ee20000000800 */
[----:B------:R-:W2:Y:S01]  /*75910*/  LDL.LU R8, [R1+0x1f44] ;  /* 0x001f440001087983 */ /* 0x000ea20000300800 */
[----:B------:R-:W-:-:S04]  /*75920*/  LEA R68, P6, R5, R2, 0x2 ;  /* 0x0000000205447211 */ /* 0x000fc800078c10ff */
[C---:B------:R-:W-:Y:S01]  /*75930*/  LEA.HI.X.SX32 R69, R5.reuse, R3, 0x2, P6 ;  /* 0x0000000305457211 */ /* 0x040fe200030f16ff */
[--C-:B------:R-:W-:Y:S01]  /*75940*/  IMAD.IADD R5, R5, 0x1, R4.reuse ;  /* 0x0000000105057824 */ /* 0x100fe200078e0204 */
[----:B------:R-:W1:Y:S03]  /*75950*/  LDC R72, c[0x0][0x22c] ;  /* 0x00008b00ff487b82 */ /* 0x000e660000000800 */
[----:B------:R4:W-:Y:S01]  /*75960*/  @P1 STG.E desc[UR60][R68.64], R244 ;  /* 0x000000f444001986 */ /* 0x0009e2000c10193c */
[--C-:B------:R-:W-:Y:S01]  /*75970*/  IMAD.IADD R65, R5, 0x1, R4.reuse ;  /* 0x0000000105417824 */ /* 0x100fe200078e0204 */
[----:B----4-:R-:W-:Y:S02]  /*75980*/  ISETP.LT.AND P1, PT, R11, R73, !P0 ;  /* 0x000000490b00720c */ /* 0x010fe40004721270 */
[----:B------:R-:W4:Y:S01]  /*75990*/  LDL.LU R11, [R1+0x1f4c] ;  /* 0x001f4c00010b7983 */ /* 0x000f220000300800 */
[----:B------:R-:W1:Y:S01]  /*759a0*/  LDC R73, c[0x0][0x22c] ;  /* 0x00008b00ff497b82 */ /* 0x000e620000000800 */
[----:B------:R-:W-:Y:S01]  /*759b0*/  LEA R6, P5, R5, R2, 0x2 ;  /* 0x0000000205067211 */ /* 0x000fe200078a10ff */
[----:B------:R-:W-:Y:S01]  /*759c0*/  IMAD.IADD R0, R65, 0x1, R4 ;  /* 0x0000000141007824 */ /* 0x000fe200078e0204 */
[----:B------:R-:W-:-:S02]  /*759d0*/  ISETP.LT.AND P3, PT, R13, R70, !P0 ;  /* 0x000000460d00720c */ /* 0x000fc40004761270 */
[-C--:B------:R-:W-:Y:S01]  /*759e0*/  LEA.HI.X.SX32 R7, R5, R3.reuse, 0x2, P5 ;  /* 0x0000000305077211 */ /* 0x080fe200028f16ff */
[----:B------:R-:W4:Y:S01]  /*759f0*/  LDL.LU R13, [R1+0x1f48] ;  /* 0x001f4800010d7983 */ /* 0x000f220000300800 */
[C---:B------:R-:W-:Y:S01]  /*75a00*/  LEA R64, P6, R65.reuse, R2, 0x2 ;  /* 0x0000000241407211 */ /* 0x040fe200078c10ff */
[----:B------:R-:W2:Y:S01]  /*75a10*/  LDC R70, c[0x0][0x22c] ;  /* 0x00008b00ff467b82 */ /* 0x000ea20000000800 */
[C---:B------:R-:W-:Y:S02]  /*75a20*/  IADD3 R5, R0.reuse, R4, RZ ;  /* 0x0000000400057210 */ /* 0x040fe40007ffe0ff */
[CC--:B------:R-:W-:Y:S02]  /*75a30*/  LEA R66, P5, R0.reuse, R2.reuse, 0x2 ;  /* 0x0000000200427211 */ /* 0x0c0fe400078a10ff */
[-C--:B------:R-:W-:Y:S02]  /*75a40*/  LEA.HI.X.SX32 R65, R65, R3.reuse, 0x2, P6 ;  /* 0x0000000341417211 */ /* 0x080fe400030f16ff */
[C---:B------:R-:W-:Y:S01]  /*75a50*/  LEA R68, P6, R5.reuse, R2, 0x2 ;  /* 0x0000000205447211 */ /* 0x040fe200078c10ff */
[----:B------:R-:W4:Y:S01]  /*75a60*/  LDC R244, c[0x0][0x248] ;  /* 0x00009200fff47b82 */ /* 0x000f220000000800 */
[-C--:B------:R-:W-:Y:S01]  /*75a70*/  LEA.HI.X.SX32 R67, R0, R3.reuse, 0x2, P5 ;  /* 0x0000000300437211 */ /* 0x080fe200028f16ff */
[----:B------:R3:W-:Y:S01]  /*75a80*/  @P4 STG.E desc[UR60][R6.64], R240 ;  /* 0x000000f006004986 */ /* 0x0007e2000c10193c */
[----:B------:R-:W-:-:S02]  /*75a90*/  LEA.HI.X.SX32 R69, R5, R3, 0x2, P6 ;  /* 0x0000000305457211 */ /* 0x000fc400030f16ff */
[----:B---3--:R-:W-:Y:S01]  /*75aa0*/  ISETP.LT.AND P4, PT, R10, R71, !P0 ;  /* 0x000000470a00720c */ /* 0x008fe20004781270 */
[----:B------:R-:W-:Y:S02]  /*75ab0*/  @P3 STG.E desc[UR60][R64.64], R245 ;  /* 0x000000f540003986 */ /* 0x000fe4000c10193c */
[----:B------:R-:W4:Y:S02]  /*75ac0*/  LDC R71, c[0x0][0x22c] ;  /* 0x00008b00ff477b82 */ /* 0x000f240000000800 */
[----:B------:R3:W-:Y:S04]  /*75ad0*/  @P2 STG.E desc[UR60][R66.64], R241 ;  /* 0x000000f142002986 */ /* 0x0007e8000c10193c */
[----:B------:R-:W4:Y:S02]  /*75ae0*/  LDL.LU R10, [R1+0x1f50] ;  /* 0x001f5000010a7983 */ /* 0x000f240000300800 */
[----:B------:R-:W4:Y:S02]  /*75af0*/  LDC R240, c[0x0][0x248] ;  /* 0x00009200fff07b82 */ /* 0x000f240000000800 */
[----:B------:R1:W-:Y:S01]  /*75b00*/  @P1 STG.E desc[UR60][R68.64], R246 ;  /* 0x000000f644001986 */ /* 0x0003e2000c10193c */
[----:B------:R-:W-:Y:S01]  /*75b10*/  IMAD.IADD R5, R5, 0x1, R4 ;  /* 0x0000000105057824 */ /* 0x000fe200078e0204 */
[----:B--2---:R-:W-:-:S04]  /*75b20*/  ISETP.LT.AND P3, PT, R12, R70, !P0 ;  /* 0x000000460c00720c */ /* 0x004fc80004761270 */
[----:B---3--:R-:W2:Y:S08]  /*75b30*/  LDC R241, c[0x0][0x248] ;  /* 0x00009200fff17b82 */ /* 0x008eb00000000800 */
[----:B------:R-:W3:Y:S08]  /*75b40*/  LDC R245, c[0x0][0x248] ;  /* 0x00009200fff57b82 */ /* 0x000ef00000000800 */
[----:B-1----:R-:W1:Y:S01]  /*75b50*/  LDC R246, c[0x0][0x248] ;  /* 0x00009200fff67b82 */ /* 0x002e620000000800 */
[----:B------:R-:W-:-:S02]  /*75b60*/  ISETP.LT.AND P2, PT, R9, R72, !P0 ;  /* 0x000000480900720c */ /* 0x000fc40004741270 */
[----:B------:R-:W-:Y:S01]  /*75b70*/  ISETP.LT.AND P1, PT, R8, R73, !P0 ;  /* 0x000000490800720c */ /* 0x000fe20004721270 */
[----:B------:R-:W3:Y:S01]  /*75b80*/  LDL.LU R9, [R1+0x1f54] ;  /* 0x001f540001097983 */ /* 0x000ee20000300800 */
[CC--:B------:R-:W-:Y:S01]  /*75b90*/  LEA R6, P5, R5.reuse, R2.reuse, 0x2 ;  /* 0x0000000205067211 */ /* 0x0c0fe200078a10ff */
[C-C-:B------:R-:W-:Y:S02]  /*75ba0*/  IMAD.IADD R65, R5.reuse, 0x1, R4.reuse ;  /* 0x0000000105417824 */ /* 0x140fe400078e0204 */
[----:B------:R-:W1:Y:S01]  /*75bb0*/  LDC R72, c[0x0][0x22c] ;  /* 0x00008b00ff487b82 */ /* 0x000e620000000800 */
[----:B------:R-:W2:Y:S01]  /*75bc0*/  LDL.LU R8, [R1+0x1f5c] ;  /* 0x001f5c0001087983 */ /* 0x000ea20000300800 */
[-C--:B------:R-:W-:Y:S01]  /*75bd0*/  LEA.HI.X.SX32 R7, R5, R3.reuse, 0x2, P5 ;  /* 0x0000000305077211 */ /* 0x080fe200028f16ff */
[C-C-:B------:R-:W-:Y:S01]  /*75be0*/  IMAD.IADD R0, R65.reuse, 0x1, R4.reuse ;  /* 0x0000000141007824 */ /* 0x140fe200078e0204 */
[C---:B------:R-:W-:Y:S01]  /*75bf0*/  LEA R64, P6, R65.reuse, R2, 0x2 ;  /* 0x0000000241407211 */ /* 0x040fe200078c10ff */
[----:B------:R-:W2:Y:S02]  /*75c00*/  LDL.LU R12, [R1+0x1f58] ;  /* 0x001f5800010c7983 */ /* 0x000ea40000300800 */
[----:B------:R-:W-:Y:S01]  /*75c10*/  IMAD.IADD R5, R0, 0x1, R4 ;  /* 0x0000000100057824 */ /* 0x000fe200078e0204 */
[----:B------:R-:W3:Y:S01]  /*75c20*/  LDC R73, c[0x0][0x22c] ;  /* 0x00008b00ff497b82 */ /* 0x000ee20000000800 */
[----:B------:R4:W-:Y:S01]  /*75c30*/  @P4 STG.E desc[UR60][R6.64], R242 ;  /* 0x000000f206004986 */ /* 0x0009e2000c10193c */
[----:B------:R-:W-:-:S02]  /*75c40*/  LEA.HI.X.SX32 R65, R65, R3, 0x2, P6 ;  /* 0x0000000341417211 */ /* 0x000fc400030f16ff */
[----:B----4-:R-:W-:-:S04]  /*75c50*/  ISETP.LT.AND P4, PT, R11, R71, !P0 ;  /* 0x000000470b00720c */ /* 0x010fc80004781270 */
[----:B------:R-:W4:Y:S01]  /*75c60*/  LDC R70, c[0x0][0x22c] ;  /* 0x00008b00ff467b82 */ /* 0x000f220000000800 */
[----:B------:R-:W2:Y:S01]  /*75c70*/  LDL.LU R11, [R1+0x1f60] ;  /* 0x001f6000010b7983 */ /* 0x000ea20000300800 */
[----:B------:R-:W-:-:S06]  /*75c80*/  LEA R68, P6, R5, R2, 0x2 ;  /* 0x0000000205447211 */ /* 0x000fcc00078c10ff */
[----:B------:R-:W2:Y:S01]  /*75c90*/  LDC R71, c[0x0][0x22c] ;  /* 0x00008b00ff477b82 */ /* 0x000ea20000000800 */
[C---:B------:R-:W-:Y:S01]  /*75ca0*/  LEA.HI.X.SX32 R69, R5.reuse, R3, 0x2, P6 ;  /* 0x0000000305457211 */ /* 0x040fe200030f16ff */
[----:B------:R-:W-:Y:S01]  /*75cb0*/  IMAD.IADD R5, R5, 0x1, R4 ;  /* 0x0000000105057824 */ /* 0x000fe200078e0204 */
[----:B------:R-:W-:-:S04]  /*75cc0*/  LEA R66, P5, R0, R2, 0x2 ;  /* 0x0000000200427211 */ /* 0x000fc800078a10ff */
[-C--:B------:R-:W-:Y:S01]  /*75cd0*/  LEA.HI.X.SX32 R67, R0, R3.reuse, 0x2, P5 ;  /* 0x0000000300437211 */ /* 0x080fe200028f16ff */
[----:B------:R-:W2:Y:S01]  /*75ce0*/  LDC R242, c[0x0][0x248] ;  /* 0x00009200fff27b82 */ /* 0x000ea20000000800 */
[C---:B------:R-:W-:Y:S01]  /*75cf0*/  LEA R6, P5, R5.reuse, R2, 0x2 ;  /* 0x0000000205067211 */ /* 0x040fe200078a10ff */
[----:B------:R1:W-:Y:S03]  /*75d00*/  @P3 STG.E desc[UR60][R64.64], R247 ;  /* 0x000000f740003986 */ /* 0x0003e6000c10193c */
[----:B------:R-:W-:Y:S01]  /*75d10*/  LEA.HI.X.SX32 R7, R5, R3, 0x2, P5 ;  /* 0x0000000305077211 */ /* 0x000fe200028f16ff */
[----:B------:R-:W-:Y:S01]  /*75d20*/  @P2 STG.E desc[UR60][R66.64], R243 ;  /* 0x000000f342002986 */ /* 0x000fe2000c10193c */
[----:B----4-:R-:W-:-:S03]  /*75d30*/  ISETP.LT.AND P3, PT, R13, R70, !P0 ;  /* 0x000000460d00720c */ /* 0x010fc60004761270 */
[----:B------:R-:W-:Y:S01]  /*75d40*/  @P1 STG.E desc[UR60][R68.64], R236 ;  /* 0x000000ec44001986 */ /* 0x000fe2000c10193c */
[----:B------:R-:W4:Y:S01]  /*75d50*/  LDC R70, c[0x0][0x22c] ;  /* 0x00008b00ff467b82 */ /* 0x000f220000000800 */
[----:B-1----:R-:W-:Y:S02]  /*75d60*/  ISETP.LT.AND P2, PT, R10, R72, !P0 ;  /* 0x000000480a00720c */ /* 0x002fe40004741270 */
[----:B------:R1:W-:Y:S04]  /*75d70*/  @P4 STG.E desc[UR60][R6.64], R232 ;  /* 0x000000e806004986 */ /* 0x0003e8000c10193c */
[----:B------:R-:W4:Y:S01]  /*75d80*/  LDL.LU R10, [R1+0x1f64] ;  /* 0x001f6400010a7983 */ /* 0x000f220000300800 */
[----:B------:R-:W4:Y:S01]  /*75d90*/  LDC R72, c[0x0][0x22c] ;  /* 0x00008b00ff487b82 */ /* 0x000f220000000800 */
[----:B------:R-:W-:-:S07]  /*75da0*/  IMAD.IADD R65, R5, 0x1, R4 ;  /* 0x0000000105417824 */ /* 0x000fce00078e0204 */
[----:B-1----:R-:W1:Y:S08]  /*75db0*/  LDC R232, c[0x0][0x248] ;  /* 0x00009200ffe87b82 */ /* 0x002e700000000800 */
[----:B------:R-:W1:Y:S08]  /*75dc0*/  LDC R236, c[0x0][0x248] ;  /* 0x00009200ffec7b82 */ /* 0x000e700000000800 */
[----:B------:R-:W1:Y:S08]  /*75dd0*/  LDC R243, c[0x0][0x248] ;  /* 0x00009200fff37b82 */ /* 0x000e700000000800 */
[----:B------:R-:W1:Y:S01]  /*75de0*/  LDC R247, c[0x0][0x248] ;  /* 0x00009200fff77b82 */ /* 0x000e620000000800 */
[----:B---3--:R-:W-:-:S02]  /*75df0*/  ISETP.LT.AND P1, PT, R9, R73, !P0 ;  /* 0x000000490900720c */ /* 0x008fc40004721270 */
[----:B------:R-:W3:Y:S01]  /*75e00*/  LDL.LU R9, [R1+0x1f6c] ;  /* 0x001f6c0001097983 */ /* 0x000ee20000300800 */
[----:B--2---:R-:W-:-:S04]  /*75e10*/  ISETP.LT.AND P4, PT, R8, R71, !P0 ;  /* 0x000000470800720c */ /* 0x004fc80004781270 */
[----:B------:R-:W2:Y:S01]  /*75e20*/  LDC R73, c[0x0][0x22c] ;  /* 0x00008b00ff497b82 */ /* 0x000ea20000000800 */
[----:B------:R-:W3:Y:S04]  /*75e30*/  LDL.LU R13, [R1+0x1f68] ;  /* 0x001f6800010d7983 */ /* 0x000ee80000300800 */
[----:B------:R-:W3:Y:S01]  /*75e40*/  LDL.LU R8, [R1+0x1f70] ;  /* 0x001f700001087983 */ /* 0x000ee20000300800 */
[C---:B------:R-:W-:Y:S02]  /*75e50*/  IADD3 R0, R65.reuse, R4, RZ ;  /* 0x0000000441007210 */ /* 0x040fe40007ffe0ff */
[CC--:B------:R-:W-:Y:S01]  /*75e60*/  LEA R64, P6, R65.reuse, R2.reuse, 0x2 ;  /* 0x0000000241407211 */ /* 0x0c0fe200078c10ff */
[----:B------:R-:W3:Y:S01]  /*75e70*/  LDC R71, c[0x0][0x22c] ;  /* 0x00008b00ff477b82 */ /* 0x000ee20000000800 */
[C---:B------:R-:W-:Y:S01]  /*75e80*/  LEA R66, P5, R0.reuse, R2, 0x2 ;  /* 0x0000000200427211 */ /* 0x040fe200078a10ff */
[----:B------:R-:W-:Y:S01]  /*75e90*/  IMAD.IADD R5, R0, 0x1, R4 ;  /* 0x0000000100057824 */ /* 0x000fe200078e0204 */
[----:B------:R-:W-:-:S02]  /*75ea0*/  LEA.HI.X.SX32 R65, R65, R3, 0x2, P6 ;  /* 0x0000000341417211 */ /* 0x000fc400030f16ff */
[-C--:B------:R-:W-:Y:S02]  /*75eb0*/  LEA.HI.X.SX32 R67, R0, R3.reuse, 0x2, P5 ;  /* 0x0000000300437211 */ /* 0x080fe400028f16ff */
[C---:B------:R-:W-:Y:S01]  /*75ec0*/  LEA R68, P6, R5.reuse, R2, 0x2 ;  /* 0x0000000205447211 */ /* 0x040fe200078c10ff */
[----:B------:R1:W-:Y:S01]  /*75ed0*/  @P3 STG.E desc[UR60][R64.64], R237 ;  /* 0x000000ed40003986 */ /* 0x0003e2000c10193c */
[----:B----4-:R-:W-:Y:S02]  /*75ee0*/  ISETP.LT.AND P3, PT, R12, R70, !P0 ;  /* 0x000000460c00720c */ /* 0x010fe40004761270 */
[-C--:B------:R-:W-:Y:S01]  /*75ef0*/  LEA.HI.X.SX32 R69, R5, R3.reuse, 0x2, P6 ;  /* 0x0000000305457211 */ /* 0x080fe200030f16ff */
[----:B------:R4:W-:Y:S01]  /*75f00*/  @P2 STG.E desc[UR60][R66.64], R233 ;  /* 0x000000e942002986 */ /* 0x0009e2000c10193c */
[----:B------:R-:W-:Y:S01]  /*75f10*/  ISETP.LT.AND P2, PT, R11, R72, !P0 ;  /* 0x000000480b00720c */ /* 0x000fe20004741270 */
[--C-:B------:R-:W-:Y:S01]  /*75f20*/  IMAD.IADD R5, R5, 0x1, R4.reuse ;  /* 0x0000000105057824 */ /* 0x100fe200078e0204 */
[----:B------:R-:W3:Y:S01]  /*75f30*/  LDC R72, c[0x0][0x22c] ;  /* 0x00008b00ff487b82 */ /* 0x000ee20000000800 */
[----:B------:R-:W3:Y:S02]  /*75f40*/  LDL.LU R12, [R1+0x1f74] ;  /* 0x001f7400010c7983 */ /* 0x000ee40000300800 */
[C-C-:B-1----:R-:W-:Y:S01]  /*75f50*/  IMAD.IADD R65, R5.reuse, 0x1, R4.reuse ;  /* 0x0000000105417824 */ /* 0x142fe200078e0204 */
[-C--:B------:R-:W-:Y:S01]  /*75f60*/  LEA R6, P5, R5, R2.reuse, 0x2 ;  /* 0x0000000205067211 */ /* 0x080fe200078a10ff */
[----:B------:R-:W-:Y:S03]  /*75f70*/  @P1 STG.E desc[UR60][R68.64], R238 ;  /* 0x000000ee44001986 */ /* 0x000fe6000c10193c */
[----:B------:R-:W1:Y:S01]  /*75f80*/  LDC R70, c[0x0][0x22c] ;  /* 0x00008b00ff467b82 */ /* 0x000e620000000800 */
[----:B------:R-:W-:Y:S01]  /*75f90*/  IMAD.IADD R0, R65, 0x1, R4 ;  /* 0x0000000141007824 */ /* 0x000fe200078e0204 */
[----:B------:R-:W-:Y:S01]  /*75fa0*/  LEA.HI.X.SX32 R7, R5, R3, 0x2, P5 ;  /* 0x0000000305077211 */ /* 0x000fe200028f16ff */
[----:B------:R-:W3:Y:S01]  /*75fb0*/  LDL.LU R11, [R1+0x1f7c] ;  /* 0x001f7c00010b7983 */ /* 0x000ee20000300800 */
[----:B------:R-:W-:-:S02]  /*75fc0*/  LEA R64, P6, R65, R2, 0x2 ;  /* 0x0000000241407211 */ /* 0x000fc400078c10ff */
[C---:B----4-:R-:W-:Y:S02]  /*75fd0*/  LEA R66, P5, R0.reuse, R2, 0x2 ;  /* 0x0000000200427211 */ /* 0x050fe400078a10ff */
[-C--:B------:R-:W-:Y:S01]  /*75fe0*/  LEA.HI.X.SX32 R65, R65, R3.reuse, 0x2, P6 ;  /* 0x0000000341417211 */ /* 0x080fe200030f16ff */
[----:B------:R-:W4:Y:S01]  /*75ff0*/  LDC R233, c[0x0][0x248] ;  /* 0x00009200ffe97b82 */ /* 0x000f220000000800 */
[----:B------:R-:W-:Y:S01]  /*76000*/  LEA.HI.X.SX32 R67, R0, R3, 0x2, P5 ;  /* 0x0000000300437211 */ /* 0x000fe200028f16ff */
[----:B------:R2:W-:Y:S04]  /*76010*/  @P4 STG.E desc[UR60][R6.64], R234 ;  /* 0x000000ea06004986 */ /* 0x0005e8000c10193c */
[----:B------:R-:W-:Y:S01]  /*76020*/  @P3 STG.E desc[UR60][R64.64], R239 ;  /* 0x000000ef40003986 */ /* 0x000fe2000c10193c */
[----:B--2---:R-:W-:Y:S01]  /*76030*/  ISETP.LT.AND P1, PT, R10, R73, !P0 ;  /* 0x000000490a00720c */ /* 0x004fe20004721270 */
[----:B------:R-:W2:Y:S02]  /*76040*/  LDC R237, c[0x0][0x248] ;  /* 0x00009200ffed7b82 */ /* 0x000ea40000000800 */
[----:B------:R-:W4:Y:S04]  /*76050*/  LDL.LU R10, [R1+0x1f78] ;  /* 0x001f7800010a7983 */ /* 0x000f280000300800 */
[----:B------:R1:W-:Y:S02]  /*76060*/  @P2 STG.E desc[UR60][R66.64], R235 ;  /* 0x000000eb42002986 */ /* 0x0003e4000c10193c */
[----:B------:R-:W2:Y:S01]  /*76070*/  LDC R73, c[0x0][0x22c] ;  /* 0x00008b00ff497b82 */ /* 0x000ea20000000800 */
[----:B------:R-:W-:-:S07]  /*76080*/  IMAD.IADD R5, R0, 0x1, R4 ;  /* 0x0000000100057824 */ /* 0x000fce00078e0204 */
[----:B------:R-:W4:Y:S08]  /*76090*/  LDC R234, c[0x0][0x248] ;  /* 0x00009200ffea7b82 */ /* 0x000f300000000800 */
[----:B-1----:R-:W1:Y:S08]  /*760a0*/  LDC R235, c[0x0][0x248] ;  /* 0x00009200ffeb7b82 */ /* 0x002e700000000800 */
[----:B------:R-:W1:Y:S08]  /*760b0*/  LDC R238, c[0x0][0x248] ;  /* 0x00009200ffee7b82 */ /* 0x000e700000000800 */
[----:B------:R-:W1:Y:S01]  /*760c0*/  LDC R239, c[0x0][0x248] ;  /* 0x00009200ffef7b82 */ /* 0x000e620000000800 */
[----:B---3--:R-:W-:-:S02]  /*760d0*/  ISETP.LT.AND P4, PT, R9, R71, !P0 ;  /* 0x000000470900720c */ /* 0x008fc40004781270 */
[----:B------:R-:W3:Y:S01]  /*760e0*/  LDL.LU R9, [R1+0x1f80] ;  /* 0x001f800001097983 */ /* 0x000ee20000300800 */
[----:B------:R-:W-:-:S04]  /*760f0*/  ISETP.LT.AND P2, PT, R8, R72, !P0 ;  /* 0x000000480800720c */ /* 0x000fc80004741270 */
[----:B------:R-:W1:Y:S01]  /*76100*/  LDC R71, c[0x0][0x22c] ;  /* 0x00008b00ff477b82 */ /* 0x000e620000000800 */
[----:B------:R-:W3:Y:S01]  /*76110*/  LDL.LU R8, [R1+0x1f8c] ;  /* 0x001f8c0001087983 */ /* 0x000ee20000300800 */
[----:B------:R-:W-:Y:S02]  /*76120*/  LEA R68, P6, R5, R2, 0x2 ;  /* 0x0000000205447211 */ /* 0x000fe400078c10ff */
[----:B------:R-:W-:Y:S01]  /*76130*/  ISETP.LT.AND P3, PT, R13, R70, !P0 ;  /* 0x000000460d00720c */ /* 0x000fe20004761270 */
[----:B------:R-:W3:Y:S01]  /*76140*/  LDL.LU R14, [R1+0x1fa0] ;  /* 0x001fa000010e7983 */ /* 0x000ee20000300800 */
[C---:B------:R-:W-:Y:S01]  /*76150*/  LEA.HI.X.SX32 R69, R5.reuse, R3, 0x2, P6 ;  /* 0x0000000305457211 */ /* 0x040fe200030f16ff */
[----:B------:R-:W-:Y:S01]  /*76160*/  IMAD.IADD R5, R5, 0x1, R4 ;  /* 0x0000000105057824 */ /* 0x000fe200078e0204 */
[----:B------:R-:W4:Y:S01]  /*76170*/  LDC R70, c[0x0][0x22c] ;  /* 0x00008b00ff467b82 */ /* 0x000f220000000800 */
[----:B------:R-:W3:Y:S04]  /*76180*/  LDL.LU R13, [R1+0x1f98] ;  /* 0x001f9800010d7983 */ /* 0x000ee80000300800 */
[----:B------:R2:W-:Y:S01]  /*76190*/  @P1 STG.E desc[UR60][R68.64], R228 ;  /* 0x000000e444001986 */ /* 0x0005e2000c10193c */
[----:B------:R-:W-:-:S02]  /*761a0*/  IADD3 R65, R5, R4, RZ ;  /* 0x0000000405417210 */ /* 0x000fc40007ffe0ff */
[----:B------:R-:W3:Y:S01]  /*761b0*/  LDC R72, c[0x0][0x22c] ;  /* 0x00008b00ff487b82 */ /* 0x000ee20000000800 */
[----:B--2---:R-:W-:Y:S02]  /*761c0*/  ISETP.LT.AND P1, PT, R12, R73, !P0 ;  /* 0x000000490c00720c */ /* 0x004fe40004721270 */
[----:B------:R-:W2:Y:S05]  /*761d0*/  LDL.LU R12, [R1+0x1fa4] ;  /* 0x001fa400010c7983 */ /* 0x000eaa0000300800 */
[----:B------:R-:W3:Y:S01]  /*761e0*/  LDC R73, c[0x0][0x22c] ;  /* 0x00008b00ff497b82 */ /* 0x000ee20000000800 */
[-C--:B------:R-:W-:Y:S01]  /*761f0*/  LEA R6, P5, R5, R2.reuse, 0x2 ;  /* 0x0000000205067211 */ /* 0x080fe200078a10ff */
[C---:B------:R-:W-:Y:S01]  /*76200*/  IMAD.IADD R0, R65.reuse, 0x1, R4 ;  /* 0x0000000141007824 */ /* 0x040fe200078e0204 */
[----:B------:R-:W-:-:S02]  /*76210*/  LEA R64, P6, R65, R2, 0x2 ;  /* 0x0000000241407211 */ /* 0x000fc400078c10ff */
[-C--:B------:R-:W-:Y:S01]  /*76220*/  LEA.HI.X.SX32 R7, R5, R3.reuse, 0x2, P5 ;  /* 0x0000000305077211 */ /* 0x080fe200028f16ff */
[C-C-:B------:R-:W-:Y:S01]  /*76230*/  IMAD.IADD R5, R0.reuse, 0x1, R4.reuse ;  /* 0x0000000100057824 */ /* 0x140fe200078e0204 */
[CC--:B------:R-:W-:Y:S02]  /*76240*/  LEA R66, P5, R0.reuse, R2.reuse, 0x2 ;  /* 0x0000000200427211 */ /* 0x0c0fe400078a10ff */
[-C--:B------:R-:W-:Y:S02]  /*76250*/  LEA.HI.X.SX32 R65, R65, R3.reuse, 0x2, P6 ;  /* 0x0000000341417211 */ /* 0x080fe400030f16ff */
[C---:B------:R-:W-:Y:S02]  /*76260*/  LEA R68, P6, R5.reuse, R2, 0x2 ;  /* 0x0000000205447211 */ /* 0x040fe400078c10ff */
[-C--:B------:R-:W-:Y:S02]  /*76270*/  LEA.HI.X.SX32 R67, R0, R3.reuse, 0x2, P5 ;  /* 0x0000000300437211 */ /* 0x080fe400028f16ff */
[----:B------:R-:W-:Y:S01]  /*76280*/  LEA.HI.X.SX32 R69, R5, R3, 0x2, P6 ;  /* 0x0000000305457211 */ /* 0x000fe200030f16ff */
[----:B------:R-:W-:Y:S01]  /*76290*/  @P4 STG.E desc[UR60][R6.64], R224 ;  /* 0x000000e006004986 */ /* 0x000fe2000c10193c */
[----:B-1----:R-:W-:Y:S01]  /*762a0*/  ISETP.LT.AND P4, PT, R11, R71, !P0 ;  /* 0x000000470b00720c */ /* 0x002fe20004781270 */
[----:B------:R-:W-:Y:S01]  /*762b0*/  IMAD.IADD R5, R5, 0x1, R4 ;  /* 0x0000000105057824 */ /* 0x000fe200078e0204 */
[----:B------:R-:W1:Y:S01]  /*762c0*/  LDC R71, c[0x0][0x22c] ;  /* 0x00008b00ff477b82 */ /* 0x000e620000000800 */
[----:B------:R3:W-:Y:S01]  /*762d0*/  @P3 STG.E desc[UR60][R64.64], R229 ;  /* 0x000000e540003986 */ /* 0x0007e2000c10193c */
[----:B----4-:R-:W-:-:S03]  /*762e0*/  ISETP.LT.AND P3, PT, R10, R70, !P0 ;  /* 0x000000460a00720c */ /* 0x010fc60004761270 */
[----:B------:R4:W-:Y:S03]  /*762f0*/  @P2 STG.E desc[UR60][R66.64], R225 ;  /* 0x000000e142002986 */ /* 0x0009e6000c10193c */
[----:B------:R-:W1:Y:S01]  /*76300*/  LDC R70, c[0x0][0x22c] ;  /* 0x00008b00ff467b82 */ /* 0x000e620000000800 */
[----:B------:R-:W2:Y:S04]  /*76310*/  LDL.LU R11, [R1+0x1fb4] ;  /* 0x001fb400010b7983 */ /* 0x000ea80000300800 */
[----:B------:R4:W-:Y:S04]  /*76320*/  @P1 STG.E desc[UR60][R68.64], R230 ;  /* 0x000000e644001986 */ /* 0x0009e8000c10193c */
[----:B------:R-:W2:Y:S01]  /*76330*/  LDL.LU R10, [R1+0x1fc8] ;  /* 0x001fc800010a7983 */ /* 0x000ea20000300800 */
[----:B---3--:R-:W-:-:S03]  /*76340*/  ISETP.LT.AND P2, PT, R9, R72, !P0 ;  /* 0x000000480900720c */ /* 0x008fc60004741270 */
[----:B------:R-:W3:Y:S01]  /*76350*/  LDL.LU R9, [R1+0x1fd0] ;  /* 0x001fd00001097983 */ /* 0x000ee20000300800 */
[----:B------:R-:W2:Y:S01]  /*76360*/  LDC R72, c[0x0][0x22c] ;  /* 0x00008b00ff487b82 */ /* 0x000ea20000000800 */
[----:B------:R-:W-:Y:S02]  /*76370*/  ISETP.LT.AND P1, PT, R8, R73, !P0 ;  /* 0x000000490800720c */ /* 0x000fe40004721270 */
[----:B------:R-:W3:Y:S01]  /*76380*/  LDL.LU R8, [R1+0x1fcc] ;  /* 0x001fcc0001087983 */ /* 0x000ee20000300800 */
[C---:B------:R-:W-:Y:S01]  /*76390*/  IMAD.IADD R65, R5.reuse, 0x1, R4 ;  /* 0x0000000105417824 */ /* 0x040fe200078e0204 */
[----:B------:R-:W-:-:S03]  /*763a0*/  LEA R6, P5, R5, R2, 0x2 ;  /* 0x0000000205067211 */ /* 0x000fc600078a10ff */
[----:B------:R-:W2:Y:S01]  /*763b0*/  LDC R73, c[0x0][0x22c] ;  /* 0x00008b00ff497b82 */ /* 0x000ea20000000800 */
[--C-:B------:R-:W-:Y:S01]  /*763c0*/  IMAD.IADD R0, R65, 0x1, R4.reuse ;  /* 0x0000000141007824 */ /* 0x100fe200078e0204 */
[-C--:B------:R-:W-:Y:S02]  /*763d0*/  LEA.HI.X.SX32 R7, R5, R3.reuse, 0x2, P5 ;  /* 0x0000000305077211 */ /* 0x080fe400028f16ff */
[CC--:B------:R-:W-:Y:S02]  /*763e0*/  LEA R64, P6, R65.reuse, R2.reuse, 0x2 ;  /* 0x0000000241407211 */ /* 0x0c0fe400078c10ff */
[CC--:B----4-:R-:W-:Y:S01]  /*763f0*/  LEA R66, P5, R0.reuse, R2.reuse, 0x2 ;  /* 0x0000000200427211 */ /* 0x0d0fe200078a10ff */
[C---:B------:R-:W-:Y:S01]  /*76400*/  IMAD.IADD R5, R0.reuse, 0x1, R4 ;  /* 0x0000000100057824 */ /* 0x040fe200078e0204 */
[-C--:B------:R-:W-:Y:S02]  /*76410*/  LEA.HI.X.SX32 R65, R65, R3.reuse, 0x2, P6 ;  /* 0x0000000341417211 */ /* 0x080fe400030f16ff */
[----:B------:R-:W-:Y:S01]  /*76420*/  LEA.HI.X.SX32 R67, R0, R3, 0x2, P5 ;  /* 0x0000000300437211 */ /* 0x000fe200028f16ff */
[----:B------:R-:W-:Y:S01]  /*76430*/  @P4 STG.E desc[UR60][R6.64], R226 ;  /* 0x000000e206004986 */ /* 0x000fe2000c10193c */
[----:B------:R-:W-:-:S03]  /*76440*/  LEA R68, P6, R5, R2, 0x2 ;  /* 0x0000000205447211 */ /* 0x000fc600078c10ff */
[----:B------:R4:W-:Y:S01]  /*76450*/  @P3 STG.E desc[UR60][R64.64], R231 ;  /* 0x000000e740003986 */ /* 0x0009e2000c10193c */
[----:B-1----:R-:W-:Y:S02]  /*76460*/  ISETP.LT.AND P3, PT, R13, R70, !P0 ;  /* 0x000000460d00720c */ /* 0x002fe40004761270 */
[----:B------:R-:W1:Y:S01]  /*76470*/  LDC R70, c[0x0][0x22c] ;  /* 0x00008b00ff467b82 */ /* 0x000e620000000800 */
[----:B------:R4:W-:Y:S01]  /*76480*/  @P2 STG.E desc[UR60][R66.64], R227 ;  /* 0x000000e342002986 */ /* 0x0009e2000c10193c */
[----:B--2---:R-:W-:Y:S02]  /*76490*/  ISETP.LT.AND P2, PT, R12, R72, !P0 ;  /* 0x000000480c00720c */ /* 0x004fe40004741270 */
[C---:B------:R-:W-:Y:S01]  /*764a0*/  LEA.HI.X.SX32 R69, R5.reuse, R3, 0x2, P6 ;  /* 0x0000000305457211 */ /* 0x040fe200030f16ff */
[----:B------:R-:W2:Y:S01]  /*764b0*/  LDL.LU R12, [R1+0x1fd4] ;  /* 0x001fd400010c7983 */ /* 0x000ea20000300800 */
[----:B------:R-:W-:Y:S02]  /*764c0*/  ISETP.LT.AND P4, PT, R14, R71, !P0 ;  /* 0x000000470e00720c */ /* 0x000fe40004781270 */
[----:B------:R-:W3:Y:S01]  /*764d0*/  LDC R72, c[0x0][0x22c] ;  /* 0x00008b00ff487b82 */ /* 0x000ee20000000800 */
[----:B------:R-:W-:-:S07]  /*764e0*/  IADD3 R5, R5, R4, RZ ;  /* 0x0000000405057210 */ /* 0x000fce0007ffe0ff */
[----:B------:R-:W3:Y:S01]  /*764f0*/  LDC R71, c[0x0][0x22c] ;  /* 0x00008b00ff477b82 */ /* 0x000ee20000000800 */
[C---:B----4-:R-:W-:Y:S01]  /*76500*/  IMAD.IADD R65, R5.reuse, 0x1, R4 ;  /* 0x0000000105417824 */ /* 0x050fe200078e0204 */
[----:B------:R-:W-:-:S03]  /*76510*/  LEA R6, P5, R5, R2, 0x2 ;  /* 0x0000000205067211 */ /* 0x000fc600078a10ff */
[----:B------:R-:W-:Y:S01]  /*76520*/  IMAD.IADD R0, R65, 0x1, R4 ;  /* 0x0000000141007824 */ /* 0x000fe200078e0204 */
[-C--:B------:R-:W-:Y:S02]  /*76530*/  LEA.HI.X.SX32 R7, R5, R3.reuse, 0x2, P5 ;  /* 0x0000000305077211 */ /* 0x080fe400028f16ff */
[CC--:B------:R-:W-:Y:S02]  /*76540*/  LEA R64, P6, R65.reuse, R2.reuse, 0x2 ;  /* 0x0000000241407211 */ /* 0x0c0fe400078c10ff */
[C---:B------:R-:W-:Y:S02]  /*76550*/  LEA R66, P5, R0.reuse, R2, 0x2 ;  /* 0x0000000200427211 */ /* 0x040fe400078a10ff */
[-C--:B------:R-:W-:Y:S02]  /*76560*/  LEA.HI.X.SX32 R65, R65, R3.reuse, 0x2, P6 ;  /* 0x0000000341417211 */ /* 0x080fe400030f16ff */
[----:B------:R-:W-:Y:S01]  /*76570*/  LEA.HI.X.SX32 R67, R0, R3, 0x2, P5 ;  /* 0x0000000300437211 */ /* 0x000fe200028f16ff */
[----:B------:R4:W-:Y:S01]  /*76580*/  @P1 STG.E desc[UR60][R68.64], R220 ;  /* 0x000000dc44001986 */ /* 0x0009e2000c10193c */
[----:B------:R-:W-:-:S02]  /*76590*/  ISETP.LT.AND P1, PT, R11, R73, !P0 ;  /* 0x000000490b00720c */ /* 0x000fc40004721270 */
[----:B------:R-:W2:Y:S01]  /*765a0*/  LDC R73, c[0x0][0x22c] ;  /* 0x00008b00ff497b82 */ /* 0x000ea20000000800 */
[----:B------:R-:W-:Y:S01]  /*765b0*/  @P4 STG.E desc[UR60][R6.64], R216 ;  /* 0x000000d806004986 */ /* 0x000fe2000c10193c */
[----:B-1----:R-:W-:-:S03]  /*765c0*/  ISETP.LT.AND P4, PT, R10, R70, !P0 ;  /* 0x000000460a00720c */ /* 0x002fc60004781270 */
[----:B------:R-:W2:Y:S01]  /*765d0*/  LDL.LU R11, [R1+0x1fe0] ;  /* 0x001fe000010b7983 */ /* 0x000ea20000300800 */
[----:B------:R-:W-:Y:S02]  /*765e0*/  IMAD.IADD R5, R0, 0x1, R4 ;  /* 0x0000000100057824 */ /* 0x000fe400078e0204 */
[----:B------:R-:W1:Y:S01]  /*765f0*/  LDC R70, c[0x0][0x22c] ;  /* 0x00008b00ff467b82 */ /* 0x000e620000000800 */
[----:B------:R4:W-:Y:S04]  /*76600*/  @P3 STG.E desc[UR60][R64.64], R221 ;  /* 0x000000dd40003986 */ /* 0x0009e8000c10193c */
[----:B------:R2:W-:Y:S04]  /*76610*/  @P2 STG.E desc[UR60][R66.64], R217 ;  /* 0x000000d942002986 */ /* 0x0005e8000c10193c */
[----:B------:R-:W2:Y:S01]  /*76620*/  LDL.LU R10, [R1+0x1ff0] ;  /* 0x001ff000010a7983 */ /* 0x000ea20000300800 */
[----:B---3--:R-:W-:-:S03]  /*76630*/  ISETP.LT.AND P3, PT, R9, R72, !P0 ;  /* 0x000000480900720c */ /* 0x008fc60004761270 */
[----:B------:R-:W3:Y:S01]  /*76640*/  LDL.LU R9, [R1+0x1ff4] ;  /* 0x001ff40001097983 */ /* 0x000ee20000300800 */
[C---:B----4-:R-:W-:Y:S01]  /*76650*/  LEA R68, P6, R5.reuse, R2, 0x2 ;  /* 0x0000000205447211 */ /* 0x050fe200078c10ff */
[----:B------:R-:W4:Y:S01]  /*76660*/  LDC R72, c[0x0][0x22c] ;  /* 0x00008b00ff487b82 */ /* 0x000f220000000800 */
[----:B------:R-:W-:Y:S02]  /*76670*/  ISETP.LT.AND P2, PT, R8, R71, !P0 ;  /* 0x000000470800720c */ /* 0x000fe40004741270 */
[----:B------:R-:W4:Y:S01]  /*76680*/  LDL.LU R8, [R1+0x1ff8] ;  /* 0x001ff80001087983 */ /* 0x000f220000300800 */
[C---:B------:R-:W-:Y:S01]  /*76690*/  LEA.HI.X.SX32 R69, R5.reuse, R3, 0x2, P6 ;  /* 0x0000000305457211 */ /* 0x040fe200030f16ff */
[----:B------:R-:W-:-:S03]  /*766a0*/  IMAD.IADD R5, R5, 0x1, R4 ;  /* 0x0000000105057824 */ /* 0x000fc600078e0204 */
[----:B------:R-:W1:Y:S01]  /*766b0*/  LDC R71, c[0x0][0x22c] ;  /* 0x00008b00ff477b82 */ /* 0x000e620000000800 */
[----:B------:R-:W4:Y:S04]  /*766c0*/  LDL.LU R15, [R1+0x2010] ;  /* 0x00201000010f7983 */ /* 0x000f280000300800 */
[----:B------:R-:W4:Y:S01]  /*766d0*/  LDL.LU R14, [R1+0x2004] ;  /* 0x00200400010e7983 */ /* 0x000f220000300800 */
[----:B------:R-:W-:-:S03]  /*766e0*/  IMAD.IADD R65, R5, 0x1, R4 ;  /* 0x0000000105417824 */ /* 0x000fc600078e0204 */
[----:B------:R2:W-:Y:S04]  /*766f0*/  @P1 STG.E desc[UR60][R68.64], R222 ;  /* 0x000000de44001986 */ /* 0x0005e8000c10193c */
[----:B------:R-:W4:Y:S01]  /*76700*/  LDL.LU R13, [R1+0x201c] ;  /* 0x00201c00010d7983 */ /* 0x000f220000300800 */
[----:B------:R-:W-:Y:S01]  /*76710*/  LEA R6, P5, R5, R2, 0x2 ;  /* 0x0000000205067211 */ /* 0x000fe200078a10ff */
[----:B------:R-:W-:Y:S01]  /*76720*/  IMAD.IADD R0, R65, 0x1, R4 ;  /* 0x0000000141007824 */ /* 0x000fe200078e0204 */
[----:B--2---:R-:W-:Y:S02]  /*76730*/  ISETP.LT.AND P1, PT, R12, R73, !P0 ;  /* 0x000000490c00720c */ /* 0x004fe40004721270 */
[----:B------:R-:W4:Y:S01]  /*76740*/  LDC R73, c[0x0][0x22c] ;  /* 0x00008b00ff497b82 */ /* 0x000f220000000800 */
[----:B------:R-:W2:Y:S01]  /*76750*/  LDL.LU R12, [R1+0x2020] ;  /* 0x00202000010c7983 */ /* 0x000ea20000300800 */
[----:B------:R-:W-:-:S02]  /*76760*/  LEA.HI.X.SX32 R7, R5, R3, 0x2, P5 ;  /* 0x0000000305077211 */ /* 0x000fc400028f16ff */
[C---:B------:R-:W-:Y:S02]  /*76770*/  LEA R64, P6, R65.reuse, R2, 0x2 ;  /* 0x0000000241407211 */ /* 0x040fe400078c10ff */
[C---:B------:R-:W-:Y:S02]  /*76780*/  IADD3 R5, R0.reuse, R4, RZ ;  /* 0x0000000400057210 */ /* 0x040fe40007ffe0ff */
[CC--:B------:R-:W-:Y:S02]  /*76790*/  LEA R66, P5, R0.reuse, R2.reuse, 0x2 ;  /* 0x0000000200427211 */ /* 0x0c0fe400078a10ff */
[-C--:B------:R-:W-:Y:S02]  /*767a0*/  LEA.HI.X.SX32 R65, R65, R3.reuse, 0x2, P6 ;  /* 0x0000000341417211 */ /* 0x080fe400030f16ff */
[----:B------:R-:W-:Y:S02]  /*767b0*/  LEA R68, P6, R5, R2, 0x2 ;  /* 0x0000000205447211 */ /* 0x000fe400078c10ff */
[----:B------:R-:W-:-:S02]  /*767c0*/  LEA.HI.X.SX32 R67, R0, R3, 0x2, P5 ;  /* 0x0000000300437211 */ /* 0x000fc400028f16ff */
[----:B------:R-:W-:Y:S01]  /*767d0*/  LEA.HI.X.SX32 R69, R5, R3, 0x2, P6 ;  /* 0x0000000305457211 */ /* 0x000fe200030f16ff */
[----:B------:R-:W-:Y:S04]  /*767e0*/  @P4 STG.E desc[UR60][R6.64], R218 ;  /* 0x000000da06004986 */ /* 0x000fe8000c10193c */
[----:B------:R4:W-:Y:S04]  /*767f0*/  @P3 STG.E desc[UR60][R64.64], R223 ;  /* 0x000000df40003986 */ /* 0x0009e8000c10193c */
[----:B------:R-:W-:Y:S04]  /*76800*/  @P2 STG.E desc[UR60][R66.64], R219 ;  /* 0x000000db42002986 */ /* 0x000fe8000c10193c */
[----:B------:R4:W-:Y:S01]  /*76810*/  @P1 STG.E desc[UR60][R68.64], R212 ;  /* 0x000000d444001986 */ /* 0x0009e2000c10193c */
[----:B-1----:R-:W-:-:S03]  /*76820*/  ISETP.LT.AND P4, PT, R11, R70, !P0 ;  /* 0x000000460b00720c */ /* 0x002fc60004781270 */
[----:B------:R-:W2:Y:S01]  /*76830*/  LDL.LU R11, [R1+0x2030] ;  /* 0x00203000010b7983 */ /* 0x000ea20000300800 */
[--C-:B------:R-:W-:Y:S01]  /*76840*/  IMAD.IADD R5, R5, 0x1, R4.reuse ;  /* 0x0000000105057824 */ /* 0x100fe200078e0204 */
[----:B------:R-:W1:Y:S01]  /*76850*/  LDC R70, c[0x0][0x22c] ;  /* 0x00008b00ff467b82 */ /* 0x000e620000000800 */
[----:B------:R-:W-:Y:S02]  /*76860*/  ISETP.LT.AND P3, PT, R10, R71, !P0 ;  /* 0x000000470a00720c */ /* 0x000fe40004761270 */
[----:B------:R-:W2:Y:S01]  /*76870*/  LDL.LU R10, [R1+0x2050] ;  /* 0x00205000010a7983 */ /* 0x000ea20000300800 */
[----:B---3--:R-:W-:Y:S02]  /*76880*/  ISETP.LT.AND P2, PT, R9, R74, !P0 ;  /* 0x0000004a0900720c */ /* 0x008fe40004741270 */
[----:B----4-:R-:W-:Y:S01]  /*76890*/  ISETP.LT.AND P1, PT, R8, R73, !P0 ;  /* 0x000000490800720c */ /* 0x010fe20004721270 */
[----:B------:R-:W3:Y:S01]  /*768a0*/  LDL.LU R9, [R1+0x2040] ;  /* 0x0020400001097983 */ /* 0x000ee20000300800 */
[C-C-:B------:R-:W-:Y:S01]  /*768b0*/  IMAD.IADD R65, R5.reuse, 0x1, R4.reuse ;  /* 0x0000000105417824 */ /* 0x140fe200078e0204 */
[----:B------:R-:W-:Y:S01]  /*768c0*/  LEA R6, P5, R5, R2, 0x2 ;  /* 0x0000000205067211 */ /* 0x000fe200078a10ff */
[----:B------:R-:W4:Y:S01]  /*768d0*/  LDC R71, c[0x0][0x22c] ;  /* 0x00008b00ff477b82 */ /* 0x000f220000000800 */
[----:B------:R-:W3:Y:S01]  /*768e0*/  LDL.LU R8, [R1+0x2034] ;  /* 0x0020340001087983 */ /* 0x000ee20000300800 */
[----:B------:R-:W-:Y:S01]  /*768f0*/  IMAD.IADD R0, R65, 0x1, R4 ;  /* 0x0000000141007824 */ /* 0x000fe200078e0204 */
[----:B------:R-:W-:-:S05]  /*76900*/  LEA.HI.X.SX32 R7, R5, R3, 0x2, P5 ;  /* 0x0000000305077211 */ /* 0x000fca00028f16ff */
[----:B------:R-:W2:Y:S01]  /*76910*/  LDC R74, c[0x0][0x22c] ;  /* 0x00008b00ff4a7b82 */ /* 0x000ea20000000800 */
[----:B------:R-:W-:Y:S01]  /*76920*/  LEA R64, P6, R65, R2, 0x2 ;  /* 0x0000000241407211 */ /* 0x000fe200078c10ff */
[----:B------:R-:W-:-:S03]  /*76930*/  IMAD.IADD R5, R0, 0x1, R4 ;  /* 0x0000000100057824 */ /* 0x000fc600078e0204 */
[-C--:B------:R-:W-:Y:S02]  /*76940*/  LEA.HI.X.SX32 R65, R65, R3.reuse, 0x2, P6 ;  /* 0x0000000341417211 */ /* 0x080fe400030f16ff */
[CC--:B------:R-:W-:Y:S01]  /*76950*/  LEA R68, P6, R5.reuse, R2.reuse, 0x2 ;  /* 0x0000000205447211 */ /* 0x0c0fe200078c10ff */
[----:B------:R-:W2:Y:S01]  /*76960*/  LDC R73, c[0x0][0x22c] ;  /* 0x00008b00ff497b82 */ /* 0x000ea20000000800 */
[C---:B------:R-:W-:Y:S02]  /*76970*/  LEA R66, P5, R0.reuse, R2, 0x2 ;  /* 0x0000000200427211 */ /* 0x040fe400078a10ff */
[CC--:B------:R-:W-:Y:S01]  /*76980*/  LEA.HI.X.SX32 R69, R5.reuse, R3.reuse, 0x2, P6 ;  /* 0x0000000305457211 */ /* 0x0c0fe200030f16ff */
[----:B------:R-:W-:Y:S01]  /*76990*/  IMAD.IADD R5, R5, 0x1, R4 ;  /* 0x0000000105057824 */ /* 0x000fe200078e0204 */
[----:B------:R-:W-:Y:S01]  /*769a0*/  LEA.HI.X.SX32 R67, R0, R3, 0x2, P5 ;  /* 0x0000000300437211 */ /* 0x000fe200028f16ff */
[----:B------:R1:W-:Y:S04]  /*769b0*/  @P4 STG.E desc[UR60][R6.64], R208 ;  /* 0x000000d006004986 */ /* 0x0003e8000c10193c */
[----:B------:R4:W-:Y:S01]  /*769c0*/  @P3 STG.E desc[UR60][R64.64], R213 ;  /* 0x000000d540003986 */ /* 0x0009e2000c10193c */
[----:B-1----:R-:W-:-:S02]  /*769d0*/  ISETP.LT.AND P3, PT, R14, R70, !P0 ;  /* 0x000000460e00720c */ /* 0x002fc40004761270 */
[----:B------:R-:W1:Y:S01]  /*769e0*/  LDC R70, c[0x0][0x22c] ;  /* 0x00008b00ff467b82 */ /* 0x000e620000000800 */
[----:B------:R2:W-:Y:S01]  /*769f0*/  @P2 STG.E desc[UR60][R66.64], R209 ;  /* 0x000000d142002986 */ /* 0x0005e2000c10193c */
[----:B------:R-:W-:-:S03]  /*76a00*/  LEA R6, P4, R5, R2, 0x2 ;  /* 0x0000000205067211 */ /* 0x000fc600078810ff */
[----:B------:R2:W-:Y:S01]  /*76a10*/  @P1 STG.E desc[UR60][R68.64], R214 ;  /* 0x000000d644001986 */ /* 0x0005e2000c10193c */
[----:B------:R-:W-:Y:S01]  /*76a20*/  ISETP.LT.AND P2, PT, R13, R72, !P0 ;  /* 0x000000480d00720c */ /* 0x000fe20004741270 */
[C---:B----4-:R-:W-:Y:S01]  /*76a30*/  IMAD.IADD R65, R5.reuse, 0x1, R4 ;  /* 0x0000000105417824 */ /* 0x050fe200078e0204 */
[----:B------:R-:W-:Y:S01]  /*76a40*/  LEA.HI.X.SX32 R7, R5, R3, 0x2, P4 ;  /* 0x0000000305077211 */ /* 0x000fe200020f16ff */
[----:B------:R-:W3:Y:S01]  /*76a50*/  LDC R72, c[0x0][0x22c] ;  /* 0x00008b00ff487b82 */ /* 0x000ee20000000800 */
[----:B------:R-:W-:Y:S02]  /*76a60*/  ISETP.LT.AND P1, PT, R15, R71, !P0 ;  /* 0x000000470f00720c */ /* 0x000fe40004721270 */
[----:B--2---:R-:W-:Y:S02]  /*76a70*/  ISETP.LT.AND P4, PT, R12, R74, !P0 ;  /* 0x0000004a0c00720c */ /* 0x004fe40004781270 */
[----:B------:R-:W2:Y:S01]  /*76a80*/  LDL.LU R12, [R1+0x2064] ;  /* 0x00206400010c7983 */ /* 0x000ea20000300800 */
[----:B------:R-:W-:-:S02]  /*76a90*/  IADD3 R0, R65, R4, RZ ;  /* 0x0000000441007210 */ /* 0x000fc40007ffe0ff */
[----:B------:R-:W4:Y:S01]  /*76aa0*/  LDC R71, c[0x0][0x22c] ;  /* 0x00008b00ff477b82 */ /* 0x000f220000000800 */
[CC--:B------:R-:W-:Y:S02]  /*76ab0*/  LEA R64, P6, R65.reuse, R2.reuse, 0x2 ;  /* 0x0000000241407211 */ /* 0x0c0fe400078c10ff */
[C---:B------:R-:W-:Y:S01]  /*76ac0*/  IMAD.IADD R5, R0.reuse, 0x1, R4 ;  /* 0x0000000100057824 */ /* 0x040fe200078e0204 */
[CC--:B------:R-:W-:Y:S02]  /*76ad0*/  LEA R66, P5, R0.reuse, R2.reuse, 0x2 ;  /* 0x0000000200427211 */ /* 0x0c0fe400078a10ff */
[-C--:B------:R-:W-:Y:S02]  /*76ae0*/  LEA.HI.X.SX32 R65, R65, R3.reuse, 0x2, P6 ;  /* 0x0000000341417211 */ /* 0x080fe400030f16ff */
[----:B------:R-:W-:Y:S01]  /*76af0*/  LEA R68, P6, R5, R2, 0x2 ;  /* 0x0000000205447211 */ /* 0x000fe200078c10ff */
[----:B------:R-:W2:Y:S01]  /*76b00*/  LDC R15, c[0x0][0x248] ;  /* 0x00009200ff0f7b82 */ /* 0x000ea20000000800 */
[----:B------:R-:W-:-:S02]  /*76b10*/  LEA.HI.X.SX32 R67, R0, R3, 0x2, P5 ;  /* 0x0000000300437211 */ /* 0x000fc400028f16ff */
[C---:B------:R-:W-:Y:S01]  /*76b20*/  LEA.HI.X.SX32 R69, R5.reuse, R3, 0x2, P6 ;  /* 0x0000000305457211 */ /* 0x040fe200030f16ff */
[----:B------:R-:W-:Y:S04]  /*76b30*/  @P1 STG.E desc[UR60][R6.64], R210 ;  /* 0x000000d206001986 */ /* 0x000fe8000c10193c */
[----:B------:R-:W-:Y:S04]  /*76b40*/  @P3 STG.E desc[UR60][R64.64], R215 ;  /* 0x000000d740003986 */ /* 0x000fe8000c10193c */
[----:B------:R4:W-:Y:S01]  /*76b50*/  @P2 STG.E desc[UR60][R66.64], R211 ;  /* 0x000000d342002986 */ /* 0x0009e2000c10193c */
[----:B------:R-:W-:Y:S01]  /*76b60*/  ISETP.LT.AND P3, PT, R10, R73, !P0 ;  /* 0x000000490a00720c */ /* 0x000fe20004761270 */
[----:B------:R-:W-:Y:S01]  /*76b70*/  IMAD.IADD R0, R5, 0x1, R4 ;  /* 0x0000000105007824 */ /* 0x000fe200078e0204 */
[----:B------:R-:W2:Y:S01]  /*76b80*/  LDC R73, c[0x0][0x22c] ;  /* 0x00008b00ff497b82 */ /* 0x000ea20000000800 */
[----:B------:R4:W-:Y:S01]  /*76b90*/  @P4 STG.E desc[UR60][R68.64], R204 ;  /* 0x000000cc44004986 */ /* 0x0009e2000c10193c */
[----:B-1----:R-:W-:-:S03]  /*76ba0*/  ISETP.LT.AND P4, PT, R11, R70, !P0 ;  /* 0x000000460b00720c */ /* 0x002fc60004781270 */
[----:B------:R-:W2:Y:S03]  /*76bb0*/  LDL.LU R11, [R1+0x2070] ;  /* 0x00207000010b7983 */ /* 0x000ea60000300800 */
[----:B------:R-:W2:Y:S01]  /*76bc0*/  LDC R70, c[0x0][0x22c] ;  /* 0x00008b00ff467b82 */ /* 0x000ea20000000800 */
[----:B------:R-:W2:Y:S01]  /*76bd0*/  LDL.LU R10, [R1+0x206c] ;  /* 0x00206c00010a7983 */ /* 0x000ea20000300800 */
[----:B---3--:R-:W-:-:S03]  /*76be0*/  ISETP.LT.AND P2, PT, R9, R72, !P0 ;  /* 0x000000480900720c */ /* 0x008fc60004741270 */
[----:B------:R-:W3:Y:S01]  /*76bf0*/  LDL.LU R9, [R1+0x2084] ;  /* 0x0020840001097983 */ /* 0x000ee20000300800 */
[----:B----4-:R-:W-:Y:S01]  /*76c00*/  ISETP.LT.AND P1, PT, R8, R71, !P0 ;  /* 0x000000470800720c */ /* 0x010fe20004721270 */
[C-C-:B------:R-:W-:Y:S02]  /*76c10*/  IMAD.IADD R66, R0.reuse, 0x1, R4.reuse ;  /* 0x0000000100427824 */ /* 0x140fe400078e0204 */
[----:B------:R-:W4:Y:S01]  /*76c20*/  LDL.LU R8, [R1+0x2098] ;  /* 0x0020980001087983 */ /* 0x000f220000300800 */
[-C--:B------:R-:W-:Y:S01]  /*76c30*/  LEA R64, P5, R0, R2.reuse, 0x2 ;  /* 0x0000000200407211 */ /* 0x080fe200078a10ff */
[----:B------:R-:W1:Y:S01]  /*76c40*/  LDC R72, c[0x0][0x22c] ;  /* 0x00008b00ff487b82 */ /* 0x000e620000000800 */
[C---:B------:R-:W-:Y:S01]  /*76c50*/  IMAD.IADD R6, R66.reuse, 0x1, R4 ;  /* 0x0000000142067824 */ /* 0x040fe200078e0204 */
[----:B------:R-:W-:Y:S01]  /*76c60*/  LEA R68, P6, R66, R2, 0x2 ;  /* 0x0000000242447211 */ /* 0x000fe200078c10ff */
[----:B------:R-:W4:Y:S01]  /*76c70*/  LDL.LU R13, [R1+0x2094] ;  /* 0x00209400010d7983 */ /* 0x000f220000300800 */
[----:B------:R-:W-:-:S02]  /*76c80*/  LEA.HI.X.SX32 R65, R0, R3, 0x2, P5 ;  /* 0x0000000300417211 */ /* 0x000fc400028f16ff */
[-C--:B------:R-:W-:Y:S02]  /*76c90*/  LEA.HI.X.SX32 R69, R66, R3.reuse, 0x2, P6 ;  /* 0x0000000342457211 */ /* 0x080fe400030f16ff */
[C---:B------:R-:W-:Y:S01]  /*76ca0*/  LEA R66, P5, R6.reuse, R2, 0x2 ;  /* 0x0000000206427211 */ /* 0x040fe200078a10ff */
[----:B------:R1:W-:Y:S03]  /*76cb0*/  @P4 STG.E desc[UR60][R64.64], R200 ;  /* 0x000000c840004986 */ /* 0x0003e6000c10193c */
[C---:B------:R-:W-:Y:S01]  /*76cc0*/  LEA.HI.X.SX32 R67, R6.reuse, R3, 0x2, P5 ;  /* 0x0000000306437211 */ /* 0x040fe200028f16ff */
[----:B------:R1:W-:Y:S01]  /*76cd0*/  @P3 STG.E desc[UR60][R68.64], R205 ;  /* 0x000000cd44003986 */ /* 0x0003e2000c10193c */
[----:B------:R-:W-:-:S03]  /*76ce0*/  IMAD.IADD R5, R6, 0x1, R4 ;  /* 0x0000000106057824 */ /* 0x000fc600078e0204 */
[----:B------:R1:W-:Y:S01]  /*76cf0*/  @P2 STG.E desc[UR60][R66.64], R201 ;  /* 0x000000c942002986 */ /* 0x0003e2000c10193c */
[C---:B------:R-:W-:Y:S01]  /*76d00*/  IMAD.IADD R7, R5.reuse, 0x1, R4 ;  /* 0x0000000105077824 */ /* 0x040fe200078e0204 */
[----:B-1----:R-:W-:Y:S01]  /*76d10*/  LEA R64, P4, R5, R2, 0x2 ;  /* 0x0000000205407211 */ /* 0x002fe200078810ff */
[----:B------:R-:W1:Y:S08]  /*76d20*/  LDC R68, c[0x0][0x22c] ;  /* 0x00008b00ff447b82 */ /* 0x000e700000000800 */
[----:B------:R-:W3:Y:S01]  /*76d30*/  LDC R66, c[0x0][0x22c] ;  /* 0x00008b00ff427b82 */ /* 0x000ee20000000800 */
[----:B--2---:R-:W-:-:S07]  /*76d40*/  ISETP.LT.AND P3, PT, R12, R70, !P0 ;  /* 0x000000460c00720c */ /* 0x004fce0004761270 */
[----:B------:R-:W4:Y:S01]  /*76d50*/  LDC R70, c[0x0][0x22c] ;  /* 0x00008b00ff467b82 */ /* 0x000f220000000800 */
[----:B------:R-:W2:Y:S01]  /*76d60*/  LDL.LU R12, [R1+0x20a8] ;  /* 0x0020a800010c7983 */ /* 0x000ea20000300800 */
[----:B------:R-:W-:Y:S02]  /*76d70*/  LEA.HI.X.SX32 R65, R5, R3, 0x2, P4 ;  /* 0x0000000305417211 */ /* 0x000fe400020f16ff */
[----:B------:R-:W-:-:S03]  /*76d80*/  IADD3 R0, R7, R4, RZ ;  /* 0x0000000407007210 */ /* 0x000fc60007ffe0ff */
[----:B------:R1:W-:Y:S01]  /*76d90*/  @P1 STG.E desc[UR60][R64.64], R206 ;  /* 0x000000ce40001986 */ /* 0x0003e2000c10193c */
[----:B------:R-:W-:Y:S01]  /*76da0*/  LEA R76, P1, R7, R2, 0x2 ;  /* 0x00000002074c7211 */ /* 0x000fe200078210ff */
[----:B------:R-:W-:-:S03]  /*76db0*/  IMAD.IADD R6, R0, 0x1, R4 ;  /* 0x0000000100067824 */ /* 0x000fc600078e0204 */
[----:B------:R-:W-:Y:S02]  /*76dc0*/  LEA.HI.X.SX32 R77, R7, R3, 0x2, P1 ;  /* 0x00000003074d7211 */ /* 0x000fe400008f16ff */
[----:B-1----:R-:W-:-:S03]  /*76dd0*/  LEA R64, P2, R6, R2, 0x2 ;  /* 0x0000000206407211 */ /* 0x002fc600078410ff */
[----:B------:R-:W-:Y:S01]  /*76de0*/  @P3 STG.E desc[UR60][R76.64], R202 ;  /* 0x000000ca4c003986 */ /* 0x000fe2000c10193c */
[----:B------:R-:W-:Y:S02]  /*76df0*/  LEA.HI.X.SX32 R65, R6, R3, 0x2, P2 ;  /* 0x0000000306417211 */ /* 0x000fe400010f16ff */
[----:B------:R-:W-:Y:S02]  /*76e00*/  ISETP.LT.AND P4, PT, R11, R73, !P0 ;  /* 0x000000490b00720c */ /* 0x000fe40004781270 */
[----:B------:R-:W2:Y:S01]  /*76e10*/  LDL.LU R11, [R1+0x20b4] ;  /* 0x0020b400010b7983 */ /* 0x000ea20000300800 */
[----:B------:R-:W-:-:S03]  /*76e20*/  ISETP.LT.AND P5, PT, R10, R72, !P0 ;  /* 0x000000480a00720c */ /* 0x000fc600047a1270 */
[----:B------:R-:W2:Y:S01]  /*76e30*/  LDL.LU R10, [R1+0x20d4] ;  /* 0x0020d400010a7983 */ /* 0x000ea20000300800 */
[----:B---3--:R-:W-:-:S03]  /*76e40*/  ISETP.LT.AND P3, PT, R9, R66, !P0 ;  /* 0x000000420900720c */ /* 0x008fc60004761270 */
[----:B------:R-:W3:Y:S01]  /*76e50*/  LDL.LU R9, [R1+0x20c8] ;  /* 0x0020c80001097983 */ /* 0x000ee20000300800 */
[----:B----4-:R-:W-:-:S03]  /*76e60*/  ISETP.LT.AND P2, PT, R8, R70, !P0 ;  /* 0x000000460800720c */ /* 0x010fc60004741270 */
[----:B------:R-:W4:Y:S01]  /*76e70*/  LDL.LU R8, [R1+0x20c0] ;  /* 0x0020c00001087983 */ /* 0x000f220000300800 */
[----:B------:R-:W-:Y:S01]  /*76e80*/  LEA R78, P1, R0, R2, 0x2 ;  /* 0x00000002004e7211 */ /* 0x000fe200078210ff */
[----:B------:R-:W-:-:S03]  /*76e90*/  IMAD.IADD R5, R6, 0x1, R4 ;  /* 0x0000000106057824 */ /* 0x000fc600078e0204 */
[----:B------:R-:W-:-:S05]  /*76ea0*/  LEA.HI.X.SX32 R79, R0, R3, 0x2, P1 ;  /* 0x00000003004f7211 */ /* 0x000fca00008f16ff */
[----:B------:R1:W-:Y:S04]  /*76eb0*/  @P4 STG.E desc[UR60][R78.64], R207 ;  /* 0x000000cf4e004986 */ /* 0x0003e8000c10193c */
[----:B------:R1:W-:Y:S01]  /*76ec0*/  @P5 STG.E desc[UR60][R64.64], R203 ;  /* 0x000000cb40005986 */ /* 0x0003e2000c10193c */
[C---:B------:R-:W-:Y:S01]  /*76ed0*/  IMAD.IADD R67, R5.reuse, 0x1, R4 ;  /* 0x0000000105437824 */ /* 0x040fe200078e0204 */
[----:B-1----:R-:W1:Y:S01]  /*76ee0*/  LDC R78, c[0x0][0x22c] ;  /* 0x00008b00ff4e7b82 */ /* 0x002e620000000800 */
[----:B------:R-:W-:-:S04]  /*76ef0*/  LEA R64, P4, R5, R2, 0x2 ;  /* 0x0000000205407211 */ /* 0x000fc800078810ff */
[----:B------:R-:W-:-:S03]  /*76f00*/  LEA.HI.X.SX32 R65, R5, R3, 0x2, P4 ;  /* 0x0000000305417211 */ /* 0x000fc600020f16ff */
[----:B------:R-:W4:Y:S01]  /*76f10*/  LDC R79, c[0x0][0x22c] ;  /* 0x00008b00ff4f7b82 */ /* 0x000f220000000800 */
[C-C-:B------:R-:W-:Y:S01]  /*76f20*/  IMAD.IADD R69, R67.reuse, 0x1, R4.reuse ;  /* 0x0000000143457824 */ /* 0x140fe200078e0204 */
[----:B------:R-:W-:Y:S02]  /*76f30*/  LEA R66, P5, R67, R2, 0x2 ;  /* 0x0000000243427211 */ /* 0x000fe400078a10ff */
[----:B------:R-:W-:Y:S01]  /*76f40*/  ISETP.LT.AND P1, PT, R13, R68, !P0 ;  /* 0x000000440d00720c */ /* 0x000fe20004721270 */
[----:B------:R-:W-:Y:S01]  /*76f50*/  IMAD.IADD R71, R69, 0x1, R4 ;  /* 0x0000000145477824 */ /* 0x000fe200078e0204 */
[----:B--2---:R-:W-:Y:S02]  /*76f60*/  ISETP.LT.AND P4, PT, R12, R82, !P0 ;  /* 0x000000520c00720c */ /* 0x004fe40004781270 */
[----:B------:R-:W2:Y:S01]  /*76f70*/  LDL.LU R12, [R1+0x20e4] ;  /* 0x0020e400010c7983 */ /* 0x000ea20000300800 */
[-C--:B------:R-:W-:Y:S02]  /*76f80*/  LEA.HI.X.SX32 R67, R67, R3.reuse, 0x2, P5 ;  /* 0x0000000343437211 */ /* 0x080fe400028f16ff */
[CC--:B------:R-:W-:Y:S01]  /*76f90*/  LEA R76, P5, R69.reuse, R2.reuse, 0x2 ;  /* 0x00000002454c7211 */ /* 0x0c0fe200078a10ff */
[----:B------:R1:W-:Y:S03]  /*76fa0*/  @P3 STG.E desc[UR60][R64.64], R196 ;  /* 0x000000c440003986 */ /* 0x0003e6000c10193c */
[----:B------:R-:W-:Y:S01]  /*76fb0*/  LEA.HI.X.SX32 R77, R69, R3, 0x2, P5 ;  /* 0x00000003454d7211 */ /* 0x000fe200028f16ff */
[----:B------:R-:W-:Y:S01]  /*76fc0*/  @P2 STG.E desc[UR60][R66.64], R192 ;  /* 0x000000c042002986 */ /* 0x000fe2000c10193c */
[----:B-1----:R-:W-:-:S04]  /*76fd0*/  LEA R64, P3, R71, R2, 0x2 ;  /* 0x0000000247407211 */ /* 0x002fc800078610ff */
[----:B------:R-:W-:Y:S01]  /*76fe0*/  LEA.HI.X.SX32 R65, R71, R3, 0x2, P3 ;  /* 0x0000000347417211 */ /* 0x000fe200018f16ff */
[----:B------:R-:W-:Y:S04]  /*76ff0*/  @P1 STG.E desc[UR60][R76.64], R197 ;  /* 0x000000c54c001986 */ /* 0x000fe8000c10193c */
[----:B------:R1:W-:Y:S01]  /*77000*/  @P4 STG.E desc[UR60][R64.64], R193 ;  /* 0x000000c140004986 */ /* 0x0003e2000c10193c */
[----:B------:R-:W-:-:S03]  /*77010*/  ISETP.LT.AND P4, PT, R11, R78, !P0 ;  /* 0x0000004e0b00720c */ /* 0x000fc60004781270 */
[----:B------:R-:W2:Y:S01]  /*77020*/  LDL.LU R11, [R1+0x20f4] ;  /* 0x0020f400010b7983 */ /* 0x000ea20000300800 */
[----:B------:R-:W-:Y:S01]  /*77030*/  IMAD.IADD R75, R71, 0x1, R4 ;  /* 0x00000001474b7824 */ /* 0x000fe200078e0204 */
[----:B------:R-:W-:Y:S01]  /*77040*/  ISETP.LT.AND P3, PT, R10, R81, !P0 ;  /* 0x000000510a00720c */ /* 0x000fe20004761270 */
[----:B------:R-:W2:Y:S01]  /*77050*/  LDC R78, c[0x0][0x22c] ;  /* 0x00008b00ff4e7b82 */ /* 0x000ea20000000800 */
[----:B------:R-:W2:Y:S01]  /*77060*/  LDL.LU R10, [R1+0x20f0] ;  /* 0x0020f000010a7983 */ /* 0x000ea20000300800 */
[----:B---3--:R-:W-:-:S03]  /*77070*/  ISETP.LT.AND P2, PT, R9, R80, !P0 ;  /* 0x000000500900720c */ /* 0x008fc60004741270 */
[----:B------:R-:W3:Y:S01]  /*77080*/  LDL.LU R9, [R1+0x210c] ;  /* 0x00210c0001097983 */ /* 0x000ee20000300800 */
[----:B----4-:R-:W-:Y:S02]  /*77090*/  ISETP.LT.AND P1, PT, R8, R79, !P0 ;  /* 0x0000004f0800720c */ /* 0x010fe40004721270 */
[----:B------:R-:W4:Y:S01]  /*770a0*/  LDC R80, c[0x0][0x22c] ;  /* 0x00008b00ff507b82 */ /* 0x000f220000000800 */
[----:B------:R-:W3:Y:S01]  /*770b0*/  LDL.LU R8, [R1+0x211c] ;  /* 0x00211c0001087983 */ /* 0x000ee20000300800 */
[C---:B------:R-:W-:Y:S02]  /*770c0*/  IADD3 R73, R75.reuse, R4, RZ ;  /* 0x000000044b497210 */ /* 0x040fe40007ffe0ff */
[-C--:B-1----:R-:W-:Y:S01]  /*770d0*/  LEA R64, P5, R75, R2.reuse, 0x2 ;  /* 0x000000024b407211 */ /* 0x082fe200078a10ff */
[----:B------:R-:W3:Y:S02]  /*770e0*/  LDL.LU R13, [R1+0x2110] ;  /* 0x00211000010d7983 */ /* 0x000ee40000300800 */
[--C-:B------:R-:W-:Y:S01]  /*770f0*/  IMAD.IADD R6, R73, 0x1, R4.reuse ;  /* 0x0000000149067824 */ /* 0x100fe200078e0204 */
[----:B------:R-:W-:Y:S01]  /*77100*/  LEA.HI.X.SX32 R65, R75, R3, 0x2, P5 ;  /* 0x000000034b417211 */ /* 0x000fe200028f16ff */
[----:B------:R-:W1:Y:S01]  /*77110*/  LDC R79, c[0x0][0x22c] ;  /* 0x00008b00ff4f7b82 */ /* 0x000e620000000800 */
[----:B------:R-:W-:Y:S01]  /*77120*/  LEA R76, P6, R73, R2, 0x2 ;  /* 0x00000002494c7211 */ /* 0x000fe200078c10ff */
[----:B------:R-:W-:-:S02]  /*77130*/  IMAD.IADD R74, R6, 0x1, R4 ;  /* 0x00000001064a7824 */ /* 0x000fc400078e0204 */
[----:B------:R4:W-:Y:S01]  /*77140*/  @P4 STG.E desc[UR60][R64.64], R198 ;  /* 0x000000c640004986 */ /* 0x0009e2000c10193c */
[----:B------:R-:W-:Y:S01]  /*77150*/  LEA.HI.X.SX32 R77, R73, R3, 0x2, P6 ;  /* 0x00000003494d7211 */ /* 0x000fe200030f16ff */
[----:B------:R-:W-:-:S04]  /*77160*/  IMAD.IADD R0, R74, 0x1, R4 ;  /* 0x000000014a007824 */ /* 0x000fc800078e0204 */
[----:B------:R4:W-:Y:S02]  /*77170*/  @P3 STG.E desc[UR60][R76.64], R194 ;  /* 0x000000c24c003986 */ /* 0x0009e4000c10193c */
[----:B----4-:R-:W-:-:S04]  /*77180*/  LEA R64, P4, R74, R2, 0x2 ;  /* 0x000000024a407211 */ /* 0x010fc800078810ff */
[----:B------:R-:W-:Y:S02]  /*77190*/  LEA.HI.X.SX32 R65, R74, R3, 0x2, P4 ;  /* 0x000000034a417211 */ /* 0x000fe400020f16ff */
[----:B------:R-:W3:Y:S01]  /*771a0*/  LDC R74, c[0x0][0x22c] ;  /* 0x00008b00ff4a7b82 */ /* 0x000ee20000000800 */
[----:B------:R-:W-:-:S04]  /*771b0*/  LEA R66, P5, R6, R2, 0x2 ;  /* 0x0000000206427211 */ /* 0x000fc800078a10ff */
[----:B------:R-:W-:Y:S01]  /*771c0*/  LEA.HI.X.SX32 R67, R6, R3, 0x2, P5 ;  /* 0x0000000306437211 */ /* 0x000fe200028f16ff */
[--C-:B------:R-:W-:Y:S02]  /*771d0*/  IMAD.IADD R7, R0, 0x1, R4.reuse ;  /* 0x0000000100077824 */ /* 0x100fe400078e0204 */
[----:B------:R-:W4:Y:S01]  /*771e0*/  LDC R76, c[0x0][0x22c] ;  /* 0x00008b00ff4c7b82 */ /* 0x000f220000000800 */
[----:B--2---:R-:W-:Y:S02]  /*771f0*/  ISETP.LT.AND P3, PT, R12, R78, !P0 ;  /* 0x0000004e0c00720c */ /* 0x004fe40004761270 */
[----:B------:R-:W2:Y:S05]  /*77200*/  LDL.LU R12, [R1+0x2124] ;  /* 0x00212400010c7983 */ /* 0x000eaa0000300800 */
[----:B------:R-:W4:Y:S01]  /*77210*/  LDC R78, c[0x0][0x22c] ;  /* 0x00008b00ff4e7b82 */ /* 0x000f220000000800 */
[----:B------:R-:W-:Y:S01]  /*77220*/  @P2 STG.E desc[UR60][R66.64], R199 ;  /* 0x000000c742002986 */ /* 0x000fe2000c10193c */
[----:B------:R-:W-:-:S03]  /*77230*/  IMAD.IADD R72, R7, 0x1, R4 ;  /* 0x0000000107487824 */ /* 0x000fc600078e0204 */
[----:B------:R1:W-:Y:S02]  /*77240*/  @P1 STG.E desc[UR60][R64.64], R195 ;  /* 0x000000c340001986 */ /* 0x0003e4000c10193c */
[-C--:B------:R-:W-:Y:S02]  /*77250*/  LEA R6, P2, R72, R2.reuse, 0x2 ;  /* 0x0000000248067211 */ /* 0x080fe400078410ff */
[----:B-1----:R-:W-:-:S04]  /*77260*/  LEA R64, P1, R0, R2, 0x2 ;  /* 0x0000000200407211 */ /* 0x002fc800078210ff */
[-C--:B------:R-:W-:Y:S02]  /*77270*/  LEA.HI.X.SX32 R65, R0, R3.reuse, 0x2, P1 ;  /* 0x0000000300417211 */ /* 0x080fe400008f16ff */
[----:B------:R-:W-:Y:S02]  /*77280*/  LEA R66, P1, R7, R2, 0x2 ;  /* 0x0000000207427211 */ /* 0x000fe400078210ff */
[----:B------:R-:W-:Y:S01]  /*77290*/  ISETP.LT.AND P4, PT, R11, R80, !P0 ;  /* 0x000000500b00720c */ /* 0x000fe20004781270 */
[----:B------:R-:W-:Y:S01]  /*772a0*/  @P3 STG.E desc[UR60][R64.64], R188 ;  /* 0x000000bc40003986 */ /* 0x000fe2000c10193c */
[----:B------:R-:W-:Y:S02]  /*772b0*/  LEA.HI.X.SX32 R67, R7, R3, 0x2, P1 ;  /* 0x0000000307437211 */ /* 0x000fe400008f16ff */
[----:B------:R-:W-:Y:S01]  /*772c0*/  ISETP.LT.AND P5, PT, R10, R79, !P0 ;  /* 0x0000004f0a00720c */ /* 0x000fe200047a1270 */
[----:B------:R-:W2:Y:S01]  /*772d0*/  LDL.LU R11, [R1+0x2138] ;  /* 0x00213800010b7983 */ /* 0x000ea20000300800 */
[----:B------:R-:W-:Y:S01]  /*772e0*/  LEA.HI.X.SX32 R7, R72, R3, 0x2, P2 ;  /* 0x0000000348077211 */ /* 0x000fe200010f16ff */
[----:B------:R-:W2:Y:S02]  /*772f0*/  LDC R79, c[0x0][0x22c] ;  /* 0x00008b00ff4f7b82 */ /* 0x000ea40000000800 */
[----:B------:R-:W2:Y:S01]  /*77300*/  LDL.LU R10, [R1+0x2150] ;  /* 0x00215000010a7983 */ /* 0x000ea20000300800 */
[----:B---3--:R-:W-:-:S03]  /*77310*/  ISETP.LT.AND P3, PT, R9, R74, !P0 ;  /* 0x0000004a0900720c */ /* 0x008fc60004761270 */
[----:B------:R-:W3:Y:S01]  /*77320*/  LDL.LU R9, [R1+0x214c] ;  /* 0x00214c0001097983 */ /* 0x000ee20000300800 */
[----:B----4-:R-:W-:-:S03]  /*77330*/  ISETP.LT.AND P2, PT, R8, R78, !P0 ;  /* 0x0000004e0800720c */ /* 0x010fc60004741270 */
[----:B------:R-:W4:Y:S01]  /*77340*/  LDL.LU R8, [R1+0x2148] ;  /* 0x0021480001087983 */ /* 0x000f220000300800 */
[----:B------:R-:W-:-:S05]  /*77350*/  IMAD.IADD R70, R72, 0x1, R4 ;  /* 0x0000000148467824 */ /* 0x000fca00078e0204 */
[----:B------:R-:W-:Y:S01]  /*77360*/  IADD3 R68, R70, R4, RZ ;  /* 0x0000000446447210 */ /* 0x000fe20007ffe0ff */
[----:B------:R1:W-:Y:S04]  /*77370*/  @P4 STG.E desc[UR60][R66.64], R184 ;  /* 0x000000b842004986 */ /* 0x0003e8000c10193c */
[--C-:B------:R-:W-:Y:S01]  /*77380*/  IMAD.IADD R5, R68, 0x1, R4.reuse ;  /* 0x0000000144057824 */ /* 0x100fe200078e0204 */
[----:B------:R1:W-:Y:S01]  /*77390*/  @P5 STG.E desc[UR60][R6.64], R189 ;  /* 0x000000bd06005986 */ /* 0x0003e2000c10193c */
[----:B------:R-:W-:Y:S02]  /*773a0*/  ISETP.LT.AND P1, PT, R13, R76, !P0 ;  /* 0x0000004c0d00720c */ /* 0x000fe40004721270 */
[C---:B-1----:R-:W-:Y:S01]  /*773b0*/  LEA R66, P4, R70.reuse, R2, 0x2 ;  /* 0x0000000246427211 */ /* 0x042fe200078810ff */
[----:B------:R-:W-:Y:S01]  /*773c0*/  IMAD.IADD R69, R5, 0x1, R4 ;  /* 0x0000000105457824 */ /* 0x000fe200078e0204 */
[----:B------:R-:W4:Y:S02]  /*773d0*/  LDL.LU R13, [R1+0x2168] ;  /* 0x00216800010d7983 */ /* 0x000f240000300800 */
[----:B------:R-:W-:-:S02]  /*773e0*/  LEA.HI.X.SX32 R67, R70, R3, 0x2, P4 ;  /* 0x0000000346437211 */ /* 0x000fc400020f16ff */
[----:B------:R-:W-:-:S03]  /*773f0*/  LEA R6, P5, R68, R2, 0x2 ;  /* 0x0000000244067211 */ /* 0x000fc600078a10ff */
[----:B------:R-:W-:Y:S01]  /*77400*/  @P3 STG.E desc[UR60][R66.64], R185 ;  /* 0x000000b942003986 */ /* 0x000fe2000c10193c */
[-C--:B------:R-:W-:Y:S02]  /*77410*/  LEA.HI.X.SX32 R7, R68, R3.reuse, 0x2, P5 ;  /* 0x0000000344077211 */ /* 0x080fe400028f16ff */
[-C--:B------:R-:W-:Y:S02]  /*77420*/  LEA R64, P5, R5, R2.reuse, 0x2 ;  /* 0x0000000205407211 */ /* 0x080fe400078a10ff */
[----:B------:R-:W-:Y:S02]  /*77430*/  LEA R78, P3, R69, R2, 0x2 ;  /* 0x00000002454e7211 */ /* 0x000fe400078610ff */
[----:B------:R-:W-:Y:S02]  /*77440*/  LEA.HI.X.SX32 R65, R5, R3, 0x2, P5 ;  /* 0x0000000305417211 */ /* 0x000fe400028f16ff */
[----:B--2---:R-:W-:Y:S02]  /*77450*/  ISETP.LT.AND P4, PT, R12, R79, !P0 ;  /* 0x0000004f0c00720c */ /* 0x004fe40004781270 */
[----:B------:R-:W-:Y:S01]  /*77460*/  LEA.HI.X.SX32 R79, R69, R3, 0x2, P3 ;  /* 0x00000003454f7211 */ /* 0x000fe200018f16ff */
[----:B------:R-:W-:Y:S04]  /*77470*/  @P2 STG.E desc[UR60][R6.64], R190 ;  /* 0x000000be06002986 */ /* 0x000fe8000c10193c */
[----:B------:R1:W-:Y:S04]  /*77480*/  @P1 STG.E desc[UR60][R64.64], R186 ;  /* 0x000000ba40001986 */ /* 0x0003e8000c10193c */
[----:B------:R-:W2:Y:S04]  /*77490*/  LDL.LU R12, [R1+0x2184] ;  /* 0x00218400010c7983 */ /* 0x000ea80000300800 */
[----:B------:R1:W-:Y:S01]  /*774a0*/  @P4 STG.E desc[UR60][R78.64], R191 ;  /* 0x000000bf4e004986 */ /* 0x0003e2000c10193c */
[----:B------:R-:W-:-:S03]  /*774b0*/  ISETP.LT.AND P4, PT, R11, R91, !P0 ;  /* 0x0000005b0b00720c */ /* 0x000fc60004781270 */
[----:B------:R-:W2:Y:S01]  /*774c0*/  LDL.LU R11, [R1+0x2174] ;  /* 0x00217400010b7983 */ /* 0x000ea20000300800 */
[--C-:B------:R-:W-:Y:S01]  /*774d0*/  IMAD.IADD R90, R69, 0x1, R4.reuse ;  /* 0x00000001455a7824 */ /* 0x100fe200078e0204 */
[----:B------:R-:W-:Y:S01]  /*774e0*/  ISETP.LT.AND P3, PT, R10, R94, !P0 ;  /* 0x0000005e0a00720c */ /* 0x000fe20004761270 */
[----:B------:R-:W1:Y:S01]  /*774f0*/  LDC R91, c[0x0][0x22c] ;  /* 0x00008b00ff5b7b82 */ /* 0x000e620000000800 */
[----:B------:R-:W2:Y:S01]  /*77500*/  LDL.LU R10, [R1+0x2190] ;  /* 0x00219000010a7983 */ /* 0x000ea20000300800 */
[----:B---3--:R-:W-:Y:S02]  /*77510*/  ISETP.LT.AND P2, PT, R9, R93, !P0 ;  /* 0x0000005d0900720c */ /* 0x008fe40004741270 */
[----:B----4-:R-:W-:Y:S01]  /*77520*/  ISETP.LT.AND P1, PT, R8, R92, !P0 ;  /* 0x0000005c0800720c */ /* 0x010fe20004721270 */
[----:B------:R-:W3:Y:S01]  /*77530*/  LDL.LU R9, [R1+0x219c] ;  /* 0x00219c0001097983 */ /* 0x000ee20000300800 */
[C-C-:B------:R-:W-:Y:S01]  /*77540*/  IMAD.IADD R71, R90.reuse, 0x1, R4.reuse ;  /* 0x000000015a477824 */ /* 0x140fe200078e0204 */
[C---:B-1----:R-:W-:Y:S01]  /*77550*/  LEA R64, P5, R90.reuse, R2, 0x2 ;  /* 0x000000025a407211 */ /* 0x042fe200078a10ff */
[----:B------:R-:W2:Y:S01]  /*77560*/  LDC R94, c[0x0][0x22c] ;  /* 0x00008b00ff5e7b82 */ /* 0x000ea20000000800 */
[----:B------:R-:W4:Y:S01]  /*77570*/  LDL.LU R8, [R1+0x2198] ;  /* 0x0021980001087983 */ /* 0x000f220000300800 */
[----:B------:R-:W-:Y:S01]  /*77580*/  IMAD.IADD R89, R71, 0x1, R4 ;  /* 0x0000000147597824 */ /* 0x000fe200078e0204 */
[----:B------:R-:W-:-:S03]  /*77590*/  LEA.HI.X.SX32 R65, R90, R3, 0x2, P5 ;  /* 0x000000035a417211 */ /* 0x000fc600028f16ff */
[C---:B------:R-:W-:Y:S02]  /*775a0*/  IMAD.IADD R88, R89.reuse, 0x1, R4 ;  /* 0x0000000159587824 */ /* 0x040fe400078e0204 */
[----:B------:R1:W-:Y:S01]  /*775b0*/  @P4 STG.E desc[UR60][R64.64], R187 ;  /* 0x000000bb40004986 */ /* 0x0003e2000c10193c */
[----:B------:R-:W-:Y:S01]  /*775c0*/  LEA R6, P5, R89, R2, 0x2 ;  /* 0x0000000259067211 */ /* 0x000fe200078a10ff */
[----:B------:R-:W2:Y:S01]  /*775d0*/  LDC R92, c[0x0][0x22c] ;  /* 0x00008b00ff5c7b82 */ /* 0x000ea20000000800 */
[----:B------:R-:W-:Y:S02]  /*775e0*/  IADD3 R87, R88, R4, RZ ;  /* 0x0000000458577210 */ /* 0x000fe40007ffe0ff */
[----:B------:R-:W-:-:S05]  /*775f0*/  LEA R78, P6, R71, R2, 0x2 ;  /* 0x00000002474e7211 */ /* 0x000fca00078c10ff */
[----:B------:R-:W3:Y:S01]  /*77600*/  LDC R90, c[0x0][0x22c] ;  /* 0x00008b00ff5a7b82 */ /* 0x000ee20000000800 */
[C---:B-1----:R-:W-:Y:S02]  /*77610*/  LEA R64, P4, R88.reuse, R2, 0x2 ;  /* 0x0000000258407211 */ /* 0x042fe400078810ff */
[-C--:B------:R-:W-:Y:S02]  /*77620*/  LEA.HI.X.SX32 R7, R89, R3.reuse, 0x2, P5 ;  /* 0x0000000359077211 */ /* 0x080fe400028f16ff */
[----:B------:R-:W-:-:S03]  /*77630*/  LEA.HI.X.SX32 R65, R88, R3, 0x2, P4 ;  /* 0x0000000358417211 */ /* 0x000fc600020f16ff */
[----:B------:R-:W1:Y:S01]  /*77640*/  LDC R88, c[0x0][0x22c] ;  /* 0x00008b00ff587b82 */ /* 0x000e620000000800 */
[----:B------:R-:W-:-:S07]  /*77650*/  LEA.HI.X.SX32 R79, R71, R3, 0x2, P6 ;  /* 0x00000003474f7211 */ /* 0x000fce00030f16ff */
[----:B------:R-:W4:Y:S01]  /*77660*/  LDC R89, c[0x0][0x22c] ;  /* 0x00008b00ff597b82 */ /* 0x000f220000000800 */
[----:B------:R-:W-:Y:S01]  /*77670*/  @P3 STG.E desc[UR60][R78.64], R180 ;  /* 0x000000b44e003986 */ /* 0x000fe2000c10193c */
[----:B------:R-:W-:Y:S01]  /*77680*/  ISETP.LT.AND P3, PT, R13, R91, !P0 ;  /* 0x0000005b0d00720c */ /* 0x000fe20004761270 */
[--C-:B------:R-:W-:Y:S02]  /*77690*/  IMAD.IADD R73, R87, 0x1, R4.reuse ;  /* 0x0000000157497824 */ /* 0x100fe400078e0204 */
[----:B------:R-:W-:Y:S02]  /*776a0*/  @P2 STG.E desc[UR60][R6.64], R176 ;  /* 0x000000b006002986 */ /* 0x000fe4000c10193c */
[----:B------:R-:W-:Y:S01]  /*776b0*/  IMAD.IADD R75, R73, 0x1, R4 ;  /* 0x00000001494b7824 */ /* 0x000fe200078e0204 */
[----:B------:R-:W4:Y:S01]  /*776c0*/  LDC R91, c[0x0][0x22c] ;  /* 0x00008b00ff5b7b82 */ /* 0x000f220000000800 */
[----:B------:R2:W-:Y:S02]  /*776d0*/  @P1 STG.E desc[UR60][R64.64], R181 ;  /* 0x000000b540001986 */ /* 0x0005e4000c10193c */
[----:B--2---:R-:W-:-:S02]  /*776e0*/  LEA R64, P1, R87, R2, 0x2 ;  /* 0x0000000257407211 */ /* 0x004fc400078210ff */
[-C--:B------:R-:W-:Y:S02]  /*776f0*/  LEA R6, P2, R75, R2.reuse, 0x2 ;  /* 0x000000024b067211 */ /* 0x080fe400078410ff */
[-C--:B------:R-:W-:Y:S02]  /*77700*/  LEA.HI.X.SX32 R65, R87, R3.reuse, 0x2, P1 ;  /* 0x0000000357417211 */ /* 0x080fe400008f16ff */
[----:B------:R-:W-:Y:S02]  /*77710*/  LEA R78, P1, R73, R2, 0x2 ;  /* 0x00000002494e7211 */ /* 0x000fe400078210ff */
[----:B------:R-:W-:Y:S01]  /*77720*/  ISETP.LT.AND P4, PT, R12, R94, !P0 ;  /* 0x0000005e0c00720c */ /* 0x000fe20004781270 */
[----:B------:R-:W-:Y:S01]  /*77730*/  @P3 STG.E desc[UR60][R64.64], R177 ;  /* 0x000000b140003986 */ /* 0x000fe2000c10193c */
[-C--:B------:R-:W-:Y:S02]  /*77740*/  LEA.HI.X.SX32 R7, R75, R3.reuse, 0x2, P2 ;  /* 0x000000034b077211 */ /* 0x080fe400010f16ff */
[----:B------:R-:W-:Y:S01]  /*77750*/  ISETP.LT.AND P5, PT, R11, R92, !P0 ;  /* 0x0000005c0b00720c */ /* 0x000fe200047a1270 */
[----:B------:R-:W2:Y:S01]  /*77760*/  LDL.LU R12, [R1+0x21a8] ;  /* 0x0021a800010c7983 */ /* 0x000ea20000300800 */
[----:B------:R-:W-:Y:S01]  /*77770*/  LEA.HI.X.SX32 R79, R73, R3, 0x2, P1 ;  /* 0x00000003494f7211 */ /* 0x000fe200008f16ff */
[--C-:B------:R-:W-:Y:S01]  /*77780*/  IMAD.IADD R77, R75, 0x1, R4.reuse ;  /* 0x000000014b4d7824 */ /* 0x100fe200078e0204 */
[----:B-1----:R-:W-:Y:S01]  /*77790*/  ISETP.LT.AND P3, PT, R10, R88, !P0 ;  /* 0x000000580a00720c */ /* 0x002fe20004761270 */
[----:B------:R-:W2:Y:S01]  /*777a0*/  LDL.LU R11, [R1+0x21c0] ;  /* 0x0021c000010b7983 */ /* 0x000ea20000300800 */
[----:B------:R-:W1:Y:S03]  /*777b0*/  LDC R88, c[0x0][0x22c] ;  /* 0x00008b00ff587b82 */ /* 0x000e660000000800 */
[----:B------:R-:W2:Y:S01]  /*777c0*/  LDL.LU R10, [R1+0x21d4] ;  /* 0x0021d400010a7983 */ /* 0x000ea20000300800 */
[----:B------:R-:W-:-:S04]  /*777d0*/  IMAD.IADD R86, R77, 0x1, R4 ;  /* 0x000000014d567824 */ /* 0x000fc800078e0204 */
[--C-:B------:R-:W-:Y:S01]  /*777e0*/  IMAD.IADD R84, R86, 0x1, R4.reuse ;  /* 0x0000000156547824 */ /* 0x100fe200078e0204 */
[----:B------:R-:W1:Y:S03]  /*777f0*/  LDC R87, c[0x0][0x22c] ;  /* 0x00008b00ff577b82 */ /* 0x000e660000000800 */
[----:B------:R-:W-:-:S05]  /*77800*/  IMAD.IADD R85, R84, 0x1, R4 ;  /* 0x0000000154557824 */ /* 0x000fca00078e0204 */
[----:B------:R-:W-:-:S05]  /*77810*/  IADD3 R0, R85, R4, RZ ;  /* 0x0000000455007210 */ /* 0x000fca0007ffe0ff */
[----:B------:R-:W-:-:S04]  /*77820*/  IMAD.IADD R81, R0, 0x1, R4 ;  /* 0x0000000100517824 */ /* 0x000fc800078e0204 */
[--C-:B------:R-:W-:Y:S01]  /*77830*/  IMAD.IADD R82, R81, 0x1, R4.reuse ;  /* 0x0000000151527824 */ /* 0x100fe200078e0204 */
[----:B---3--:R-:W-:Y:S02]  /*77840*/  ISETP.LT.AND P2, PT, R9, R90, !P0 ;  /* 0x0000005a0900720c */ /* 0x008fe40004741270 */
[----:B------:R-:W3:Y:S01]  /*77850*/  LDL.LU R9, [R1+0x21d0] ;  /* 0x0021d00001097983 */ /* 0x000ee20000300800 */
[----:B----4-:R-:W-:Y:S01]  /*77860*/  ISETP.LT.AND P1, PT, R8, R89, !P0 ;  /* 0x000000590800720c */ /* 0x010fe20004721270 */
[--C-:B------:R-:W-:Y:S02]  /*77870*/  IMAD.IADD R83, R82, 0x1, R4.reuse ;  /* 0x0000000152537824 */ /* 0x100fe400078e0204 */
[----:B------:R-:W1:Y:S01]  /*77880*/  LDL.LU R8, [R1+0x21c4] ;  /* 0x0021c40001087983 */ /* 0x000e620000300800 */
[----:B------:R-:W4:Y:S01]  /*77890*/  LDC R90, c[0x0][0x22c] ;  /* 0x00008b00ff5a7b82 */ /* 0x000f220000000800 */
[----:B------:R-:W-:-:S04]  /*778a0*/  IMAD.IADD R80, R83, 0x1, R4 ;  /* 0x0000000153507824 */ /* 0x000fc800078e0204 */
[--C-:B------:R-:W-:Y:S01]  /*778b0*/  IMAD.IADD R76, R80, 0x1, R4.reuse ;  /* 0x00000001504c7824 */ /* 0x100fe200078e0204 */
[----:B------:R4:W-:Y:S02]  /*778c0*/  @P4 STG.E desc[UR60][R78.64], R182 ;  /* 0x000000b64e004986 */ /* 0x0009e4000c10193c */
[----:B------:R-:W3:Y:S01]  /*778d0*/  LDC R89, c[0x0][0x22c] ;  /* 0x00008b00ff597b82 */ /* 0x000ee20000000800 */
[----:B------:R-:W-:-:S05]  /*778e0*/  IMAD.IADD R74, R76, 0x1, R4 ;  /* 0x000000014c4a7824 */ /* 0x000fca00078e0204 */
[----:B------:R-:W-:-:S05]  /*778f0*/  IADD3 R72, R74, R4, RZ ;  /* 0x000000044a487210 */ /* 0x000fca0007ffe0ff */
[----:B------:R-:W-:-:S04]  /*77900*/  IMAD.IADD R70, R72, 0x1, R4 ;  /* 0x0000000148467824 */ /* 0x000fc800078e0204 */
[----:B------:R-:W-:-:S04]  /*77910*/  IMAD.IADD R68, R70, 0x1, R4 ;  /* 0x0000000146447824 */ /* 0x000fc800078e0204 */
[----:B------:R-:W-:-:S04]  /*77920*/  IMAD.IADD R67, R68, 0x1, R4 ;  /* 0x0000000144437824 */ /* 0x000fc800078e0204 */
[----:B------:R-:W-:-:S04]  /*77930*/  IMAD.IADD R5, R67, 0x1, R4 ;  /* 0x0000000143057824 */ /* 0x000fc800078e0204 */
[----:B------:R-:W-:-:S04]  /*77940*/  IMAD.IADD R66, R5, 0x1, R4 ;  /* 0x0000000105427824 */ /* 0x000fc800078e0204 */
        /* <DEDUP_REMOVED lines=10> */
[--C-:B------:R-:W-:Y:S01]  /*779f0*/  IMAD.IADD R111, R92, 0x1, R4.reuse ;  /* 0x000000015c6f7824 */ /* 0x100fe200078e0204 */
[----:B------:R2:W-:Y:S03]  /*77a00*/  @P5 STG.E desc[UR60][R6.64], R178 ;  /* 0x000000b206005986 */ /* 0x0005e6000c10193c */
[----:B------:R-:W-:Y:S01]  /*77a10*/  IMAD.IADD R73, R111, 0x1, R4 ;  /* 0x000000016f497824 */ /* 0x000fe200078e0204 */
[----:B----4-:R-:W-:-:S03]  /*77a20*/  LEA R78, P4, R77, R2, 0x2 ;  /* 0x000000024d4e7211 */ /* 0x010fc600078810ff */
[----:B------:R-:W-:Y:S01]  /*77a30*/  IMAD.IADD R226, R73, 0x1, R4 ;  /* 0x0000000149e27824 */ /* 0x000fe200078e0204 */
[----:B--2---:R-:W-:-:S03]  /*77a40*/  LEA R6, P5, R86, R2, 0x2 ;  /* 0x0000000256067211 */ /* 0x004fc600078a10ff */
[--C-:B------:R-:W-:Y:S01]  /*77a50*/  IMAD.IADD R230, R226, 0x1, R4.reuse ;  /* 0x00000001e2e67824 */ /* 0x100fe200078e0204 */
[-C--:B------:R-:W-:Y:S02]  /*77a60*/  LEA.HI.X.SX32 R7, R86, R3.reuse, 0x2, P5 ;  /* 0x0000000356077211 */ /* 0x080fe400028f16ff */
[----:B------:R-:W-:Y:S02]  /*77a70*/  LEA R64, P5, R84, R2, 0x2 ;  /* 0x0000000254407211 */ /* 0x000fe400078a10ff */
[-C--:B------:R-:W-:Y:S01]  /*77a80*/  LEA.HI.X.SX32 R79, R77, R3.reuse, 0x2, P4 ;  /* 0x000000034d4f7211 */ /* 0x080fe200020f16ff */
[----:B------:R-:W-:Y:S01]  /*77a90*/  IMAD.IADD R227, R230, 0x1, R4 ;  /* 0x00000001e6e37824 */ /* 0x000fe200078e0204 */
[----:B------:R-:W-:Y:S01]  /*77aa0*/  LEA.HI.X.SX32 R65, R84, R3, 0x2, P5 ;  /* 0x0000000354417211 */ /* 0x000fe200028f16ff */
[----:B------:R-:W2:Y:S02]  /*77ab0*/  LDC R86, c[0x0][0x22c] ;  /* 0x00008b00ff567b82 */ /* 0x000ea40000000800 */
[----:B------:R4:W-:Y:S01]  /*77ac0*/  @P3 STG.E desc[UR60][R78.64], R183 ;  /* 0x000000b74e003986 */ /* 0x0009e2000c10193c */
[----:B------:R-:W-:-:S03]  /*77ad0*/  ISETP.LT.AND P4, PT, R12, R91, !P0 ;  /* 0x0000005b0c00720c */ /* 0x000fc60004781270 */
[----:B------:R-:W-:Y:S04]  /*77ae0*/  @P2 STG.E desc[UR60][R6.64], R179 ;  /* 0x000000b306002986 */ /* 0x000fe8000c10193c */
[----:B------:R-:W-:Y:S01]  /*77af0*/  STL.64 [R1+0x28c8], R226 ;  /* 0x0028c8e201007387 */ /* 0x000fe20000100a00 */
[----:B------:R-:W-:Y:S01]  /*77b00*/  IADD3 R75, R227, R4, RZ ;  /* 0x00000004e34b7210 */ /* 0x000fe20007ffe0ff */
[----:B------:R-:W2:Y:S02]  /*77b10*/  LDC R84, c[0x0][0x22c] ;  /* 0x00008b00ff547b82 */ /* 0x000ea40000000800 */
[----:B------:R4:W-:Y:S04]  /*77b20*/  @P1 STG.E desc[UR60][R64.64], R172 ;  /* 0x000000ac40001986 */ /* 0x0009e8000c10193c */
[----:B------:R-:W2:Y:S01]  /*77b30*/  LDL.LU R12, [R1+0x21ec] ;  /* 0x0021ec00010c7983 */ /* 0x000ea20000300800 */
[----:B-1----:R-:W-:-:S03]  /*77b40*/  ISETP.LT.AND P1, PT, R8, R88, !P0 ;  /* 0x000000580800720c */ /* 0x002fc60004721270 */
[----:B------:R-:W2:Y:S01]  /*77b50*/  LDL.LU R8, [R1+0x21fc] ;  /* 0x0021fc0001087983 */ /* 0x000ea20000300800 */
[----:B------:R-:W-:Y:S01]  /*77b60*/  IMAD.IADD R110, R75, 0x1, R4 ;  /* 0x000000014b6e7824 */ /* 0x000fe200078e0204 */
[----:B----4-:R-:W-:-:S03]  /*77b70*/  LEA R78, P3, R85, R2, 0x2 ;  /* 0x00000002554e7211 */ /* 0x010fc600078610ff */
[--C-:B------:R-:W-:Y:S01]  /*77b80*/  IMAD.IADD R77, R110, 0x1, R4.reuse ;  /* 0x000000016e4d7824 */ /* 0x100fe200078e0204 */
[----:B------:R-:W-:Y:S02]  /*77b90*/  LEA.HI.X.SX32 R79, R85, R3, 0x2, P3 ;  /* 0x00000003554f7211 */ /* 0x000fe400018f16ff */
[----:B------:R-:W2:Y:S01]  /*77ba0*/  LDC R85, c[0x0][0x22c] ;  /* 0x00008b00ff557b82 */ /* 0x000ea20000000800 */
[--C-:B------:R-:W-:Y:S02]  /*77bb0*/  IMAD.IADD R91, R77, 0x1, R4.reuse ;  /* 0x000000014d5b7824 */ /* 0x100fe400078e0204 */
[----:B------:R-:W-:Y:S01]  /*77bc0*/  @P4 STG.E desc[UR60][R78.64], R168 ;  /* 0x000000a84e004986 */ /* 0x000fe2000c10193c */
[----:B------:R-:W-:Y:S01]  /*77bd0*/  ISETP.LT.AND P4, PT, R11, R87, !P0 ;  /* 0x000000570b00720c */ /* 0x000fe20004781270 */
[--C-:B------:R-:W-:Y:S02]  /*77be0*/  IMAD.IADD R109, R91, 0x1, R4.reuse ;  /* 0x000000015b6d7824 */ /* 0x100fe400078e0204 */
[----:B------:R-:W4:Y:S02]  /*77bf0*/  LDL.LU R11, [R1+0x2200] ;  /* 0x00220000010b7983 */ /* 0x000f240000300800 */
[----:B------:R-:W-:Y:S01]  /*77c00*/  IMAD.IADD R181, R109, 0x1, R4 ;  /* 0x000000016db57824 */ /* 0x000fe200078e0204 */
[----:B------:R-:W-:-:S03]  /*77c10*/  LEA R64, P5, R0, R2, 0x2 ;  /* 0x0000000200407211 */ /* 0x000fc600078a10ff */
[----:B------:R-:W-:Y:S01]  /*77c20*/  IMAD.IADD R182, R181, 0x1, R4 ;  /* 0x00000001b5b67824 */ /* 0x000fe200078e0204 */
[----:B------:R-:W-:Y:S02]  /*77c30*/  ISETP.LT.AND P3, PT, R10, R90, !P0 ;  /* 0x0000005a0a00720c */ /* 0x000fe40004761270 */
[----:B------:R-:W4:Y:S01]  /*77c40*/  LDL.LU R10, [R1+0x2220] ;  /* 0x00222000010a7983 */ /* 0x000f220000300800 */
[----:B------:R-:W-:Y:S02]  /*77c50*/  LEA.HI.X.SX32 R65, R0, R3, 0x2, P5 ;  /* 0x0000000300417211 */ /* 0x000fe400028f16ff */
[----:B------:R-:W-:-:S03]  /*77c60*/  IADD3 R225, R182, R4, RZ ;  /* 0x00000004b6e17210 */ /* 0x000fc60007ffe0ff */
[----:B------:R1:W-:Y:S02]  /*77c70*/  @P4 STG.E desc[UR60][R64.64], R173 ;  /* 0x000000ad40004986 */ /* 0x0003e4000c10193c */
[----:B------:R-:W-:Y:S01]  /*77c80*/  IMAD.IADD R180, R225, 0x1, R4 ;  /* 0x00000001e1b47824 */ /* 0x000fe200078e0204 */
[----:B---3--:R-:W-:Y:S02]  /*77c90*/  ISETP.LT.AND P2, PT, R9, R89, !P0 ;  /* 0x000000590900720c */ /* 0x008fe40004741270 */
[----:B------:R-:W3:Y:S01]  /*77ca0*/  LDL.LU R9, [R1+0x2224] ;  /* 0x0022240001097983 */ /* 0x000ee20000300800 */
[----:B-1----:R-:W-:-:S03]  /*77cb0*/  LEA R64, P4, R83, R2, 0x2 ;  /* 0x0000000253407211 */ /* 0x002fc600078810ff */
[----:B------:R-:W-:Y:S01]  /*77cc0*/  STL [R1+0x28c0], R182 ;  /* 0x0028c0b601007387 */ /* 0x000fe20000100800 */
[----:B------:R-:W-:-:S03]  /*77cd0*/  LEA.HI.X.SX32 R65, R83, R3, 0x2, P4 ;  /* 0x0000000353417211 */ /* 0x000fc600020f16ff */
[----:B------:R-:W-:Y:S01]  /*77ce0*/  STL.64 [R1+0x28b8], R180 ;  /* 0x0028b8b401007387 */ /* 0x000fe20000100a00 */
[----:B--2---:R-:W-:-:S03]  /*77cf0*/  ISETP.LT.AND P4, PT, R8, R85, !P0 ;  /* 0x000000550800720c */ /* 0x004fc60004781270 */
[----:B------:R-:W2:Y:S01]  /*77d00*/  LDL.LU R8, [R1+0x2218] ;  /* 0x0022180001087983 */ /* 0x000ea20000300800 */
[CC--:B------:R-:W-:Y:S02]  /*77d10*/  LEA R78, P6, R81.reuse, R2.reuse, 0x2 ;  /* 0x00000002514e7211 */ /* 0x0c0fe400078c10ff */
[C---:B------:R-:W-:Y:S01]  /*77d20*/  LEA R6, P5, R82.reuse, R2, 0x2 ;  /* 0x0000000252067211 */ /* 0x040fe200078a10ff */
[----:B------:R-:W2:Y:S01]  /*77d30*/  LDL.LU R14, [R1+0x2230] ;  /* 0x00223000010e7983 */ /* 0x000ea20000300800 */
[-C--:B------:R-:W-:Y:S02]  /*77d40*/  LEA.HI.X.SX32 R79, R81, R3.reuse, 0x2, P6 ;  /* 0x00000003514f7211 */ /* 0x080fe400030f16ff */
[----:B------:R-:W-:Y:S01]  /*77d50*/  LEA.HI.X.SX32 R7, R82, R3, 0x2, P5 ;  /* 0x0000000352077211 */ /* 0x000fe200028f16ff */
[----:B------:R-:W2:Y:S01]  /*77d60*/  LDL.LU R13, [R1+0x221c] ;  /* 0x00221c00010d7983 */ /* 0x000ea20000300800 */
[----:B------:R-:W1:Y:S03]  /*77d70*/  LDC R82, c[0x0][0x22c] ;  /* 0x00008b00ff527b82 */ /* 0x000e660000000800 */
[----:B------:R4:W-:Y:S04]  /*77d80*/  @P3 STG.E desc[UR60][R78.64], R169 ;  /* 0x000000a94e003986 */ /* 0x0009e8000c10193c */
[----:B------:R-:W-:Y:S04]  /*77d90*/  @P2 STG.E desc[UR60][R6.64], R174 ;  /* 0x000000ae06002986 */ /* 0x000fe8000c10193c */
[----:B------:R3:W-:Y:S01]  /*77da0*/  @P1 STG.E desc[UR60][R64.64], R170 ;  /* 0x000000aa40001986 */ /* 0x0007e2000c10193c */
[----:B------:R-:W-:-:S02]  /*77db0*/  ISETP.LT.AND P3, PT, R12, R84, !P0 ;  /* 0x000000540c00720c */ /* 0x000fc40004761270 */
[----:B------:R-:W1:Y:S01]  /*77dc0*/  LDC R84, c[0x0][0x22c] ;  /* 0x00008b00ff547b82 */ /* 0x000e620000000800 */
[C---:B----4-:R-:W-:Y:S01]  /*77dd0*/  LEA R78, P1, R80.reuse, R2, 0x2 ;  /* 0x00000002504e7211 */ /* 0x050fe200078210ff */
[----:B------:R-:W4:Y:S03]  /*77de0*/  LDL.LU R12, [R1+0x2214] ;  /* 0x00221400010c7983 */ /* 0x000f260000300800 */
[----:B------:R-:W-:-:S03]  /*77df0*/  LEA.HI.X.SX32 R79, R80, R3, 0x2, P1 ;  /* 0x00000003504f7211 */ /* 0x000fc600008f16ff */
[----:B------:R-:W2:Y:S01]  /*77e00*/  LDC R80, c[0x0][0x22c] ;  /* 0x00008b00ff507b82 */ /* 0x000ea20000000800 */
[----:B------:R-:W-:Y:S02]  /*77e10*/  ISETP.LT.AND P5, PT, R11, R86, !P0 ;  /* 0x000000560b00720c */ /* 0x000fe400047a1270 */
[-C--:B---3--:R-:W-:Y:S02]  /*77e20*/  LEA R64, P2, R76, R2.reuse, 0x2 ;  /* 0x000000024c407211 */ /* 0x088fe400078410ff */
[----:B------:R-:W-:Y:S02]  /*77e30*/  LEA R6, P1, R74, R2, 0x2 ;  /* 0x000000024a067211 */ /* 0x000fe400078210ff */
[-C--:B------:R-:W-:Y:S01]  /*77e40*/  LEA.HI.X.SX32 R65, R76, R3.reuse, 0x2, P2 ;  /* 0x000000034c417211 */ /* 0x080fe200010f16ff */
[----:B------:R3:W-:Y:S01]  /*77e50*/  @P3 STG.E desc[UR60][R78.64], R175 ;  /* 0x000000af4e003986 */ /* 0x0007e2000c10193c */
[----:B------:R-:W-:Y:S01]  /*77e60*/  LEA.HI.X.SX32 R7, R74, R3, 0x2, P1 ;  /* 0x000000034a077211 */ /* 0x000fe200008f16ff */
[----:B------:R-:W2:Y:S01]  /*77e70*/  LDC R76, c[0x0][0x22c] ;  /* 0x00008b00ff4c7b82 */ /* 0x000ea20000000800 */
[----:B-1----:R-:W-:Y:S01]  /*77e80*/  ISETP.LT.AND P2, PT, R10, R82, !P0 ;  /* 0x000000520a00720c */ /* 0x002fe20004741270 */
[----:B------:R-:W-:Y:S04]  /*77e90*/  @P4 STG.E desc[UR60][R64.64], R171 ;  /* 0x000000ab40004986 */ /* 0x000fe8000c10193c */
[----:B------:R1:W-:Y:S01]  /*77ea0*/  @P5 STG.E desc[UR60][R6.64], R16 ;  /* 0x0000001006005986 */ /* 0x0003e2000c10193c */
[----:B------:R-:W-:Y:S01]  /*77eb0*/  ISETP.LT.AND P3, PT, R9, R84, !P0 ;  /* 0x000000540900720c */ /* 0x000fe20004761270 */
[----:B------:R-:W-:Y:S01]  /*77ec0*/  IMAD.IADD R0, R180, 0x1, R4 ;  /* 0x00000001b4007824 */ /* 0x000fe200078e0204 */
[----:B------:R-:W4:Y:S01]  /*77ed0*/  LDC R74, c[0x0][0x22c] ;  /* 0x00008b00ff4a7b82 */ /* 0x000f220000000800 */
[----:B------:R-:W4:Y:S04]  /*77ee0*/  LDL.LU R10, [R1+0x1eb0] ;  /* 0x001eb000010a7983 */ /* 0x000f280000300800 */
[----:B------:R-:W4:Y:S03]  /*77ef0*/  LDL.LU R9, [R1+0x2234] ;  /* 0x0022340001097983 */ /* 0x000f260000300800 */
[----:B---3--:R-:W3:Y:S01]  /*77f00*/  LDC R78, c[0x0][0x22c] ;  /* 0x00008b00ff4e7b82 */ /* 0x008ee20000000800 */
[----:B-1----:R-:W-:-:S04]  /*77f10*/  LEA R6, P1, R72, R2, 0x2 ;  /* 0x0000000248067211 */ /* 0x002fc800078210ff */
[----:B------:R-:W-:-:S03]  /*77f20*/  LEA.HI.X.SX32 R7, R72, R3, 0x2, P1 ;  /* 0x0000000348077211 */ /* 0x000fc600008f16ff */
[----:B------:R-:W1:Y:S02]  /*77f30*/  LDC R11, c[0x0][0x22c] ;  /* 0x00008b00ff0b7b82 */ /* 0x000e640000000800 */
[----:B------:R2:W-:Y:S02]  /*77f40*/  @P2 STG.E desc[UR60][R6.64], R18 ;  /* 0x0000001206002986 */ /* 0x0005e4000c10193c */
[----:B--2---:R-:W-:Y:S02]  /*77f50*/  ISETP.LT.AND P5, PT, R8, R80, !P0 ;  /* 0x000000500800720c */ /* 0x004fe400047a1270 */
[----:B------:R-:W2:Y:S04]  /*77f60*/  LDL.LU R8, [R1+0x220c] ;  /* 0x00220c0001087983 */ /* 0x000ea80000300800 */
[----:B------:R-:W4:Y:S01]  /*77f70*/  LDL.LU R18, [R1+0x28d4] ;  /* 0x0028d40001127983 */ /* 0x000f220000300800 */
[----:B------:R-:W-:-:S04]  /*77f80*/  LEA R64, P1, R70, R2, 0x2 ;  /* 0x0000000246407211 */ /* 0x000fc800078210ff */
[-C--:B------:R-:W-:Y:S02]  /*77f90*/  LEA.HI.X.SX32 R65, R70, R3.reuse, 0x2, P1 ;  /* 0x0000000346417211 */ /* 0x080fe400008f16ff */
[----:B------:R-:W-:Y:S01]  /*77fa0*/  LEA R6, P1, R68, R2, 0x2 ;  /* 0x0000000244067211 */ /* 0x000fe200078210ff */
[--C-:B------:R-:W-:Y:S01]  /*77fb0*/  IMAD.IADD R81, R0, 0x1, R4.reuse ;  /* 0x0000000100517824 */ /* 0x100fe200078e0204 */
[----:B---3--:R-:W-:Y:S01]  /*77fc0*/  ISETP.LT.AND P4, PT, R14, R78, !P0 ;  /* 0x0000004e0e00720c */ /* 0x008fe20004781270 */
[----:B------:R3:W-:Y:S01]  /*77fd0*/  @P3 STG.E desc[UR60][R64.64], R17 ;  /* 0x0000001140003986 */ /* 0x0007e2000c10193c */
[-C--:B------:R-:W-:Y:S01]  /*77fe0*/  LEA.HI.X.SX32 R7, R68, R3.reuse, 0x2, P1 ;  /* 0x0000000344077211 */ /* 0x080fe200008f16ff */
[--C-:B------:R-:W-:Y:S01]  /*77ff0*/  IMAD.IADD R108, R81, 0x1, R4.reuse ;  /* 0x00000001516c7824 */ /* 0x100fe200078e0204 */
[----:B------:R-:W-:Y:S01]  /*78000*/  ISETP.LT.AND P3, PT, R13, R76, !P0 ;  /* 0x0000004c0d00720c */ /* 0x000fe20004761270 */
[----:B------:R-:W2:Y:S01]  /*78010*/  LDC R70, c[0x0][0x22c] ;  /* 0x00008b00ff467b82 */ /* 0x000ea20000000800 */
[-C--:B------:R-:W-:Y:S01]  /*78020*/  LEA R16, P1, R67, R2.reuse, 0x2 ;  /* 0x0000000243107211 */ /* 0x080fe200078210ff */
[----:B------:R1:W-:Y:S01]  /*78030*/  @P5 STG.E desc[UR60][R6.64], R19 ;  /* 0x0000001306005986 */ /* 0x0003e2000c10193c */
[----:B---3--:R-:W-:Y:S01]  /*78040*/  LEA R64, P5, R5, R2, 0x2 ;  /* 0x0000000205407211 */ /* 0x008fe200078a10ff */
[----:B------:R-:W-:Y:S01]  /*78050*/  IMAD.IADD R178, R108, 0x1, R4 ;  /* 0x000000016cb27824 */ /* 0x000fe200078e0204 */
[----:B------:R-:W-:-:S03]  /*78060*/  LEA.HI.X.SX32 R17, R67, R3, 0x2, P1 ;  /* 0x0000000343117211 */ /* 0x000fc600008f16ff */
[----:B------:R-:W3:Y:S01]  /*78070*/  LDC R68, c[0x0][0x22c] ;  /* 0x00008b00ff447b82 */ /* 0x000ee20000000800 */
[-C--:B------:R-:W-:Y:S02]  /*78080*/  LEA.HI.X.SX32 R65, R5, R3.reuse, 0x2, P5 ;  /* 0x0000000305417211 */ /* 0x080fe400028f16ff */
[CC--:B------:R-:W-:Y:S01]  /*78090*/  LEA R180, P5, R185.reuse, R2.reuse, 0x2 ;  /* 0x00000002b9b47211 */ /* 0x0c0fe200078a10ff */
[----:B-1----:R-:W3:Y:S01]  /*780a0*/  LDL.LU R19, [R1+0x28d0] ;  /* 0x0028d00001137983 */ /* 0x002ee20000300800 */
[C---:B------:R-:W-:Y:S02]  /*780b0*/  LEA R6, P6, R66.reuse, R2, 0x2 ;  /* 0x0000000242067211 */ /* 0x040fe400078c10ff */
[-C--:B------:R-:W-:Y:S01]  /*780c0*/  LEA.HI.X.SX32 R181, R185, R3.reuse, 0x2, P5 ;  /* 0x00000003b9b57211 */ /* 0x080fe200028f16ff */
[----:B------:R-:W1:Y:S01]  /*780d0*/  LDC R13, c[0x0][0x248] ;  /* 0x00009200ff0d7b82 */ /* 0x000e620000000800 */
[----:B------:R-:W-:Y:S01]  /*780e0*/  LEA.HI.X.SX32 R7, R66, R3, 0x2, P6 ;  /* 0x0000000342077211 */ /* 0x000fe200030f16ff */
[----:B------:R-:W-:-:S05]  /*780f0*/  IMAD.IADD R223, R178, 0x1, R4 ;  /* 0x00000001b2df7824 */ /* 0x000fca00078e0204 */
[----:B------:R-:W-:Y:S01]  /*78100*/  IADD3 R224, R223, R4, RZ ;  /* 0x00000004dfe07210 */ /* 0x000fe20007ffe0ff */
[----:B------:R-:W1:Y:S04]  /*78110*/  LDC R14, c[0x0][0x248] ;  /* 0x00009200ff0e7b82 */ /* 0x000e680000000800 */
        /* <DEDUP_REMOVED lines=8> */
[----:B------:R-:W-:Y:S01]  /*781a0*/  IMAD.IADD R107, R219, 0x1, R4 ;  /* 0x00000001db6b7824 */ /* 0x000fe200078e0204 */
[----:B----4-:R-:W-:Y:S04]  /*781b0*/  @P4 STG.E desc[UR60][R16.64], R18 ;  /* 0x0000001210004986 */ /* 0x010fe8000c10193c */
[----:B------:R4:W-:Y:S01]  /*781c0*/  @P3 STG.E desc[UR60][R64.64], R252 ;  /* 0x000000fc40003986 */ /* 0x0009e2000c10193c */
[----:B------:R-:W-:-:S04]  /*781d0*/  LEA R182, P3, R69, R2, 0x2 ;  /* 0x0000000245b67211 */ /* 0x000fc800078610ff */
[----:B------:R-:W-:Y:S02]  /*781e0*/  LEA.HI.X.SX32 R183, R69, R3, 0x2, P3 ;  /* 0x0000000345b77211 */ /* 0x000fe400018f16ff */
[----:B------:R-:W-:-:S04]  /*781f0*/  LEA R226, P3, R93, R2, 0x2 ;  /* 0x000000025de27211 */ /* 0x000fc800078610ff */
[----:B------:R-:W-:Y:S01]  /*78200*/  LEA.HI.X.SX32 R227, R93, R3, 0x2, P3 ;  /* 0x000000035de37211 */ /* 0x000fe200018f16ff */
[----:B------:R1:W-:Y:S01]  /*78210*/  STL.64 [R1+0xae8], R182 ;  /* 0x000ae8b601007387 */ /* 0x0003e20000100a00 */
[--C-:B------:R-:W-:Y:S01]  /*78220*/  IMAD.IADD R88, R107, 0x1, R4.reuse ;  /* 0x000000016b587824 */ /* 0x100fe200078e0204 */
[----:B--2---:R-:W-:Y:S01]  /*78230*/  ISETP.LT.AND P4, PT, R8, R70, !P0 ;  /* 0x000000460800720c */ /* 0x004fe20004781270 */
[----:B----4-:R-:W2:Y:S01]  /*78240*/  LDC R252, c[0x0][0x248] ;  /* 0x00009200fffc7b82 */ /* 0x010ea20000000800 */
[----:B------:R4:W-:Y:S04]  /*78250*/  STL.64 [R1+0xae0], R180 ;  /* 0x000ae0b401007387 */ /* 0x0009e80000100a00 */
[----:B------:R3:W-:Y:S01]  /*78260*/  STL.64 [R1+0xad8], R226 ;  /* 0x000ad8e201007387 */ /* 0x0007e20000100a00 */
[----:B-1----:R-:W-:Y:S01]  /*78270*/  LEA R182, P5, R71, R2, 0x2 ;  /* 0x0000000247b67211 */ /* 0x002fe200078a10ff */
[----:B------:R-:W-:Y:S01]  /*78280*/  IMAD.IADD R177, R88, 0x1, R4 ;  /* 0x0000000158b17824 */ /* 0x000fe200078e0204 */
[----:B------:R-:W-:Y:S01]  /*78290*/  ISETP.LT.AND P2, PT, R12, R74, !P0 ;  /* 0x0000004a0c00720c */ /* 0x000fe20004741270 */
[----:B------:R-:W1:Y:S01]  /*782a0*/  LDC R8, c[0x0][0x248] ;  /* 0x00009200ff087b82 */ /* 0x000e620000000800 */
[----:B----4-:R-:W-:-:S02]  /*782b0*/  LEA R180, P6, R112, R2, 0x2 ;  /* 0x0000000270b47211 */ /* 0x010fc400078c10ff */
[-C--:B------:R-:W-:Y:S02]  /*782c0*/  LEA.HI.X.SX32 R183, R71, R3.reuse, 0x2, P5 ;  /* 0x0000000347b77211 */ /* 0x080fe400028f16ff */
[-C--:B---3--:R-:W-:Y:S02]  /*782d0*/  LEA R226, P3, R184, R2.reuse, 0x2 ;  /* 0x00000002b8e27211 */ /* 0x088fe400078610ff */
[-C--:B------:R-:W-:Y:S01]  /*782e0*/  LEA.HI.X.SX32 R181, R112, R3.reuse, 0x2, P6 ;  /* 0x0000000370b57211 */ /* 0x080fe200030f16ff */
[--C-:B------:R-:W-:Y:S01]  /*782f0*/  IMAD.IADD R217, R177, 0x1, R4.reuse ;  /* 0x00000001b1d97824 */ /* 0x100fe200078e0204 */
[----:B------:R-:W-:Y:S01]  /*78300*/  LEA.HI.X.SX32 R227, R184, R3, 0x2, P3 ;  /* 0x00000003b8e37211 */ /* 0x000fe200018f16ff */
[----:B------:R3:W-:Y:S01]  /*78310*/  STL.64 [R1+0xad0], R182 ;  /* 0x000ad0b601007387 */ /* 0x0007e20000100a00 */
[----:B------:R-:W-:Y:S01]  /*78320*/  ISETP.LT.AND P1, PT, R10, R11, !P0 ;  /* 0x0000000b0a00720c */ /* 0x000fe20004721270 */
[----:B------:R-:W-:Y:S01]  /*78330*/  IMAD.IADD R89, R217, 0x1, R4 ;  /* 0x00000001d9597824 */ /* 0x000fe200078e0204 */
[----:B------:R-:W4:Y:S01]  /*78340*/  LDC R11, c[0x0][0x248] ;  /* 0x00009200ff0b7b82 */ /* 0x000f220000000800 */
[----:B------:R3:W-:Y:S04]  /*78350*/  STL.64 [R1+0xab8], R180 ;  /* 0x000ab8b401007387 */ /* 0x0007e80000100a00 */
[----:B------:R2:W-:Y:S03]  /*78360*/  STL.64 [R1+0xab0], R226 ;  /* 0x000ab0e201007387 */ /* 0x0005e60000100a00 */
[----:B------:R-:W1:Y:S01]  /*78370*/  LDC R10, c[0x0][0x248] ;  /* 0x00009200ff0a7b82 */ /* 0x000e620000000800 */
[----:B---3--:R-:W-:-:S02]  /*78380*/  LEA R182, P5, R228, R2, 0x2 ;  /* 0x00000002e4b67211 */ /* 0x008fc400078a10ff */
[----:B------:R-:W-:Y:S02]  /*78390*/  LEA R180, P6, R231, R2, 0x2 ;  /* 0x00000002e7b47211 */ /* 0x000fe400078c10ff */
[----:B------:R-:W-:-:S03]  /*783a0*/  LEA.HI.X.SX32 R183, R228, R3, 0x2, P5 ;  /* 0x00000003e4b77211 */ /* 0x000fc600028f16ff */
[----:B------:R-:W3:Y:S01]  /*783b0*/  LDC R12, c[0x0][0x248] ;  /* 0x00009200ff0c7b82 */ /* 0x000ee20000000800 */
[----:B--2---:R-:W-:Y:S02]  /*783c0*/  LEA R226, P3, R229, R2, 0x2 ;  /* 0x00000002e5e27211 */ /* 0x004fe400078610ff */
[-C--:B------:R-:W-:Y:S02]  /*783d0*/  LEA.HI.X.SX32 R181, R231, R3.reuse, 0x2, P6 ;  /* 0x00000003e7b57211 */ /* 0x080fe400030f16ff */
[----:B------:R-:W-:Y:S01]  /*783e0*/  LEA.HI.X.SX32 R227, R229, R3, 0x2, P3 ;  /* 0x00000003e5e37211 */ /* 0x000fe200018f16ff */
[----:B------:R-:W-:Y:S04]  /*783f0*/  STL.64 [R1+0xaa8], R182 ;  /* 0x000aa8b601007387 */ /* 0x000fe80000100a00 */
[----:B------:R-:W-:Y:S04]  /*78400*/  STL.64 [R1+0xaa0], R180 ;  /* 0x000aa0b401007387 */ /* 0x000fe80000100a00 */
[----:B------:R2:W-:Y:S04]  /*78410*/  STL.64 [R1+0xa98], R226 ;  /* 0x000a98e201007387 */ /* 0x0005e80000100a00 */
[----:B--2---:R-:W2:Y:S01]  /*78420*/  LDL.LU.64 R226, [R1+0x28c8] ;  /* 0x0028c80001e27983 */ /* 0x004ea20000300a00 */
        /* <DEDUP_REMOVED lines=17> */
[----:B------:R-:W-:-:S03]  /*78540*/  LEA R182, P5, R92, R2, 0x2 ;  /* 0x000000025cb67211 */ /* 0x000fc600078a10ff */
[--C-:B------:R-:W-:Y:S01]  /*78550*/  IMAD.IADD R82, R104, 0x1, R4.reuse ;  /* 0x0000000168527824 */ /* 0x100fe200078e0204 */
[C---:B------:R-:W-:Y:S02]  /*78560*/  LEA R180, P6, R111.reuse, R2, 0x2 ;  /* 0x000000026fb47211 */ /* 0x040fe400078c10ff */
[-C--:B------:R-:W-:Y:S01]  /*78570*/  LEA.HI.X.SX32 R183, R92, R3.reuse, 0x2, P5 ;  /* 0x000000035cb77211 */ /* 0x080fe200028f16ff */
[----:B------:R-:W-:Y:S01]  /*78580*/  IMAD.IADD R210, R82, 0x1, R4 ;  /* 0x0000000152d27824 */ /* 0x000fe200078e0204 */
[----:B------:R-:W-:-:S03]  /*78590*/  LEA.HI.X.SX32 R181, R111, R3, 0x2, P6 ;  /* 0x000000036fb57211 */ /* 0x000fc600030f16ff */
[--C-:B------:R-:W-:Y:S01]  /*785a0*/  IMAD.IADD R172, R210, 0x1, R4.reuse ;  /* 0x00000001d2ac7824 */ /* 0x100fe200078e0204 */
[----:B------:R4:W-:Y:S03]  /*785b0*/  STL.64 [R1+0xa90], R182 ;  /* 0x000a90b601007387 */ /* 0x0009e60000100a00 */
[----:B------:R-:W-:Y:S01]  /*785c0*/  IMAD.IADD R84, R172, 0x1, R4 ;  /* 0x00000001ac547824 */ /* 0x000fe200078e0204 */
[----:B------:R1:W-:Y:S01]  /*785d0*/  STL.64 [R1+0xa88], R180 ;  /* 0x000a88b401007387 */ /* 0x0003e20000100a00 */
[CC--:B----4-:R-:W-:Y:S02]  /*785e0*/  LEA R182, P3, R73.reuse, R2.reuse, 0x2 ;  /* 0x0000000249b67211 */ /* 0x0d0fe400078610ff */
[----:B-1----:R-:W-:Y:S02]  /*785f0*/  LEA R180, P6, R230, R2, 0x2 ;  /* 0x00000002e6b47211 */ /* 0x002fe400078c10ff */
[----:B------:R-:W-:-:S02]  /*78600*/  LEA.HI.X.SX32 R183, R73, R3, 0x2, P3 ;  /* 0x0000000349b77211 */ /* 0x000fc400018f16ff */
[----:B------:R-:W-:Y:S02]  /*78610*/  IADD3 R209, R84, R4, RZ ;  /* 0x0000000454d17210 */ /* 0x000fe40007ffe0ff */
[----:B------:R-:W-:Y:S01]  /*78620*/  LEA.HI.X.SX32 R181, R230, R3, 0x2, P6 ;  /* 0x00000003e6b57211 */ /* 0x000fe200030f16ff */
[----:B------:R1:W-:Y:S02]  /*78630*/  STL.64 [R1+0xa80], R182 ;  /* 0x000a80b601007387 */ /* 0x0003e40000100a00 */
[----:B------:R-:W-:-:S04]  /*78640*/  IMAD.IADD R103, R209, 0x1, R4 ;  /* 0x00000001d1677824 */ /* 0x000fc800078e0204 */
[--C-:B------:R-:W-:Y:S01]  /*78650*/  IMAD.IADD R171, R103, 0x1, R4.reuse ;  /* 0x0000000167ab7824 */ /* 0x100fe200078e0204 */
[----:B-1----:R-:W4:Y:S04]  /*78660*/  LDL.LU R182, [R1+0x28c0] ;  /* 0x0028c00001b67983 */ /* 0x002f280000300800 */
[----:B------:R1:W-:Y:S01]  /*78670*/  STL.64 [R1+0xa70], R180 ;  /* 0x000a70b401007387 */ /* 0x0003e20000100a00 */
        /* <DEDUP_REMOVED lines=19> */
[----:B------:R-:W-:Y:S01]  /*787b0*/  IMAD.IADD R100, R202, 0x1, R4 ;  /* 0x00000001ca647824 */ /* 0x000fe200078e0204 */
[CC--:B--2---:R-:W-:Y:S02]  /*787c0*/  LEA R228, P5, R226.reuse, R2.reuse, 0x2 ;  /* 0x00000002e2e47211 */ /* 0x0c4fe400078a10ff */
[C---:B-1----:R-:W-:Y:S02]  /*787d0*/  LEA R180, P3, R227.reuse, R2, 0x2 ;  /* 0x00000002e3b47211 */ /* 0x042fe400078610ff */
[-C--:B------:R-:W-:Y:S02]  /*787e0*/  LEA.HI.X.SX32 R229, R226, R3.reuse, 0x2, P5 ;  /* 0x00000003e2e57211 */ /* 0x080fe400028f16ff */
[----:B------:R-:W-:-:S03]  /*787f0*/  LEA.HI.X.SX32 R181, R227, R3, 0x2, P3 ;  /* 0x00000003e3b57211 */ /* 0x000fc600018f16ff */
[----:B------:R-:W-:Y:S04]  /*78800*/  STL.64 [R1+0xa78], R228 ;  /* 0x000a78e401007387 */ /* 0x000fe80000100a00 */
[----:B------:R1:W-:Y:S04]  /*78810*/  STL.64 [R1+0xa68], R180 ;  /* 0x000a68b401007387 */ /* 0x0003e80000100a00 */
[----:B-1----:R-:W2:Y:S01]  /*78820*/  LDL.LU.64 R180, [R1+0x28b8] ;  /* 0x0028b80001b47983 */ /* 0x002ea20000300a00 */
[----:B------:R-:W-:-:S04]  /*78830*/  IMAD.IADD R64, R100, 0x1, R4 ;  /* 0x0000000164407824 */ /* 0x000fc800078e0204 */
[----:B------:R-:W-:-:S04]  /*78840*/  IMAD.IADD R201, R64, 0x1, R4 ;  /* 0x0000000140c97824 */ /* 0x000fc800078e0204 */
[----:B------:R-:W-:-:S04]  /*78850*/  IMAD.IADD R150, R201, 0x1, R4 ;  /* 0x00000001c9967824 */ /* 0x000fc800078e0204 */
[----:B------:R-:W-:-:S04]  /*78860*/  IMAD.IADD R99, R150, 0x1, R4 ;  /* 0x0000000196637824 */ /* 0x000fc800078e0204 */
[----:B------:R-:W-:-:S05]  /*78870*/  IMAD.IADD R200, R99, 0x1, R4 ;  /* 0x0000000163c87824 */ /* 0x000fca00078e0204 */
[----:B------:R-:W-:-:S05]  /*78880*/  IADD3 R66, R200, R4, RZ ;  /* 0x00000004c8427210 */ /* 0x000fca0007ffe0ff */
[--C-:B------:R-:W-:Y:S01]  /*78890*/  IMAD.IADD R149, R66, 0x1, R4.reuse ;  /* 0x0000000142957824 */ /* 0x100fe200078e0204 */
[----:B------:R1:W-:Y:S03]  /*788a0*/  @P2 STG.E desc[UR60][R6.64], R19 ;  /* 0x0000001306002986 */ /* 0x0003e6000c10193c */
[--C-:B------:R-:W-:Y:S01]  /*788b0*/  IMAD.IADD R199, R149, 0x1, R4.reuse ;  /* 0x0000000195c77824 */ /* 0x100fe200078e0204 */
[----:B------:R-:W-:Y:S02]  /*788c0*/  ISETP.LT.AND P2, PT, R9, R68, !P0 ;  /* 0x000000440900720c */ /* 0x000fe40004741270 */
[-C--:B------:R-:W-:Y:S01]  /*788d0*/  LEA R230, P5, R75, R2.reuse, 0x2 ;  /* 0x000000024be67211 */ /* 0x080fe200078a10ff */
[--C-:B------:R-:W-:Y:S01]  /*788e0*/  IMAD.IADD R68, R199, 0x1, R4.reuse ;  /* 0x00000001c7447824 */ /* 0x100fe200078e0204 */
[----:B------:R-:W-:Y:S01]  /*788f0*/  LEA R228, P6, R110, R2, 0x2 ;  /* 0x000000026ee47211 */ /* 0x000fe200078c10ff */
[----:B------:R-:W3:Y:S02]  /*78900*/  LDC R9, c[0x0][0x248] ;  /* 0x00009200ff097b82 */ /* 0x000ee40000000800 */
[----:B------:R-:W-:-:S04]  /*78910*/  IMAD.IADD R197, R68, 0x1, R4 ;  /* 0x0000000144c57824 */ /* 0x000fc800078e0204 */
[----:B------:R-:W-:-:S04]  /*78920*/  IMAD.IADD R198, R197, 0x1, R4 ;  /* 0x00000001c5c67824 */ /* 0x000fc800078e0204 */
[----:B------:R-:W-:-:S05]  /*78930*/  IMAD.IADD R148, R198, 0x1, R4 ;  /* 0x00000001c6947824 */ /* 0x000fca00078e0204 */
[----:B------:R-:W-:-:S05]  /*78940*/  IADD3 R98, R148, R4, RZ ;  /* 0x0000000494627210 */ /* 0x000fca0007ffe0ff */
[----:B------:R-:W-:-:S04]  /*78950*/  IMAD.IADD R196, R98, 0x1, R4 ;  /* 0x0000000162c47824 */ /* 0x000fc800078e0204 */
[----:B-1----:R-:W-:-:S04]  /*78960*/  IMAD.IADD R6, R196, 0x1, R4 ;  /* 0x00000001c4067824 */ /* 0x002fc800078e0204 */
        /* <DEDUP_REMOVED lines=31> */
[----:B------:R-:W-:Y:S01]  /*78b60*/  IMAD.IADD R185, R93, 0x1, R4 ;  /* 0x000000015db97824 */ /* 0x000fe200078e0204 */
[-C--:B------:R-:W-:Y:S02]  /*78b70*/  LEA.HI.X.SX32 R231, R75, R3.reuse, 0x2, P5 ;  /* 0x000000034be77211 */ /* 0x080fe400028f16ff */
[----:B------:R-:W-:Y:S02]  /*78b80*/  LEA.HI.X.SX32 R229, R110, R3, 0x2, P6 ;  /* 0x000000036ee57211 */ /* 0x000fe400030f16ff */
[----:B------:R-:W-:Y:S01]  /*78b90*/  IADD3 R112, R185, R4, RZ ;  /* 0x00000004b9707210 */ /* 0x000fe20007ffe0ff */
[----:B------:R1:W-:Y:S01]  /*78ba0*/  STL.64 [R1+0xa60], R230 ;  /* 0x000a60e601007387 */ /* 0x0003e20000100a00 */
[----:B------:R-:W-:-:S03]  /*78bb0*/  LEA R226, P6, R109, R2, 0x2 ;  /* 0x000000026de27211 */ /* 0x000fc600078c10ff */
[--C-:B------:R-:W-:Y:S01]  /*78bc0*/  IMAD.IADD R71, R112, 0x1, R4.reuse ;  /* 0x0000000170477824 */ /* 0x100fe200078e0204 */
[----:B------:R3:W-:Y:S03]  /*78bd0*/  STL.64 [R1+0xa58], R228 ;  /* 0x000a58e401007387 */ /* 0x0007e60000100a00 */
[--C-:B------:R-:W-:Y:S01]  /*78be0*/  IMAD.IADD R184, R71, 0x1, R4.reuse ;  /* 0x0000000147b87824 */ /* 0x100fe200078e0204 */
[-C--:B-1----:R-:W-:Y:S02]  /*78bf0*/  LEA R230, P3, R77, R2.reuse, 0x2 ;  /* 0x000000024de67211 */ /* 0x082fe400078610ff */
[----:B---3--:R-:W-:Y:S02]  /*78c00*/  LEA R228, P5, R91, R2, 0x2 ;  /* 0x000000025be47211 */ /* 0x008fe400078a10ff */
[-C--:B------:R-:W-:Y:S02]  /*78c10*/  LEA.HI.X.SX32 R231, R77, R3.reuse, 0x2, P3 ;  /* 0x000000034de77211 */ /* 0x080fe400018f16ff */
[-C--:B------:R-:W-:Y:S01]  /*78c20*/  LEA.HI.X.SX32 R229, R91, R3.reuse, 0x2, P5 ;  /* 0x000000035be57211 */ /* 0x080fe200028f16ff */
[--C-:B------:R-:W-:Y:S01]  /*78c30*/  IMAD.IADD R111, R184, 0x1, R4.reuse ;  /* 0x00000001b86f7824 */ /* 0x100fe200078e0204 */
[----:B------:R-:W-:Y:S01]  /*78c40*/  LEA.HI.X.SX32 R227, R109, R3, 0x2, P6 ;  /* 0x000000036de37211 */ /* 0x000fe200030f16ff */
[----:B------:R-:W-:Y:S02]  /*78c50*/  STL.64 [R1+0xa50], R230 ;  /* 0x000a50e601007387 */ /* 0x000fe40000100a00 */
[----:B------:R-:W-:-:S02]  /*78c60*/  IMAD.IADD R73, R111, 0x1, R4 ;  /* 0x000000016f497824 */ /* 0x000fc400078e0204 */
[----:B------:R4:W-:Y:S04]  /*78c70*/  STL.64 [R1+0xa38], R228 ;  /* 0x000a38e401007387 */ /* 0x0009e80000100a00 */
[----:B------:R1:W-:Y:S01]  /*78c80*/  STL.64 [R1+0xa30], R226 ;  /* 0x000a30e201007387 */ /* 0x0003e20000100a00 */
[----:B------:R-:W-:Y:S01]  /*78c90*/  IMAD.IADD R183, R73, 0x1, R4 ;  /* 0x0000000149b77824 */ /* 0x000fe200078e0204 */
[CC--:B----4-:R-:W-:Y:S02]  /*78ca0*/  LEA R228, P5, R182.reuse, R2.reuse, 0x2 ;  /* 0x00000002b6e47211 */ /* 0x0d0fe400078a10ff */
[----:B-1----:R-:W-:Y:S02]  /*78cb0*/  LEA R226, P6, R225, R2, 0x2 ;  /* 0x00000002e1e27211 */ /* 0x002fe400078c10ff */
[----:B------:R-:W-:-:S02]  /*78cc0*/  LEA.HI.X.SX32 R229, R182, R3, 0x2, P5 ;  /* 0x00000003b6e57211 */ /* 0x000fc400028f16ff */
[----:B------:R-:W-:Y:S01]  /*78cd0*/  LEA.HI.X.SX32 R227, R225, R3, 0x2, P6 ;  /* 0x00000003e1e37211 */ /* 0x000fe200030f16ff */
[----:B------:R-:W-:-:S05]  /*78ce0*/  IMAD.IADD R92, R183, 0x1, R4 ;  /* 0x00000001b75c7824 */ /* 0x000fca00078e0204 */
[----:B------:R-:W-:-:S05]  /*78cf0*/  IADD3 R75, R92, R4, RZ ;  /* 0x000000045c4b7210 */ /* 0x000fca0007ffe0ff */
[----:B------:R-:W-:-:S04]  /*78d00*/  IMAD.IADD R110, R75, 0x1, R4 ;  /* 0x000000014b6e7824 */ /* 0x000fc800078e0204 */
[----:B------:R-:W-:Y:S01]  /*78d10*/  IMAD.IADD R77, R110, 0x1, R4 ;  /* 0x000000016e4d7824 */ /* 0x000fe200078e0204 */
[----:B--2---:R-:W-:-:S04]  /*78d20*/  LEA R230, P3, R181, R2, 0x2 ;  /* 0x00000002b5e67211 */ /* 0x004fc800078610ff */
[----:B------:R-:W-:-:S05]  /*78d30*/  LEA.HI.X.SX32 R231, R181, R3, 0x2, P3 ;  /* 0x00000003b5e77211 */ /* 0x000fca00018f16ff */
[----:B------:R1:W-:Y:S04]  /*78d40*/  STL.64 [R1+0xa28], R230 ;  /* 0x000a28e601007387 */ /* 0x0003e80000100a00 */
[----:B------:R2:W-:Y:S04]  /*78d50*/  STL.64 [R1+0xa20], R228 ;  /* 0x000a20e401007387 */ /* 0x0005e80000100a00 */
[----:B------:R3:W-:Y:S01]  /*78d60*/  STL.64 [R1+0xa18], R226 ;  /* 0x000a18e201007387 */ /* 0x0007e20000100a00 */
[-C--:B-1----:R-:W-:Y:S02]  /*78d70*/  LEA R230, P3, R180, R2.reuse, 0x2 ;  /* 0x00000002b4e67211 */ /* 0x082fe400078610ff */
[----:B--2---:R-:W-:-:S02]  /*78d80*/  LEA R228, P5, R0, R2, 0x2 ;  /* 0x0000000200e47211 */ /* 0x004fc400078a10ff */
[-C--:B------:R-:W-:Y:S02]  /*78d90*/  LEA.HI.X.SX32 R231, R180, R3.reuse, 0x2, P3 ;  /* 0x00000003b4e77211 */ /* 0x080fe400018f16ff */
[CC--:B---3--:R-:W-:Y:S02]  /*78da0*/  LEA R226, P6, R81.reuse, R2.reuse, 0x2 ;  /* 0x0000000251e27211 */ /* 0x0c8fe400078c10ff */
[-C--:B------:R-:W-:Y:S02]  /*78db0*/  LEA.HI.X.SX32 R229, R0, R3.reuse, 0x2, P5 ;  /* 0x0000000300e57211 */ /* 0x080fe400028f16ff */
[----:B------:R-:W-:Y:S01]  /*78dc0*/  LEA.HI.X.SX32 R227, R81, R3, 0x2, P6 ;  /* 0x0000000351e37211 */ /* 0x000fe200030f16ff */
[----:B------:R1:W-:Y:S04]  /*78dd0*/  STL.64 [R1+0xa10], R230 ;  /* 0x000a10e601007387 */ /* 0x0003e80000100a00 */
[----:B------:R2:W-:Y:S04]  /*78de0*/  STL.64 [R1+0xa08], R228 ;  /* 0x000a08e401007387 */ /* 0x0005e80000100a00 */
[----:B------:R3:W-:Y:S01]  /*78df0*/  STL.64 [R1+0xa00], R226 ;  /* 0x000a00e201007387 */ /* 0x0007e20000100a00 */
[----:B-1----:R-:W-:-:S02]  /*78e00*/  LEA R230, P3, R108, R2, 0x2 ;  /* 0x000000026ce67211 */ /* 0x002fc400078610ff */
[-C--:B--2---:R-:W-:Y:S02]  /*78e10*/  LEA R228, P5, R178, R2.reuse, 0x2 ;  /* 0x00000002b2e47211 */ /* 0x084fe400078a10ff */
[-C--:B------:R-:W-:Y:S02]  /*78e20*/  LEA.HI.X.SX32 R231, R108, R3.reuse, 0x2, P3 ;  /* 0x000000036ce77211 */ /* 0x080fe400018f16ff */
[----:B---3--:R-:W-:Y:S02]  /*78e30*/  LEA R226, P6, R223, R2, 0x2 ;  /* 0x00000002dfe27211 */ /* 0x008fe400078c10ff */
[-C--:B------:R-:W-:Y:S01]  /*78e40*/  LEA.HI.X.SX32 R229, R178, R3.reuse, 0x2, P5 ;  /* 0x00000003b2e57211 */ /* 0x080fe200028f16ff */
[----:B------:R-:W-:Y:S01]  /*78e50*/  IMAD.IADD R181, R77, 0x1, R4 ;  /* 0x000000014db57824 */ /* 0x000fe200078e0204 */
[----:B------:R-:W-:Y:S01]  /*78e60*/  LEA.HI.X.SX32 R227, R223, R3, 0x2, P6 ;  /* 0x00000003dfe37211 */ /* 0x000fe200030f16ff */
[----:B------:R1:W-:Y:S02]  /*78e70*/  STL.64 [R1+0x9f8], R230 ;  /* 0x0009f8e601007387 */ /* 0x0003e40000100a00 */
[----:B------:R-:W-:-:S02]  /*78e80*/  IMAD.IADD R182, R181, 0x1, R232 ;  /* 0x00000001b5b67824 */ /* 0x000fc400078e02e8 */
[----:B------:R2:W-:Y:S01]  /*78e90*/  STL.64 [R1+0x9f0], R228 ;  /* 0x0009f0e401007387 */ /* 0x0005e20000100a00 */
[----:B------:R-:W3:Y:S03]  /*78ea0*/  LDC R232, c[0x0][0x248] ;  /* 0x00009200ffe87b82 */ /* 0x000ee60000000800 */
[----:B------:R4:W-:Y:S01]  /*78eb0*/  STL.64 [R1+0x9d8], R226 ;  /* 0x0009d8e201007387 */ /* 0x0009e20000100a00 */
[-C--:B-1----:R-:W-:Y:S02]  /*78ec0*/  LEA R230, P3, R224, R2.reuse, 0x2 ;  /* 0x00000002e0e67211 */ /* 0x082fe400078610ff */
[-C--:B--2---:R-:W-:Y:S01]  /*78ed0*/  LEA R228, P5, R179, R2.reuse, 0x2 ;  /* 0x00000002b3e47211 */ /* 0x084fe200078a10ff */
[----:B------:R-:W-:Y:S01]  /*78ee0*/  IMAD.IADD R91, R182, 0x1, R233 ;  /* 0x00000001b65b7824 */ /* 0x000fe200078e02e9 */
[----:B------:R-:W-:Y:S02]  /*78ef0*/  LEA.HI.X.SX32 R231, R224, R3, 0x2, P3 ;  /* 0x00000003e0e77211 */ /* 0x000fe400018f16ff */
[----:B----4-:R-:W-:-:S02]  /*78f00*/  LEA R226, P6, R220, R2, 0x2 ;  /* 0x00000002dce27211 */ /* 0x010fc400078c10ff */
[-C--:B------:R-:W-:Y:S02]  /*78f10*/  LEA.HI.X.SX32 R229, R179, R3.reuse, 0x2, P5 ;  /* 0x00000003b3e57211 */ /* 0x080fe400028f16ff */
[----:B------:R-:W-:Y:S01]  /*78f20*/  LEA.HI.X.SX32 R227, R220, R3, 0x2, P6 ;  /* 0x00000003dce37211 */ /* 0x000fe200030f16ff */
[----:B------:R-:W-:Y:S01]  /*78f30*/  IMAD.IADD R109, R91, 0x1, R234 ;  /* 0x000000015b6d7824 */ /* 0x000fe200078e02ea */
[----:B------:R1:W-:Y:S01]  /*78f40*/  STL.64 [R1+0x9d0], R230 ;  /* 0x0009d0e601007387 */ /* 0x0003e20000100a00 */
[----:B------:R-:W-:-:S03]  /*78f50*/  LEA R224, P6, R221, R2, 0x2 ;  /* 0x00000002dde07211 */ /* 0x000fc600078c10ff */
[----:B------:R2:W-:Y:S01]  /*78f60*/  STL.64 [R1+0x9c8], R228 ;  /* 0x0009c8e401007387 */ /* 0x0005e20000100a00 */
[----:B------:R-:W-:-:S03]  /*78f70*/  IADD3 R180, R109, R235, RZ ;  /* 0x000000eb6db47210 */ /* 0x000fc60007ffe0ff */
[----:B------:R4:W-:Y:S01]  /*78f80*/  STL.64 [R1+0x9c0], R226 ;  /* 0x0009c0e201007387 */ /* 0x0009e20000100a00 */
[-C--:B------:R-:W-:Y:S01]  /*78f90*/  LEA.HI.X.SX32 R225, R221, R3.reuse, 0x2, P6 ;  /* 0x00000003dde17211 */ /* 0x080fe200030f16ff */
[----:B-1----:R-:W1:Y:S01]  /*78fa0*/  LDC R230, c[0x0][0x248] ;  /* 0x00009200ffe67b82 */ /* 0x002e620000000800 */
[CC--:B--2---:R-:W-:Y:S02]  /*78fb0*/  LEA R228, P3, R83.reuse, R2.reuse, 0x2 ;  /* 0x0000000253e47211 */ /* 0x0c4fe400078610ff */
[C---:B----4-:R-:W-:Y:S02]  /*78fc0*/  LEA R226, P5, R90.reuse, R2, 0x2 ;  /* 0x000000025ae27211 */ /* 0x050fe400078a10ff */
[-C--:B------:R-:W-:Y:S02]  /*78fd0*/  LEA.HI.X.SX32 R229, R83, R3.reuse, 0x2, P3 ;  /* 0x0000000353e57211 */ /* 0x080fe400018f16ff */
[----:B------:R-:W-:Y:S01]  /*78fe0*/  LEA.HI.X.SX32 R227, R90, R3, 0x2, P5 ;  /* 0x000000035ae37211 */ /* 0x000fe200028f16ff */
[----:B------:R-:W-:-:S02]  /*78ff0*/  IMAD.IADD R0, R180, 0x1, R236 ;  /* 0x00000001b4007824 */ /* 0x000fc400078e02ec */
[----:B------:R2:W-:Y:S01]  /*79000*/  STL.64 [R1+0x9b8], R228 ;  /* 0x0009b8e401007387 */ /* 0x0005e20000100a00 */
[----:B------:R-:W4:Y:S01]  /*79010*/  LDC R236, c[0x0][0x248] ;  /* 0x00009200ffec7b82 */ /* 0x000f220000000800 */
[----:B------:R-:W-:Y:S02]  /*79020*/  IMAD.IADD R81, R0, 0x1, R237 ;  /* 0x0000000100517824 */ /* 0x000fe400078e02ed */
[----:B------:R-:W-:Y:S04]  /*79030*/  STL.64 [R1+0x9b0], R226 ;  /* 0x0009b0e201007387 */ /* 0x000fe80000100a00 */
[----:B------:R3:W-:Y:S01]  /*79040*/  STL.64 [R1+0x9a8], R224 ;  /* 0x0009a8e001007387 */ /* 0x0007e20000100a00 */
[----:B--2---:R-:W-:Y:S01]  /*79050*/  LEA R228, P3, R222, R2, 0x2 ;  /* 0x00000002dee47211 */ /* 0x004fe200078610ff */
[----:B------:R-:W-:-:S03]  /*79060*/  IMAD.IADD R179, R81, 0x1, R238 ;  /* 0x0000000151b37824 */ /* 0x000fc600078e02ee */
[-C--:B------:R-:W-:Y:S02]  /*79070*/  LEA.HI.X.SX32 R229, R222, R3.reuse, 0x2, P3 ;  /* 0x00000003dee57211 */ /* 0x080fe400018f16ff */
[CC--:B---3--:R-:W-:Y:S02]  /*79080*/  LEA R224, P6, R219.reuse, R2.reuse, 0x2 ;  /* 0x00000002dbe07211 */ /* 0x0c8fe400078c10ff */
[C---:B------:R-:W-:Y:S02]  /*79090*/  LEA R226, P5, R218.reuse, R2, 0x2 ;  /* 0x00000002dae27211 */ /* 0x040fe400078a10ff */
[-C--:B------:R-:W-:Y:S01]  /*790a0*/  LEA.HI.X.SX32 R225, R219, R3.reuse, 0x2, P6 ;  /* 0x00000003dbe17211 */ /* 0x080fe200030f16ff */
[----:B------:R-:W-:Y:S01]  /*790b0*/  IMAD.IADD R108, R179, 0x1, R239 ;  /* 0x00000001b36c7824 */ /* 0x000fe200078e02ef */
[----:B------:R2:W-:Y:S01]  /*790c0*/  STL.64 [R1+0x9a0], R228 ;  /* 0x0009a0e401007387 */ /* 0x0005e20000100a00 */
[----:B------:R-:W-:-:S03]  /*790d0*/  LEA.HI.X.SX32 R227, R218, R3, 0x2, P5 ;  /* 0x00000003dae37211 */ /* 0x000fc600028f16ff */
[----:B------:R3:W-:Y:S01]  /*790e0*/  STL.64 [R1+0x990], R224 ;  /* 0x000990e001007387 */ /* 0x0007e20000100a00 */
[-C--:B------:R-:W-:Y:S01]  /*790f0*/  LEA R222, P5, R88, R2.reuse, 0x2 ;  /* 0x0000000258de7211 */ /* 0x080fe200078a10ff */
[----:B------:R-:W-:Y:S01]  /*79100*/  IMAD.IADD R90, R108, 0x1, R240 ;  /* 0x000000016c5a7824 */ /* 0x000fe200078e02f0 */
[-C--:B------:R-:W-:Y:S02]  /*79110*/  LEA R220, P6, R177, R2.reuse, 0x2 ;  /* 0x00000002b1dc7211 */ /* 0x080fe400078c10ff */
[-C--:B------:R-:W-:Y:S01]  /*79120*/  LEA.HI.X.SX32 R223, R88, R3.reuse, 0x2, P5 ;  /* 0x0000000358df7211 */ /* 0x080fe200028f16ff */
[----:B------:R-:W-:Y:S01]  /*79130*/  IMAD.IADD R178, R90, 0x1, R241 ;  /* 0x000000015ab27824 */ /* 0x000fe200078e02f1 */
[----:B--2---:R-:W2:Y:S01]  /*79140*/  LDC R228, c[0x0][0x248] ;  /* 0x00009200ffe47b82 */ /* 0x004ea20000000800 */
[----:B---3--:R-:W-:Y:S02]  /*79150*/  LEA R224, P3, R107, R2, 0x2 ;  /* 0x000000026be07211 */ /* 0x008fe400078610ff */
[----:B------:R-:W-:-:S02]  /*79160*/  LEA.HI.X.SX32 R221, R177, R3, 0x2, P6 ;  /* 0x00000003b1dd7211 */ /* 0x000fc400030f16ff */
[-C--:B------:R-:W-:Y:S01]  /*79170*/  LEA.HI.X.SX32 R225, R107, R3.reuse, 0x2, P3 ;  /* 0x000000036be17211 */ /* 0x080fe200018f16ff */
[----:B------:R-:W-:Y:S01]  /*79180*/  STL.64 [R1+0x998], R226 ;  /* 0x000998e201007387 */ /* 0x000fe20000100a00 */
[----:B------:R-:W-:Y:S02]  /*79190*/  IADD3 R83, R178, R242, RZ ;  /* 0x000000f2b2537210 */ /* 0x000fe40007ffe0ff */
[C---:B------:R-:W-:Y:S01]  /*791a0*/  LEA R218, P6, R176.reuse, R2, 0x2 ;  /* 0x00000002b0da7211 */ /* 0x040fe200078c10ff */
[----:B------:R-:W-:Y:S01]  /*791b0*/  STL.64 [R1+0x978], R224 ;  /* 0x000978e001007387 */ /* 0x000fe20000100a00 */
[----:B------:R-:W3:Y:S03]  /*791c0*/  LDC R242, c[0x0][0x248] ;  /* 0x00009200fff27b82 */ /* 0x000ee60000000800 */
[----:B------:R1:W-:Y:S04]  /*791d0*/  STL.64 [R1+0x970], R222 ;  /* 0x000970de01007387 */ /* 0x0003e80000100a00 */
[----:B------:R4:W-:Y:S01]  /*791e0*/  STL.64 [R1+0x968], R220 ;  /* 0x000968dc01007387 */ /* 0x0009e20000100a00 */
[----:B------:R-:W-:Y:S01]  /*791f0*/  IMAD.IADD R107, R83, 0x1, R243 ;  /* 0x00000001536b7824 */ /* 0x000fe200078e02f3 */
[----:B------:R-:W-:-:S02]  /*79200*/  LEA.HI.X.SX32 R219, R176, R3, 0x2, P6 ;  /* 0x00000003b0db7211 */ /* 0x000fc400030f16ff */
[-C--:B-1----:R-:W-:Y:S02]  /*79210*/  LEA R222, P3, R217, R2.reuse, 0x2 ;  /* 0x00000002d9de7211 */ /* 0x082fe400078610ff */
[----:B----4-:R-:W-:Y:S02]  /*79220*/  LEA R220, P5, R89, R2, 0x2 ;  /* 0x0000000259dc7211 */ /* 0x010fe400078a10ff */
[-C--:B------:R-:W-:Y:S02]  /*79230*/  LEA.HI.X.SX32 R223, R217, R3.reuse, 0x2, P3 ;  /* 0x00000003d9df7211 */ /* 0x080fe400018f16ff */
[----:B------:R-:W-:Y:S01]  /*79240*/  LEA.HI.X.SX32 R221, R89, R3, 0x2, P5 ;  /* 0x0000000359dd7211 */ /* 0x000fe200028f16ff */
[----:B------:R-:W-:Y:S02]  /*79250*/  IMAD.IADD R177, R107, 0x1, R244 ;  /* 0x000000016bb17824 */ /* 0x000fe400078e02f4 */
[----:B------:R1:W-:Y:S01]  /*79260*/  STL.64 [R1+0x960], R222 ;  /* 0x000960de01007387 */ /* 0x0003e20000100a00 */
[----:B------:R-:W4:Y:S03]  /*79270*/  LDC R244, c[0x0][0x248] ;  /* 0x00009200fff47b82 */ /* 0x000f260000000800 */
[----:B------:R2:W-:Y:S01]  /*79280*/  STL.64 [R1+0x958], R220 ;  /* 0x000958dc01007387 */ /* 0x0005e20000100a00 */
[----:B------:R-:W-:-:S03]  /*79290*/  IMAD.IADD R88, R177, 0x1, R245 ;  /* 0x00000001b1587824 */ /* 0x000fc600078e02f5 */
[----:B------:R3:W-:Y:S01]  /*792a0*/  STL.64 [R1+0x950], R218 ;  /* 0x000950da01007387 */ /* 0x0007e20000100a00 */
[CC--:B-1----:R-:W-:Y:S02]  /*792b0*/  LEA R222, P3, R106.reuse, R2.reuse, 0x2 ;  /* 0x000000026ade7211 */ /* 0x0c2fe400078610ff */
        /* <DEDUP_REMOVED lines=8> */
[----:B------:R2:W-:Y:S04]  /*79340*/  STL.64 [R1+0x940], R220 ;  /* 0x000940dc01007387 */ /* 0x0005e80000100a00 */
[----:B------:R3:W-:Y:S01]  /*79350*/  STL.64 [R1+0x938], R218 ;  /* 0x000938da01007387 */ /* 0x0007e20000100a00 */
[-C--:B-1----:R-:W-:Y:S02]  /*79360*/  LEA R222, P3, R216, R2.reuse, 0x2 ;  /* 0x00000002d8de7211 */ /* 0x082fe400078610ff */
[-C--:B--2---:R-:W-:Y:S01]  /*79370*/  LEA R220, P5, R175, R2.reuse, 0x2 ;  /* 0x00000002afdc7211 */ /* 0x084fe200078a10ff */
[----:B------:R-:W-:Y:S01]  /*79380*/  IMAD.IADD R106, R176, 0x1, R248 ;  /* 0x00000001b06a7824 */ /* 0x000fe200078e02f8 */
[----:B------:R-:W-:Y:S02]  /*79390*/  LEA.HI.X.SX32 R223, R216, R3, 0x2, P3 ;  /* 0x00000003d8df7211 */ /* 0x000fe400018f16ff */
[----:B---3--:R-:W-:-:S02]  /*793a0*/  LEA R218, P6, R214, R2, 0x2 ;  /* 0x00000002d6da7211 */ /* 0x008fc400078c10ff */
[-C--:B------:R-:W-:Y:S02]  /*793b0*/  LEA.HI.X.SX32 R221, R175, R3.reuse, 0x2, P5 ;  /* 0x00000003afdd7211 */ /* 0x080fe400028f16ff */
[----:B------:R-:W-:Y:S01]  /*793c0*/  LEA.HI.X.SX32 R219, R214, R3, 0x2, P6 ;  /* 0x00000003d6db7211 */ /* 0x000fe200030f16ff */
[----:B------:R-:W-:Y:S01]  /*793d0*/  STL.64 [R1+0x930], R222 ;  /* 0x000930de01007387 */ /* 0x000fe20000100a00 */
[----:B------:R-:W-:-:S03]  /*793e0*/  IADD3 R85, R106, R249, RZ ;  /* 0x000000f96a557210 */ /* 0x000fc60007ffe0ff */
[----:B------:R1:W-:Y:S04]  /*793f0*/  STL.64 [R1+0x928], R220 ;  /* 0x000928dc01007387 */ /* 0x0003e80000100a00 */
[----:B------:R2:W-:Y:S01]  /*79400*/  STL.64 [R1+0x920], R218 ;  /* 0x000920da01007387 */ /* 0x0005e20000100a00 */
[----:B------:R-:W-:Y:S01]  /*79410*/  IMAD.IADD R175, R85, 0x1, R250 ;  /* 0x0000000155af7824 */ /* 0x000fe200078e02fa */
[CC--:B-1----:R-:W-:Y:S02]  /*79420*/  LEA R220, P3, R105.reuse, R2.reuse, 0x2 ;  /* 0x0000000269dc7211 */ /* 0x0c2fe400078610ff */
[----:B--2---:R-:W-:Y:S02]  /*79430*/  LEA R218, P5, R86, R2, 0x2 ;  /* 0x0000000256da7211 */ /* 0x004fe400078a10ff */
[----:B------:R-:W-:-:S02]  /*79440*/  LEA.HI.X.SX32 R221, R105, R3, 0x2, P3 ;  /* 0x0000000369dd7211 */ /* 0x000fc400018f16ff */
[----:B------:R-:W-:Y:S01]  /*79450*/  LEA.HI.X.SX32 R219, R86, R3, 0x2, P5 ;  /* 0x0000000356db7211 */ /* 0x000fe200028f16ff */
[----:B------:R-:W-:Y:S02]  /*79460*/  IMAD.IADD R105, R175, 0x1, R251 ;  /* 0x00000001af697824 */ /* 0x000fe400078e02fb */
[----:B------:R-:W-:Y:S02]  /*79470*/  STL.64 [R1+0x918], R220 ;  /* 0x000918dc01007387 */ /* 0x000fe40000100a00 */
[----:B------:R-:W-:Y:S02]  /*79480*/  IMAD.IADD R86, R105, 0x1, R252 ;  /* 0x0000000169567824 */ /* 0x000fe400078e02fc */
[----:B------:R1:W-:Y:S02]  /*79490*/  STL.64 [R1+0x910], R218 ;  /* 0x000910da01007387 */ /* 0x0003e40000100a00 */
[----:B-1----:R-:W-:-:S04]  /*794a0*/  LEA R218, P3, R174, R2, 0x2 ;  /* 0x00000002aeda7211 */ /* 0x002fc800078610ff */
[----:B------:R-:W-:Y:S01]  /*794b0*/  LEA.HI.X.SX32 R219, R174, R3, 0x2, P3 ;  /* 0x00000003aedb7211 */ /* 0x000fe200018f16ff */
[----:B------:R-:W-:Y:S02]  /*794c0*/  IMAD.IADD R174, R86, 0x1, R228 ;  /* 0x0000000156ae7824 */ /* 0x000fe400078e02e4 */
[----:B------:R-:W1:Y:S01]  /*794d0*/  LDC R228, c[0x0][0x248] ;  /* 0x00009200ffe47b82 */ /* 0x000e620000000800 */
[----:B------:R-:W-:-:S04]  /*794e0*/  LEA R216, P6, R213, R2, 0x2 ;  /* 0x00000002d5d87211 */ /* 0x000fc800078c10ff */
[----:B------:R-:W-:-:S05]  /*794f0*/  LEA.HI.X.SX32 R217, R213, R3, 0x2, P6 ;  /* 0x00000003d5d97211 */ /* 0x000fca00030f16ff */
[----:B------:R2:W-:Y:S02]  /*79500*/  STL.64 [R1+0x8f8], R216 ;  /* 0x0008f8d801007387 */ /* 0x0005e40000100a00 */
[----:B--2---:R-:W-:-:S04]  /*79510*/  LEA R216, P5, R87, R2, 0x2 ;  /* 0x0000000257d87211 */ /* 0x004fc800078a10ff */
[----:B------:R-:W-:Y:S01]  /*79520*/  LEA.HI.X.SX32 R217, R87, R3, 0x2, P5 ;  /* 0x0000000357d97211 */ /* 0x000fe200028f16ff */
[----:B-1----:R-:W-:Y:S02]  /*79530*/  IMAD.IADD R87, R174, 0x1, R228 ;  /* 0x00000001ae577824 */ /* 0x002fe400078e02e4 */
[----:B------:R-:W1:Y:S01]  /*79540*/  LDC R228, c[0x0][0x248] ;  /* 0x00009200ffe47b82 */ /* 0x000e620000000800 */
[----:B------:R-:W-:Y:S04]  /*79550*/  STL.64 [R1+0x8f0], R218 ;  /* 0x0008f0da01007387 */ /* 0x000fe80000100a00 */
[----:B------:R2:W-:Y:S02]  /*79560*/  STL.64 [R1+0x8e8], R216 ;  /* 0x0008e8d801007387 */ /* 0x0005e40000100a00 */
[----:B--2---:R-:W-:-:S04]  /*79570*/  LEA R216, P3, R80, R2, 0x2 ;  /* 0x0000000250d87211 */ /* 0x004fc800078610ff */
[----:B------:R-:W-:Y:S01]  /*79580*/  LEA.HI.X.SX32 R217, R80, R3, 0x2, P3 ;  /* 0x0000000350d97211 */ /* 0x000fe200018f16ff */
[----:B-1----:R-:W-:Y:S02]  /*79590*/  IMAD.IADD R80, R87, 0x1, R228 ;  /* 0x0000000157507824 */ /* 0x002fe400078e02e4 */
[----:B------:R-:W1:Y:S01]  /*795a0*/  LDC R228, c[0x0][0x248] ;  /* 0x00009200ffe47b82 */ /* 0x000e620000000800 */
[----:B------:R-:W-:-:S04]  /*795b0*/  LEA R214, P6, R212, R2, 0x2 ;  /* 0x00000002d4d67211 */ /* 0x000fc800078c10ff */
[----:B------:R-:W-:-:S05]  /*795c0*/  LEA.HI.X.SX32 R215, R212, R3, 0x2, P6 ;  /* 0x00000003d4d77211 */ /* 0x000fca00030f16ff */
[----:B------:R2:W-:Y:S02]  /*795d0*/  STL.64 [R1+0x8e0], R214 ;  /* 0x0008e0d601007387 */ /* 0x0005e40000100a00 */
[----:B--2---:R-:W-:-:S04]  /*795e0*/  LEA R214, P5, R173, R2, 0x2 ;  /* 0x00000002add67211 */ /* 0x004fc800078a10ff */
[----:B------:R-:W-:Y:S02]  /*795f0*/  LEA.HI.X.SX32 R215, R173, R3, 0x2, P5 ;  /* 0x00000003add77211 */ /* 0x000fe400028f16ff */
[----:B-1----:R-:W-:Y:S02]  /*79600*/  IADD3 R173, R80, R228, RZ ;  /* 0x000000e450ad7210 */ /* 0x002fe40007ffe0ff */
[----:B------:R-:W1:Y:S01]  /*79610*/  LDC R228, c[0x0][0x248] ;  /* 0x00009200ffe47b82 */ /* 0x000e620000000800 */
[----:B------:R2:W-:Y:S02]  /*79620*/  STL.64 [R1+0x8d8], R216 ;  /* 0x0008d8d801007387 */ /* 0x0005e40000100a00 */
[----:B--2---:R-:W-:-:S04]  /*79630*/  LEA R216, P3, R104, R2, 0x2 ;  /* 0x0000000268d87211 */ /* 0x004fc800078610ff */
[----:B------:R-:W-:Y:S01]  /*79640*/  LEA.HI.X.SX32 R217, R104, R3, 0x2, P3 ;  /* 0x0000000368d97211 */ /* 0x000fe200018f16ff */
[----:B-1----:R-:W-:Y:S02]  /*79650*/  IMAD.IADD R104, R173, 0x1, R228 ;  /* 0x00000001ad687824 */ /* 0x002fe400078e02e4 */
[----:B------:R-:W1:Y:S01]  /*79660*/  LDC R228, c[0x0][0x248] ;  /* 0x00009200ffe47b82 */ /* 0x000e620000000800 */
[----:B------:R2:W-:Y:S02]  /*79670*/  STL.64 [R1+0x8d0], R214 ;  /* 0x0008d0d601007387 */ /* 0x0005e40000100a00 */
[----:B--2---:R-:W-:-:S04]  /*79680*/  LEA R214, P5, R82, R2, 0x2 ;  /* 0x0000000252d67211 */ /* 0x004fc800078a10ff */
[----:B------:R-:W-:Y:S01]  /*79690*/  LEA.HI.X.SX32 R215, R82, R3, 0x2, P5 ;  /* 0x0000000352d77211 */ /* 0x000fe200028f16ff */
[----:B-1----:R-:W-:Y:S02]  /*796a0*/  IMAD.IADD R82, R104, 0x1, R228 ;  /* 0x0000000168527824 */ /* 0x002fe400078e02e4 */
[----:B------:R-:W1:Y:S01]  /*796b0*/  LDC R228, c[0x0][0x248] ;  /* 0x00009200ffe47b82 */ /* 0x000e620000000800 */
[----:B------:R-:W-:-:S04]  /*796c0*/  LEA R212, P6, R211, R2, 0x2 ;  /* 0x00000002d3d47211 */ /* 0x000fc800078c10ff */
[----:B------:R-:W-:-:S05]  /*796d0*/  LEA.HI.X.SX32 R213, R211, R3, 0x2, P6 ;  /* 0x00000003d3d57211 */ /* 0x000fca00030f16ff */
[----:B------:R-:W-:Y:S04]  /*796e0*/  STL.64 [R1+0x8b8], R212 ;  /* 0x0008b8d401007387 */ /* 0x000fe80000100a00 */
        /* <DEDUP_REMOVED lines=29> */
[----:B------:R-:W-:Y:S02]  /*798c0*/  LEA.HI.X.SX32 R213, R76, R3, 0x2, P3 ;  /* 0x000000034cd57211 */ /* 0x000fe400018f16ff */
[----:B-1----:R-:W-:Y:S02]  /*798d0*/  IADD3 R76, R171, R228, RZ ;  /* 0x000000e4ab4c7210 */ /* 0x002fe40007ffe0ff */
        /* <DEDUP_REMOVED lines=41> */
[----:B------:R-:W-:Y:S02]  /*79b70*/  LEA.HI.X.SX32 R209, R101, R3, 0x2, P5 ;  /* 0x0000000365d17211 */ /* 0x000fe400028f16ff */
[----:B-1----:R-:W-:Y:S02]  /*79b80*/  IADD3 R101, R70, R228, RZ ;  /* 0x000000e446657210 */ /* 0x002fe40007ffe0ff */
        /* <DEDUP_REMOVED lines=71> */
[-C--:B------:R-:W-:Y:S01]  /*7a000*/  LEA.HI.X.SX32 R205, R68, R3.reuse, 0x2, P3 ;  /* 0x0000000344cd7211 */ /* 0x080fe200018f16ff */
[----:B-1----:R-:W-:Y:S02]  /*7a010*/  IMAD.IADD R68, R149, 0x1, R228 ;  /* 0x0000000195447824 */ /* 0x002fe400078e02e4 */
[----:B------:R-:W1:Y:S01]  /*7a020*/  LDC R228, c[0x0][0x248] ;  /* 0x00009200ffe47b82 */ /* 0x000e620000000800 */
[CC--:B------:R-:W-:Y:S01]  /*7a030*/  LEA R200, P6, R199.reuse, R2.reuse, 0x2 ;  /* 0x00000002c7c87211 */ /* 0x0c0fe200078c10ff */
[----:B------:R2:W-:Y:S03]  /*7a040*/  STL.64 [R1+0x740], R202 ;  /* 0x000740ca01007387 */ /* 0x0005e60000100a00 */
[----:B------:R-:W-:Y:S02]  /*7a050*/  LEA.HI.X.SX32 R201, R199, R3, 0x2, P6 ;  /* 0x00000003c7c97211 */ /* 0x000fe400030f16ff */
[----:B--2---:R-:W-:Y:S01]  /*7a060*/  LEA R202, P5, R197, R2, 0x2 ;  /* 0x00000002c5ca7211 */ /* 0x004fe200078a10ff */
[----:B-1----:R-:W-:-:S02]  /*7a070*/  IMAD.IADD R4, R68, 0x1, R228 ;  /* 0x0000000144047824 */ /* 0x002fc400078e02e4 */
[----:B------:R-:W1:Y:S01]  /*7a080*/  LDC R228, c[0x0][0x248] ;  /* 0x00009200ffe47b82 */ /* 0x000e620000000800 */
[----:B------:R-:W-:Y:S01]  /*7a090*/  LEA.HI.X.SX32 R203, R197, R3, 0x2, P5 ;  /* 0x00000003c5cb7211 */ /* 0x000fe200028f16ff */
        /* <DEDUP_REMOVED lines=205> */
[----:B------:R2:W-:Y:S04]  /*7ad70*/  STL.64 [R1+0x550], R186 ;  /* 0x000550ba01007387 */ /* 0x0005e80000100a00 */
[----:B------:R-:W-:Y:S01]  /*7ad80*/  STL.64 [R1+0x528], R184 ;  /* 0x000528b801007387 */ /* 0x000fe20000100a00 */
[----:B--2---:R-:W-:-:S04]  /*7ad90*/  LEA R186, P5, R181, R2, 0x2 ;  /* 0x00000002b5ba7211 */ /* 0x004fc800078a10ff */
[----:B------:R-:W-:Y:S01]  /*7ada0*/  LEA.HI.X.SX32 R187, R181, R3, 0x2, P5 ;  /* 0x00000003b5bb7211 */ /* 0x000fe200028f16ff */
        /* <DEDUP_REMOVED lines=64> */
[----:B------:R2:W-:Y:S04]  /*7b1b0*/  STL.64 [R1+0x4b0], R178 ;  /* 0x0004b0b201007387 */ /* 0x0005e80000100a00 */
[----:B------:R-:W-:Y:S04]  /*7b1c0*/  STL.64 [R1+0x4a8], R182 ;  /* 0x0004a8b601007387 */ /* 0x000fe80000100a00 */
[----:B------:R3:W-:Y:S01]  /*7b1d0*/  STL.64 [R1+0x4a0], R180 ;  /* 0x0004a0b401007387 */ /* 0x0007e20000100a00 */
[-C--:B--2---:R-:W-:Y:S02]  /*7b1e0*/  LEA R178, P6, R176, R2.reuse, 0x2 ;  /* 0x00000002b0b27211 */ /* 0x084fe400078c10ff */
[----:B---3--:R-:W-:-:S04]  /*7b1f0*/  LEA R180, P3, R106, R2, 0x2 ;  /* 0x000000026ab47211 */ /* 0x008fc800078610ff */
[-C--:B------:R-:W-:Y:S01]  /*7b200*/  LEA.HI.X.SX32 R181, R106, R3.reuse, 0x2, P3 ;  /* 0x000000036ab57211 */ /* 0x080fe200018f16ff */
[----:B-1----:R-:W-:Y:S02]  /*7b210*/  IMAD.IADD R106, R89, 0x1, R228 ;  /* 0x00000001596a7824 */ /* 0x002fe400078e02e4 */
[----:B------:R-:W1:Y:S01]  /*7b220*/  LDC R228, c[0x0][0x248] ;  /* 0x00009200ffe47b82 */ /* 0x000e620000000800 */
[----:B------:R-:W-:Y:S02]  /*7b230*/  LEA.HI.X.SX32 R179, R176, R3, 0x2, P6 ;  /* 0x00000003b0b37211 */ /* 0x000fe400030f16ff */
[----:B------:R-:W-:-:S03]  /*7b240*/  LEA R176, P6, R175, R2, 0x2 ;  /* 0x00000002afb07211 */ /* 0x000fc600078c10ff */
[----:B------:R2:W-:Y:S01]  /*7b250*/  STL.64 [R1+0x498], R178 ;  /* 0x000498b201007387 */ /* 0x0005e20000100a00 */
[----:B------:R-:W-:-:S03]  /*7b260*/  LEA.HI.X.SX32 R177, R175, R3, 0x2, P6 ;  /* 0x00000003afb17211 */ /* 0x000fc600030f16ff */
[----:B------:R3:W-:Y:S01]  /*7b270*/  STL.64 [R1+0x490], R180 ;  /* 0x000490b401007387 */ /* 0x0007e20000100a00 */
[----:B--2---:R-:W-:-:S04]  /*7b280*/  LEA R178, P5, R85, R2, 0x2 ;  /* 0x0000000255b27211 */ /* 0x004fc800078a10ff */
[----:B------:R-:W-:Y:S02]  /*7b290*/  LEA.HI.X.SX32 R179, R85, R3, 0x2, P5 ;  /* 0x0000000355b37211 */ /* 0x000fe400028f16ff */
[----:B---3--:R-:W-:-:S03]  /*7b2a0*/  LEA R180, P3, R105, R2, 0x2 ;  /* 0x0000000269b47211 */ /* 0x008fc600078610ff */
[----:B------:R-:W-:Y:S01]  /*7b2b0*/  STL.64 [R1+0x488], R178 ;  /* 0x000488b201007387 */ /* 0x000fe20000100a00 */
[----:B-1----:R-:W-:Y:S02]  /*7b2c0*/  IADD3 R85, R106, R228, RZ ;  /* 0x000000e46a557210 */ /* 0x002fe40007ffe0ff */
[----:B------:R-:W-:Y:S01]  /*7b2d0*/  LEA.HI.X.SX32 R181, R105, R3, 0x2, P3 ;  /* 0x0000000369b57211 */ /* 0x000fe200018f16ff */
[----:B------:R1:W-:Y:S01]  /*7b2e0*/  STL.64 [R1+0x480], R176 ;  /* 0x000480b001007387 */ /* 0x0003e20000100a00 */
[----:B------:R-:W2:Y:S01]  /*7b2f0*/  LDC R228, c[0x0][0x248] ;  /* 0x00009200ffe47b82 */ /* 0x000ea20000000800 */
[----:B------:R-:W-:Y:S02]  /*7b300*/  IMAD.IADD R105, R85, 0x1, R11 ;  /* 0x0000000155697824 */ /* 0x000fe400078e020b */
[----:B------:R-:W-:Y:S01]  /*7b310*/  STL.64 [R1+0x478], R180 ;  /* 0x000478b401007387 */ /* 0x000fe20000100a00 */
[-C--:B-1----:R-:W-:Y:S02]  /*7b320*/  LEA R176, P6, R174, R2.reuse, 0x2 ;  /* 0x00000002aeb07211 */ /* 0x082fe400078c10ff */
[----:B------:R-:W-:-:S02]  /*7b330*/  LEA R178, P5, R86, R2, 0x2 ;  /* 0x0000000256b27211 */ /* 0x000fc400078a10ff */
[-C--:B------:R-:W-:Y:S02]  /*7b340*/  LEA.HI.X.SX32 R177, R174, R3.reuse, 0x2, P6 ;  /* 0x00000003aeb17211 */ /* 0x080fe400030f16ff */
[-C--:B------:R-:W-:Y:S01]  /*7b350*/  LEA.HI.X.SX32 R179, R86, R3.reuse, 0x2, P5 ;  /* 0x0000000356b37211 */ /* 0x080fe200028f16ff */
[----:B------:R-:W-:Y:S02]  /*7b360*/  IMAD.IADD R86, R105, 0x1, R10 ;  /* 0x0000000169567824 */ /* 0x000fe400078e020a */
[----:B------:R1:W-:Y:S01]  /*7b370*/  STL.64 [R1+0x468], R176 ;  /* 0x000468b001007387 */ /* 0x0003e20000100a00 */
[CC--:B------:R-:W-:Y:S02]  /*7b380*/  LEA R10, P6, R173.reuse, R2.reuse, 0x2 ;  /* 0x00000002ad0a7211 */ /* 0x0c0fe400078c10ff */
[----:B------:R-:W-:Y:S02]  /*7b390*/  LEA R174, P5, R80, R2, 0x2 ;  /* 0x0000000250ae7211 */ /* 0x000fe400078a10ff */
[----:B------:R-:W-:-:S02]  /*7b3a0*/  LEA.HI.X.SX32 R11, R173, R3, 0x2, P6 ;  /* 0x00000003ad0b7211 */ /* 0x000fc400030f16ff */
[C---:B-1----:R-:W-:Y:S02]  /*7b3b0*/  LEA R176, P3, R87.reuse, R2, 0x2 ;  /* 0x0000000257b07211 */ /* 0x042fe400078610ff */
[-C--:B------:R-:W-:Y:S02]  /*7b3c0*/  LEA.HI.X.SX32 R175, R80, R3.reuse, 0x2, P5 ;  /* 0x0000000350af7211 */ /* 0x080fe400028f16ff */
[----:B------:R-:W-:Y:S01]  /*7b3d0*/  LEA.HI.X.SX32 R177, R87, R3, 0x2, P3 ;  /* 0x0000000357b17211 */ /* 0x000fe200018f16ff */
[----:B------:R-:W-:Y:S01]  /*7b3e0*/  STL.64 [R1+0x470], R178 ;  /* 0x000470b201007387 */ /* 0x000fe20000100a00 */
[----:B------:R-:W-:-:S03]  /*7b3f0*/  IMAD.IADD R87, R86, 0x1, R167 ;  /* 0x0000000156577824 */ /* 0x000fc600078e02a7 */
[----:B------:R-:W-:Y:S01]  /*7b400*/  STL.64 [R1+0x460], R176 ;  /* 0x000460b001007387 */ /* 0x000fe20000100a00 */
[----:B------:R-:W-:-:S03]  /*7b410*/  IMAD.IADD R80, R87, 0x1, R166 ;  /* 0x0000000157507824 */ /* 0x000fc600078e02a6 */
[----:B------:R-:W-:Y:S01]  /*7b420*/  STL.64 [R1+0x28a8], R10 ;  /* 0x0028a80a01007387 */ /* 0x000fe20000100a00 */
[----:B------:R-:W-:-:S03]  /*7b430*/  LEA R166, P5, R82, R2, 0x2 ;  /* 0x0000000252a67211 */ /* 0x000fc600078a10ff */
[----:B------:R1:W-:Y:S01]  /*7b440*/  STL.64 [R1+0x458], R174 ;  /* 0x000458ae01007387 */ /* 0x0003e20000100a00 */
[----:B------:R-:W-:Y:S02]  /*7b450*/  LEA.HI.X.SX32 R167, R82, R3, 0x2, P5 ;  /* 0x0000000352a77211 */ /* 0x000fe400028f16ff */
[----:B-1----:R-:W-:-:S04]  /*7b460*/  LEA R174, P3, R104, R2, 0x2 ;  /* 0x0000000268ae7211 */ /* 0x002fc800078610ff */
[----:B------:R-:W-:Y:S01]  /*7b470*/  LEA.HI.X.SX32 R175, R104, R3, 0x2, P3 ;  /* 0x0000000368af7211 */ /* 0x000fe200018f16ff */
[----:B------:R-:W-:Y:S01]  /*7b480*/  IMAD.IADD R104, R80, 0x1, R165 ;  /* 0x0000000150687824 */ /* 0x000fe200078e02a5 */
[----:B------:R-:W-:-:S03]  /*7b490*/  LEA R10, P6, R172, R2, 0x2 ;  /* 0x00000002ac0a7211 */ /* 0x000fc600078c10ff */
[----:B------:R-:W-:Y:S01]  /*7b4a0*/  STL.64 [R1+0x448], R174 ;  /* 0x000448ae01007387 */ /* 0x000fe20000100a00 */
[----:B------:R-:W-:Y:S01]  /*7b4b0*/  IMAD.IADD R82, R104, 0x1, R164 ;  /* 0x0000000168527824 */ /* 0x000fe200078e02a4 */
[CC--:B------:R-:W-:Y:S02]  /*7b4c0*/  LEA R164, P5, R103.reuse, R2.reuse, 0x2 ;  /* 0x0000000267a47211 */ /* 0x0c0fe400078a10ff */
[----:B------:R1:W-:Y:S01]  /*7b4d0*/  STL.64 [R1+0x440], R166 ;  /* 0x000440a601007387 */ /* 0x0003e20000100a00 */
[-C--:B------:R-:W-:Y:S02]  /*7b4e0*/  LEA.HI.X.SX32 R11, R172, R3.reuse, 0x2, P6 ;  /* 0x00000003ac0b7211 */ /* 0x080fe400030f16ff */
[----:B------:R-:W-:Y:S02]  /*7b4f0*/  LEA.HI.X.SX32 R165, R103, R3, 0x2, P5 ;  /* 0x0000000367a57211 */ /* 0x000fe400028f16ff */
[----:B-1----:R-:W-:-:S04]  /*7b500*/  LEA R166, P3, R84, R2, 0x2 ;  /* 0x0000000254a67211 */ /* 0x002fc800078610ff */
[----:B------:R-:W-:Y:S02]  /*7b510*/  LEA.HI.X.SX32 R167, R84, R3, 0x2, P3 ;  /* 0x0000000354a77211 */ /* 0x000fe400018f16ff */
[----:B------:R-:W-:Y:S01]  /*7b520*/  IADD3 R84, R82, R163, RZ ;  /* 0x000000a352547210 */ /* 0x000fe20007ffe0ff */
[----:B------:R1:W-:Y:S04]  /*7b530*/  STL.64 [R1+0x438], R10 ;  /* 0x0004380a01007387 */ /* 0x0003e80000100a00 */
[----:B------:R-:W-:Y:S01]  /*7b540*/  STL.64 [R1+0x430], R166 ;  /* 0x000430a601007387 */ /* 0x000fe20000100a00 */
[----:B------:R-:W-:Y:S01]  /*7b550*/  IMAD.IADD R103, R84, 0x1, R162 ;  /* 0x0000000154677824 */ /* 0x000fe200078e02a2 */
[-C--:B------:R-:W-:Y:S02]  /*7b560*/  LEA R162, P5, R78, R2.reuse, 0x2 ;  /* 0x000000024ea27211 */ /* 0x080fe400078a10ff */
[----:B------:R3:W-:Y:S01]  /*7b570*/  STL.64 [R1+0x428], R164 ;  /* 0x000428a401007387 */ /* 0x0007e20000100a00 */
[----:B-1----:R-:W-:-:S02]  /*7b580*/  LEA R10, P6, R171, R2, 0x2 ;  /* 0x00000002ab0a7211 */ /* 0x002fc400078c10ff */
[-C--:B------:R-:W-:Y:S02]  /*7b590*/  LEA.HI.X.SX32 R163, R78, R3.reuse, 0x2, P5 ;  /* 0x000000034ea37211 */ /* 0x080fe400028f16ff */
[----:B------:R-:W-:Y:S02]  /*7b5a0*/  LEA.HI.X.SX32 R11, R171, R3, 0x2, P6 ;  /* 0x00000003ab0b7211 */ /* 0x000fe400030f16ff */
[----:B---3--:R-:W-:-:S04]  /*7b5b0*/  LEA R164, P3, R76, R2, 0x2 ;  /* 0x000000024ca47211 */ /* 0x008fc800078610ff */
[----:B------:R-:W-:Y:S01]  /*7b5c0*/  LEA.HI.X.SX32 R165, R76, R3, 0x2, P3 ;  /* 0x000000034ca57211 */ /* 0x000fe200018f16ff */
[----:B------:R-:W-:Y:S01]  /*7b5d0*/  IMAD.IADD R76, R103, 0x1, R161 ;  /* 0x00000001674c7824 */ /* 0x000fe200078e02a1 */
[----:B------:R1:W-:Y:S04]  /*7b5e0*/  STL.64 [R1+0x420], R10 ;  /* 0x0004200a01007387 */ /* 0x0003e80000100a00 */
[----:B------:R-:W-:Y:S01]  /*7b5f0*/  STL.64 [R1+0x418], R164 ;  /* 0x000418a401007387 */ /* 0x000fe20000100a00 */
[----:B------:R-:W-:Y:S01]  /*7b600*/  IMAD.IADD R78, R76, 0x1, R160 ;  /* 0x000000014c4e7824 */ /* 0x000fe200078e02a0 */
[-C--:B------:R-:W-:Y:S02]  /*7b610*/  LEA R160, P5, R79, R2.reuse, 0x2 ;  /* 0x000000024fa07211 */ /* 0x080fe400078a10ff */
[----:B------:R3:W-:Y:S01]  /*7b620*/  STL.64 [R1+0x410], R162 ;  /* 0x000410a201007387 */ /* 0x0007e20000100a00 */
[----:B-1----:R-:W-:-:S04]  /*7b630*/  LEA R10, P6, R170, R2, 0x2 ;  /* 0x00000002aa0a7211 */ /* 0x002fc800078c10ff */
[-C--:B------:R-:W-:Y:S02]  /*7b640*/  LEA.HI.X.SX32 R11, R170, R3.reuse, 0x2, P6 ;  /* 0x00000003aa0b7211 */ /* 0x080fe400030f16ff */
[C---:B---3--:R-:W-:Y:S02]  /*7b650*/  LEA R162, P3, R102.reuse, R2, 0x2 ;  /* 0x0000000266a27211 */ /* 0x048fe400078610ff */
[-C--:B------:R-:W-:Y:S02]  /*7b660*/  LEA.HI.X.SX32 R161, R79, R3.reuse, 0x2, P5 ;  /* 0x000000034fa17211 */ /* 0x080fe400028f16ff */
[----:B------:R-:W-:Y:S01]  /*7b670*/  LEA.HI.X.SX32 R163, R102, R3, 0x2, P3 ;  /* 0x0000000366a37211 */ /* 0x000fe200018f16ff */
[----:B------:R1:W-:Y:S01]  /*7b680*/  STL.64 [R1+0x408], R10 ;  /* 0x0004080a01007387 */ /* 0x0003e20000100a00 */
[----:B------:R-:W-:-:S03]  /*7b690*/  IMAD.IADD R102, R78, 0x1, R159 ;  /* 0x000000014e667824 */ /* 0x000fc600078e029f */
[----:B------:R-:W-:Y:S01]  /*7b6a0*/  STL.64 [R1+0x400], R162 ;  /* 0x000400a201007387 */ /* 0x000fe20000100a00 */
[----:B------:R-:W-:Y:S01]  /*7b6b0*/  IMAD.IADD R79, R102, 0x1, R158 ;  /* 0x00000001664f7824 */ /* 0x000fe200078e029e */
[-C--:B------:R-:W-:Y:S02]  /*7b6c0*/  LEA R158, P5, R101, R2.reuse, 0x2 ;  /* 0x00000002659e7211 */ /* 0x080fe400078a10ff */
[----:B------:R3:W-:Y:S01]  /*7b6d0*/  STL.64 [R1+0x3f8], R160 ;  /* 0x0003f8a001007387 */ /* 0x0007e20000100a00 */
[----:B-1----:R-:W-:-:S04]  /*7b6e0*/  LEA R10, P6, R169, R2, 0x2 ;  /* 0x00000002a90a7211 */ /* 0x002fc800078c10ff */
[----:B------:R-:W-:Y:S02]  /*7b6f0*/  LEA.HI.X.SX32 R11, R169, R3, 0x2, P6 ;  /* 0x00000003a90b7211 */ /* 0x000fe400030f16ff */
[----:B---3--:R-:W-:-:S03]  /*7b700*/  LEA R160, P3, R70, R2, 0x2 ;  /* 0x0000000246a07211 */ /* 0x008fc600078610ff */
[----:B------:R1:W-:Y:S01]  /*7b710*/  STL.64 [R1+0x3f0], R10 ;  /* 0x0003f00a01007387 */ /* 0x0003e20000100a00 */
[-C--:B------:R-:W-:Y:S02]  /*7b720*/  LEA.HI.X.SX32 R159, R101, R3.reuse, 0x2, P5 ;  /* 0x00000003659f7211 */ /* 0x080fe400028f16ff */
[----:B------:R-:W-:Y:S01]  /*7b730*/  LEA.HI.X.SX32 R161, R70, R3, 0x2, P3 ;  /* 0x0000000346a17211 */ /* 0x000fe200018f16ff */
[----:B------:R-:W-:-:S04]  /*7b740*/  IMAD.IADD R70, R79, 0x1, R157 ;  /* 0x000000014f467824 */ /* 0x000fc800078e029d */
[----:B------:R-:W-:Y:S01]  /*7b750*/  STL.64 [R1+0x3e8], R160 ;  /* 0x0003e8a001007387 */ /* 0x000fe20000100a00 */
[----:B-1----:R-:W-:-:S03]  /*7b760*/  LEA R10, P6, R168, R2, 0x2 ;  /* 0x00000002a80a7211 */ /* 0x002fc600078c10ff */
[----:B------:R1:W-:Y:S01]  /*7b770*/  STL.64 [R1+0x3e0], R158 ;  /* 0x0003e09e01007387 */ /* 0x0003e20000100a00 */
[----:B------:R-:W-:Y:S02]  /*7b780*/  IADD3 R101, R70, R156, RZ ;  /* 0x0000009c46657210 */ /* 0x000fe40007ffe0ff */
[-C--:B------:R-:W-:Y:S02]  /*7b790*/  LEA.HI.X.SX32 R11, R168, R3.reuse, 0x2, P6 ;  /* 0x00000003a80b7211 */ /* 0x080fe400030f16ff */
[CC--:B------:R-:W-:Y:S02]  /*7b7a0*/  LEA R156, P5, R151.reuse, R2.reuse, 0x2 ;  /* 0x00000002979c7211 */ /* 0x0c0fe400078a10ff */
[C---:B-1----:R-:W-:Y:S01]  /*7b7b0*/  LEA R158, P3, R72.reuse, R2, 0x2 ;  /* 0x00000002489e7211 */ /* 0x042fe200078610ff */
[----:B------:R1:W-:Y:S01]  /*7b7c0*/  STL.64 [R1+0x3d8], R10 ;  /* 0x0003d80a01007387 */ /* 0x0003e20000100a00 */
[-C--:B------:R-:W-:Y:S02]  /*7b7d0*/  LEA.HI.X.SX32 R157, R151, R3.reuse, 0x2, P5 ;  /* 0x00000003979d7211 */ /* 0x080fe400028f16ff */
[----:B------:R-:W-:Y:S01]  /*7b7e0*/  LEA.HI.X.SX32 R159, R72, R3, 0x2, P3 ;  /* 0x00000003489f7211 */ /* 0x000fe200018f16ff */
[----:B------:R-:W-:-:S04]  /*7b7f0*/  IMAD.IADD R72, R101, 0x1, R153 ;  /* 0x0000000165487824 */ /* 0x000fc800078e0299 */
[----:B------:R-:W-:Y:S01]  /*7b800*/  STL.64 [R1+0x3d0], R158 ;  /* 0x0003d09e01007387 */ /* 0x000fe20000100a00 */
[----:B-1----:R-:W-:-:S03]  /*7b810*/  LEA R10, P6, R74, R2, 0x2 ;  /* 0x000000024a0a7211 */ /* 0x002fc600078c10ff */
[----:B------:R1:W-:Y:S01]  /*7b820*/  STL.64 [R1+0x3c8], R156 ;  /* 0x0003c89c01007387 */ /* 0x0003e20000100a00 */
[-C--:B------:R-:W-:Y:S01]  /*7b830*/  LEA.HI.X.SX32 R11, R74, R3.reuse, 0x2, P6 ;  /* 0x000000034a0b7211 */ /* 0x080fe200030f16ff */
[----:B------:R-:W-:Y:S01]  /*7b840*/  IMAD.IADD R74, R72, 0x1, R152 ;  /* 0x00000001484a7824 */ /* 0x000fe200078e0298 */
[-C--:B------:R-:W-:Y:S02]  /*7b850*/  LEA R152, P5, R64, R2.reuse, 0x2 ;  /* 0x0000000240987211 */ /* 0x080fe400078a10ff */
[----:B-1----:R-:W-:Y:S01]  /*7b860*/  LEA R156, P3, R100, R2, 0x2 ;  /* 0x00000002649c7211 */ /* 0x002fe200078610ff */
[----:B------:R1:W-:Y:S01]  /*7b870*/  STL.64 [R1+0x3c0], R10 ;  /* 0x0003c00a01007387 */ /* 0x0003e20000100a00 */
[-C--:B------:R-:W-:Y:S02]  /*7b880*/  LEA.HI.X.SX32 R153, R64, R3.reuse, 0x2, P5 ;  /* 0x0000000340997211 */ /* 0x080fe400028f16ff */
[----:B------:R-:W-:Y:S01]  /*7b890*/  LEA.HI.X.SX32 R157, R100, R3, 0x2, P3 ;  /* 0x00000003649d7211 */ /* 0x000fe200018f16ff */
[----:B------:R-:W-:-:S04]  /*7b8a0*/  IMAD.IADD R100, R74, 0x1, R155 ;  /* 0x000000014a647824 */ /* 0x000fc800078e029b */
[----:B------:R-:W-:Y:S01]  /*7b8b0*/  STL.64 [R1+0x3b8], R156 ;  /* 0x0003b89c01007387 */ /* 0x000fe20000100a00 */
[----:B-1----:R-:W-:-:S03]  /*7b8c0*/  LEA R10, P6, R150, R2, 0x2 ;  /* 0x00000002960a7211 */ /* 0x002fc600078c10ff */
[----:B------:R1:W-:Y:S01]  /*7b8d0*/  STL.64 [R1+0x3b0], R152 ;  /* 0x0003b09801007387 */ /* 0x0003e20000100a00 */
[-C--:B------:R-:W-:Y:S02]  /*7b8e0*/  LEA.HI.X.SX32 R11, R150, R3.reuse, 0x2, P6 ;  /* 0x00000003960b7211 */ /* 0x080fe400030f16ff */
[-C--:B------:R-:W-:Y:S01]  /*7b8f0*/  LEA R150, P5, R66, R2.reuse, 0x2 ;  /* 0x0000000242967211 */ /* 0x080fe200078a10ff */
[----:B------:R-:W-:Y:S01]  /*7b900*/  IMAD.IADD R64, R100, 0x1, R154 ;  /* 0x0000000164407824 */ /* 0x000fe200078e029a */
[CC--:B-1----:R-:W-:Y:S02]  /*7b910*/  LEA R152, P3, R99.reuse, R2.reuse, 0x2 ;  /* 0x0000000263987211 */ /* 0x0c2fe400078610ff */
[-C--:B------:R-:W-:Y:S02]  /*7b920*/  LEA.HI.X.SX32 R151, R66, R3.reuse, 0x2, P5 ;  /* 0x0000000342977211 */ /* 0x080fe400028f16ff */
[----:B------:R-:W-:Y:S01]  /*7b930*/  LEA.HI.X.SX32 R153, R99, R3, 0x2, P3 ;  /* 0x0000000363997211 */ /* 0x000fe200018f16ff */
[----:B------:R-:W-:Y:S01]  /*7b940*/  IMAD.IADD R99, R64, 0x1, R147 ;  /* 0x0000000140637824 */ /* 0x000fe200078e0293 */
[----:B------:R1:W-:Y:S04]  /*7b950*/  STL.64 [R1+0x3a8], R10 ;  /* 0x0003a80a01007387 */ /* 0x0003e80000100a00 */
[----:B------:R-:W-:Y:S01]  /*7b960*/  STL.64 [R1+0x3a0], R152 ;  /* 0x0003a09801007387 */ /* 0x000fe20000100a00 */
[----:B------:R-:W-:Y:S01]  /*7b970*/  IMAD.IADD R66, R99, 0x1, R146 ;  /* 0x0000000163427824 */ /* 0x000fe200078e0292 */
[----:B------:R-:W-:-:S02]  /*7b980*/  LEA R146, P5, R4, R2, 0x2 ;  /* 0x0000000204927211 */ /* 0x000fc400078a10ff */
[----:B------:R3:W-:Y:S01]  /*7b990*/  STL.64 [R1+0x398], R150 ;  /* 0x0003989601007387 */ /* 0x0007e20000100a00 */
[CC--:B-1----:R-:W-:Y:S02]  /*7b9a0*/  LEA R10, P6, R149.reuse, R2.reuse, 0x2 ;  /* 0x00000002950a7211 */ /* 0x0c2fe400078c10ff */
[-C--:B------:R-:W-:Y:S02]  /*7b9b0*/  LEA.HI.X.SX32 R147, R4, R3.reuse, 0x2, P5 ;  /* 0x0000000304937211 */ /* 0x080fe400028f16ff */
[----:B------:R-:W-:Y:S02]  /*7b9c0*/  LEA.HI.X.SX32 R11, R149, R3, 0x2, P6 ;  /* 0x00000003950b7211 */ /* 0x000fe400030f16ff */
[----:B---3--:R-:W-:-:S04]  /*7b9d0*/  LEA R150, P3, R68, R2, 0x2 ;  /* 0x0000000244967211 */ /* 0x008fc800078610ff */
[----:B------:R-:W-:Y:S02]  /*7b9e0*/  LEA.HI.X.SX32 R151, R68, R3, 0x2, P3 ;  /* 0x0000000344977211 */ /* 0x000fe400018f16ff */
[----:B------:R-:W-:Y:S01]  /*7b9f0*/  IADD3 R68, R66, R145, RZ ;  /* 0x0000009142447210 */ /* 0x000fe20007ffe0ff */
[----:B------:R1:W-:Y:S04]  /*7ba00*/  STL.64 [R1+0x390], R10 ;  /* 0x0003900a01007387 */ /* 0x0003e80000100a00 */
[----:B------:R-:W-:Y:S01]  /*7ba10*/  STL.64 [R1+0x388], R150 ;  /* 0x0003889601007387 */ /* 0x000fe20000100a00 */
[----:B------:R-:W-:Y:S01]  /*7ba20*/  IMAD.IADD R4, R68, 0x1, R144 ;  /* 0x0000000144047824 */ /* 0x000fe200078e0290 */
[-C--:B------:R-:W-:Y:S02]  /*7ba30*/  LEA R144, P5, R6, R2.reuse, 0x2 ;  /* 0x0000000206907211 */ /* 0x080fe400078a10ff */
[----:B------:R3:W-:Y:S01]  /*7ba40*/  STL.64 [R1+0x380], R146 ;  /* 0x0003809201007387 */ /* 0x0007e20000100a00 */
[----:B-1----:R-:W-:-:S04]  /*7ba50*/  LEA R10, P6, R148, R2, 0x2 ;  /* 0x00000002940a7211 */ /* 0x002fc800078c10ff */
[-C--:B------:R-:W-:Y:S02]  /*7ba60*/  LEA.HI.X.SX32 R11, R148, R3.reuse, 0x2, P6 ;  /* 0x00000003940b7211 */ /* 0x080fe400030f16ff */
[----:B---3--:R-:W-:Y:S02]  /*7ba70*/  LEA R146, P3, R98, R2, 0x2 ;  /* 0x0000000262927211 */ /* 0x008fe400078610ff */
        /* <DEDUP_REMOVED lines=21> */
[-C--:B-1----:R-:W-:Y:S01]  /*7bbd0*/  LEA R142, P3, R5, R2.reuse, 0x2 ;  /* 0x00000002058e7211 */ /* 0x082fe200078610ff */
[----:B------:R1:W-:Y:S01]  /*7bbe0*/  STL.64 [R1+0x348], R10 ;  /* 0x0003480a01007387 */ /* 0x0003e20000100a00 */
[-C--:B------:R-:W-:Y:S02]  /*7bbf0*/  LEA.HI.X.SX32 R119, R117, R3.reuse, 0x2, P5 ;  /* 0x0000000375777211 */ /* 0x080fe400028f16ff */
[----:B------:R-:W-:Y:S01]  /*7bc00*/  LEA.HI.X.SX32 R143, R5, R3, 0x2, P3 ;  /* 0x00000003058f7211 */ /* 0x000fe200018f16ff */
[----:B------:R-:W-:Y:S01]  /*7bc10*/  IMAD.IADD R5, R97, 0x1, R138 ;  /* 0x0000000161057824 */ /* 0x000fe200078e028a */
[----:B------:R-:W-:-:S03]  /*7bc20*/  LEA R138, P3, R96, R2, 0x2 ;  /* 0x00000002608a7211 */ /* 0x000fc600078610ff */
[----:B------:R-:W-:Y:S01]  /*7bc30*/  STL.64 [R1+0x340], R142 ;  /* 0x0003408e01007387 */ /* 0x000fe20000100a00 */
[----:B-1----:R-:W-:-:S03]  /*7bc40*/  LEA R10, P6, R7, R2, 0x2 ;  /* 0x00000002070a7211 */ /* 0x002fc600078c10ff */
[----:B------:R1:W-:Y:S01]  /*7bc50*/  STL.64 [R1+0x338], R118 ;  /* 0x0003387601007387 */ /* 0x0003e20000100a00 */
[-C--:B------:R-:W-:Y:S02]  /*7bc60*/  LEA.HI.X.SX32 R11, R7, R3.reuse, 0x2, P6 ;  /* 0x00000003070b7211 */ /* 0x080fe400030f16ff */
[----:B------:R-:W-:Y:S02]  /*7bc70*/  IADD3 R7, R5, R140, RZ ;  /* 0x0000008c05077210 */ /* 0x000fe40007ffe0ff */
[-C--:B------:R-:W-:Y:S02]  /*7bc80*/  LEA.HI.X.SX32 R139, R96, R3.reuse, 0x2, P3 ;  /* 0x00000003608b7211 */ /* 0x080fe400018f16ff */
[CC--:B-1----:R-:W-:Y:S01]  /*7bc90*/  LEA R118, P5, R16.reuse, R2.reuse, 0x2 ;  /* 0x0000000210767211 */ /* 0x0c2fe200078a10ff */
[----:B------:R1:W-:Y:S03]  /*7bca0*/  STL.64 [R1+0x330], R10 ;  /* 0x0003300a01007387 */ /* 0x0003e60000100a00 */
[----:B------:R-:W-:Y:S01]  /*7bcb0*/  LEA.HI.X.SX32 R119, R16, R3, 0x2, P5 ;  /* 0x0000000310777211 */ /* 0x000fe200028f16ff */
[----:B------:R-:W-:Y:S01]  /*7bcc0*/  IMAD.IADD R96, R7, 0x1, R137 ;  /* 0x0000000107607824 */ /* 0x000fe200078e0289 */
[----:B------:R-:W-:Y:S04]  /*7bcd0*/  STL.64 [R1+0x328], R138 ;  /* 0x0003288a01007387 */ /* 0x000fe80000100a00 */
[----:B------:R3:W-:Y:S01]  /*7bce0*/  STL.64 [R1+0x320], R118 ;  /* 0x0003207601007387 */ /* 0x0007e20000100a00 */
[----:B-1----:R-:W-:Y:S01]  /*7bcf0*/  LEA R10, P6, R116, R2, 0x2 ;  /* 0x00000002740a7211 */ /* 0x002fe200078c10ff */
[----:B------:R-:W-:-:S03]  /*7bd00*/  IMAD.IADD R16, R96, 0x1, R136 ;  /* 0x0000000160107824 */ /* 0x000fc600078e0288 */
[-C--:B------:R-:W-:Y:S02]  /*7bd10*/  LEA.HI.X.SX32 R11, R116, R3.reuse, 0x2, P6 ;  /* 0x00000003740b7211 */ /* 0x080fe400030f16ff */
[-C--:B------:R-:W-:Y:S02]  /*7bd20*/  LEA R116, P5, R17, R2.reuse, 0x2 ;  /* 0x0000000211747211 */ /* 0x080fe400078a10ff */
[----:B---3--:R-:W-:Y:S01]  /*7bd30*/  LEA R118, P3, R95, R2, 0x2 ;  /* 0x000000025f767211 */ /* 0x008fe200078610ff */
[----:B------:R1:W-:Y:S01]  /*7bd40*/  STL.64 [R1+0x318], R10 ;  /* 0x0003180a01007387 */ /* 0x0003e20000100a00 */
[-C--:B------:R-:W-:Y:S02]  /*7bd50*/  LEA.HI.X.SX32 R117, R17, R3.reuse, 0x2, P5 ;  /* 0x0000000311757211 */ /* 0x080fe400028f16ff */
[----:B------:R-:W-:Y:S01]  /*7bd60*/  LEA.HI.X.SX32 R119, R95, R3, 0x2, P3 ;  /* 0x000000035f777211 */ /* 0x000fe200018f16ff */
[----:B------:R-:W-:-:S04]  /*7bd70*/  IMAD.IADD R95, R16, 0x1, R131 ;  /* 0x00000001105f7824 */ /* 0x000fc800078e0283 */
[----:B------:R-:W-:Y:S01]  /*7bd80*/  STL.64 [R1+0x310], R118 ;  /* 0x0003107601007387 */ /* 0x000fe20000100a00 */
[----:B------:R-:W-:Y:S01]  /*7bd90*/  IMAD.IADD R17, R95, 0x1, R130 ;  /* 0x000000015f117824 */ /* 0x000fe200078e0282 */
[-C--:B-1----:R-:W-:Y:S02]  /*7bda0*/  LEA R10, P6, R115, R2.reuse, 0x2 ;  /* 0x00000002730a7211 */ /* 0x082fe400078c10ff */
[----:B------:R1:W-:Y:S01]  /*7bdb0*/  STL.64 [R1+0x308], R116 ;  /* 0x0003087401007387 */ /* 0x0003e20000100a00 */
[----:B------:R-:W-:Y:S02]  /*7bdc0*/  LEA R130, P5, R65, R2, 0x2 ;  /* 0x0000000241827211 */ /* 0x000fe400078a10ff */
[-C--:B------:R-:W-:Y:S02]  /*7bdd0*/  LEA.HI.X.SX32 R11, R115, R3.reuse, 0x2, P6 ;  /* 0x00000003730b7211 */ /* 0x080fe400030f16ff */
[----:B------:R-:W-:-:S03]  /*7bde0*/  LEA.HI.X.SX32 R131, R65, R3, 0x2, P5 ;  /* 0x0000000341837211 */ /* 0x000fc600028f16ff */
[----:B------:R3:W-:Y:S01]  /*7bdf0*/  STL.64 [R1+0x300], R10 ;  /* 0x0003000a01007387 */ /* 0x0007e20000100a00 */
[----:B-1----:R-:W-:-:S04]  /*7be00*/  LEA R116, P3, R19, R2, 0x2 ;  /* 0x0000000213747211 */ /* 0x002fc800078610ff */
[----:B------:R-:W-:Y:S01]  /*7be10*/  LEA.HI.X.SX32 R117, R19, R3, 0x2, P3 ;  /* 0x0000000313757211 */ /* 0x000fe200018f16ff */
[----:B------:R1:W-:Y:S01]  /*7be20*/  STL.64 [R1+0x28b0], R130 ;  /* 0x0028b08201007387 */ /* 0x0003e20000100a00 */
[----:B---3--:R-:W-:-:S03]  /*7be30*/  LEA R10, P6, R114, R2, 0x2 ;  /* 0x00000002720a7211 */ /* 0x008fc600078c10ff */
[----:B------:R3:W-:Y:S01]  /*7be40*/  STL.64 [R1+0x2f8], R116 ;  /* 0x0002f87401007387 */ /* 0x0007e20000100a00 */
[----:B------:R-:W-:Y:S02]  /*7be50*/  LEA.HI.X.SX32 R11, R114, R3, 0x2, P6 ;  /* 0x00000003720b7211 */ /* 0x000fe400030f16ff */
[----:B------:R-:W-:-:S03]  /*7be60*/  LEA R114, P5, R113, R2, 0x2 ;  /* 0x0000000271727211 */ /* 0x000fc600078a10ff */
[----:B------:R4:W-:Y:S01]  /*7be70*/  STL.64 [R1+0x2e8], R10 ;  /* 0x0002e80a01007387 */ /* 0x0009e20000100a00 */
[----:B------:R-:W-:Y:S01]  /*7be80*/  IMAD.IADD R19, R17, 0x1, R135 ;  /* 0x0000000111137824 */ /* 0x000fe200078e0287 */
[----:B-1----:R-:W1:Y:S01]  /*7be90*/  LDC R130, c[0x0][0x22c] ;  /* 0x00008b00ff827b82 */ /* 0x002e620000000800 */
[CC--:B---3--:R-:W-:Y:S02]  /*7bea0*/  LEA R116, P3, R94.reuse, R2.reuse, 0x2 ;  /* 0x000000025e747211 */ /* 0x0c8fe400078610ff */
[-C--:B------:R-:W-:Y:S02]  /*7beb0*/  LEA.HI.X.SX32 R115, R113, R3.reuse, 0x2, P5 ;  /* 0x0000000371737211 */ /* 0x080fe400028f16ff */
[----:B------:R-:W-:Y:S02]  /*7bec0*/  LEA.HI.X.SX32 R117, R94, R3, 0x2, P3 ;  /* 0x000000035e757211 */ /* 0x000fe400018f16ff */
[----:B----4-:R-:W-:-:S03]  /*7bed0*/  LEA R10, P6, R67, R2, 0x2 ;  /* 0x00000002430a7211 */ /* 0x010fc600078c10ff */
[----:B------:R3:W-:Y:S01]  /*7bee0*/  STL.64 [R1+0x2e0], R116 ;  /* 0x0002e07401007387 */ /* 0x0007e20000100a00 */
[----:B------:R-:W-:Y:S01]  /*7bef0*/  IMAD.IADD R65, R19, 0x1, R134 ;  /* 0x0000000113417824 */ /* 0x000fe200078e0286 */
[----:B------:R-:W-:Y:S02]  /*7bf00*/  LEA.HI.X.SX32 R11, R67, R3, 0x2, P6 ;  /* 0x00000003430b7211 */ /* 0x000fe400030f16ff */
[----:B------:R4:W-:Y:S02]  /*7bf10*/  STL.64 [R1+0x2d8], R114 ;  /* 0x0002d87201007387 */ /* 0x0009e40000100a00 */
[----:B------:R-:W-:Y:S02]  /*7bf20*/  IADD3 R94, R65, R133, RZ ;  /* 0x00000085415e7210 */ /* 0x000fe40007ffe0ff */
[----:B------:R2:W-:Y:S01]  /*7bf30*/  STL.64 [R1+0x2d0], R10 ;  /* 0x0002d00a01007387 */ /* 0x0005e20000100a00 */
[-C--:B---3--:R-:W-:Y:S02]  /*7bf40*/  LEA R116, P3, R69, R2.reuse, 0x2 ;  /* 0x0000000245747211 */ /* 0x088fe400078610ff */
[----:B----4-:R-:W-:-:S02]  /*7bf50*/  LEA R114, P5, R93, R2, 0x2 ;  /* 0x000000025d727211 */ /* 0x010fc400078a10ff */
[-C--:B------:R-:W-:Y:S02]  /*7bf60*/  LEA.HI.X.SX32 R117, R69, R3.reuse, 0x2, P3 ;  /* 0x0000000345757211 */ /* 0x080fe400018f16ff */
[CC--:B--2---:R-:W-:Y:S02]  /*7bf70*/  LEA R10, P6, R112.reuse, R2.reuse, 0x2 ;  /* 0x00000002700a7211 */ /* 0x0c4fe400078c10ff */
[-C--:B------:R-:W-:Y:S01]  /*7bf80*/  LEA.HI.X.SX32 R115, R93, R3.reuse, 0x2, P5 ;  /* 0x000000035d737211 */ /* 0x080fe200028f16ff */
[----:B------:R-:W-:Y:S01]  /*7bf90*/  STL.64 [R1+0x2c8], R116 ;  /* 0x0002c87401007387 */ /* 0x000fe20000100a00 */
[----:B------:R-:W-:Y:S01]  /*7bfa0*/  LEA.HI.X.SX32 R11, R112, R3, 0x2, P6 ;  /* 0x00000003700b7211 */ /* 0x000fe200030f16ff */
[----:B------:R-:W-:Y:S02]  /*7bfb0*/  IMAD.IADD R67, R94, 0x1, R132 ;  /* 0x000000015e437824 */ /* 0x000fe400078e0284 */
[----:B------:R2:W-:Y:S01]  /*7bfc0*/  STL.64 [R1+0x2c0], R114 ;  /* 0x0002c07201007387 */ /* 0x0005e20000100a00 */
[----:B------:R-:W-:Y:S01]  /*7bfd0*/  LEA R112, P5, R111, R2, 0x2 ;  /* 0x000000026f707211 */ /* 0x000fe200078a10ff */
[----:B------:R-:W-:-:S02]  /*7bfe0*/  IMAD.IADD R69, R67, 0x1, R129 ;  /* 0x0000000143457824 */ /* 0x000fc400078e0281 */
[----:B------:R3:W-:Y:S01]  /*7bff0*/  STL.64 [R1+0x2b8], R10 ;  /* 0x0002b80a01007387 */ /* 0x0007e20000100a00 */
[-C--:B------:R-:W-:Y:S02]  /*7c000*/  LEA.HI.X.SX32 R113, R111, R3.reuse, 0x2, P5 ;  /* 0x000000036f717211 */ /* 0x080fe400028f16ff */
[-C--:B--2---:R-:W-:Y:S02]  /*7c010*/  LEA R114, P3, R71, R2.reuse, 0x2 ;  /* 0x0000000247727211 */ /* 0x084fe400078610ff */
[----:B---3--:R-:W-:Y:S02]  /*7c020*/  LEA R10, P6, R73, R2, 0x2 ;  /* 0x00000002490a7211 */ /* 0x008fe400078c10ff */
[-C--:B------:R-:W-:Y:S01]  /*7c030*/  LEA.HI.X.SX32 R115, R71, R3.reuse, 0x2, P3 ;  /* 0x0000000347737211 */ /* 0x080fe200018f16ff */
[----:B------:R-:W-:Y:S01]  /*7c040*/  IMAD.IADD R93, R69, 0x1, R128 ;  /* 0x00000001455d7824 */ /* 0x000fe200078e0280 */
[----:B------:R-:W-:-:S03]  /*7c050*/  LEA.HI.X.SX32 R11, R73, R3, 0x2, P6 ;  /* 0x00000003490b7211 */ /* 0x000fc600030f16ff */
[----:B------:R2:W-:Y:S01]  /*7c060*/  STL.64 [R1+0x2b0], R114 ;  /* 0x0002b07201007387 */ /* 0x0005e20000100a00 */
[----:B------:R-:W-:-:S03]  /*7c070*/  IMAD.IADD R71, R93, 0x1, R127 ;  /* 0x000000015d477824 */ /* 0x000fc600078e027f */
[----:B------:R3:W-:Y:S01]  /*7c080*/  STL.64 [R1+0x2a8], R112 ;  /* 0x0002a87001007387 */ /* 0x0007e20000100a00 */
[----:B------:R-:W-:-:S03]  /*7c090*/  IMAD.IADD R73, R71, 0x1, R126 ;  /* 0x0000000147497824 */ /* 0x000fc600078e027e */
[----:B------:R4:W-:Y:S01]  /*7c0a0*/  STL.64 [R1+0x2a0], R10 ;  /* 0x0002a00a01007387 */ /* 0x0009e20000100a00 */
[CC--:B--2---:R-:W-:Y:S02]  /*7c0b0*/  LEA R114, P3, R92.reuse, R2.reuse, 0x2 ;  /* 0x000000025c727211 */ /* 0x0c4fe400078610ff */
[CC--:B---3--:R-:W-:Y:S02]  /*7c0c0*/  LEA R112, P5, R75.reuse, R2.reuse, 0x2 ;  /* 0x000000024b707211 */ /* 0x0c8fe400078a10ff */
[-C--:B------:R-:W-:Y:S02]  /*7c0d0*/  LEA.HI.X.SX32 R115, R92, R3.reuse, 0x2, P3 ;  /* 0x000000035c737211 */ /* 0x080fe400018f16ff */
[C---:B----4-:R-:W-:Y:S02]  /*7c0e0*/  LEA R10, P6, R110.reuse, R2, 0x2 ;  /* 0x000000026e0a7211 */ /* 0x050fe400078c10ff */
[-C--:B------:R-:W-:Y:S01]  /*7c0f0*/  LEA.HI.X.SX32 R113, R75, R3.reuse, 0x2, P5 ;  /* 0x000000034b717211 */ /* 0x080fe200028f16ff */
[----:B------:R-:W-:Y:S01]  /*7c100*/  STL.64 [R1+0x298], R114 ;  /* 0x0002987201007387 */ /* 0x000fe20000100a00 */
[----:B------:R-:W-:Y:S01]  /*7c110*/  LEA.HI.X.SX32 R11, R110, R3, 0x2, P6 ;  /* 0x000000036e0b7211 */ /* 0x000fe200030f16ff */
[----:B------:R-:W-:-:S02]  /*7c120*/  IMAD.IADD R92, R73, 0x1, R125 ;  /* 0x00000001495c7824 */ /* 0x000fc400078e027d */
[----:B------:R2:W-:Y:S01]  /*7c130*/  STL.64 [R1+0x290], R112 ;  /* 0x0002907001007387 */ /* 0x0005e20000100a00 */
[----:B------:R-:W-:-:S03]  /*7c140*/  LEA R110, P5, R91, R2, 0x2 ;  /* 0x000000025b6e7211 */ /* 0x000fc600078a10ff */
[----:B------:R3:W-:Y:S01]  /*7c150*/  STL.64 [R1+0x288], R10 ;  /* 0x0002880a01007387 */ /* 0x0007e20000100a00 */
[----:B------:R-:W-:Y:S02]  /*7c160*/  IADD3 R75, R92, R124, RZ ;  /* 0x0000007c5c4b7210 */ /* 0x000fe40007ffe0ff */
[-C--:B------:R-:W-:Y:S02]  /*7c170*/  LEA.HI.X.SX32 R111, R91, R3.reuse, 0x2, P5 ;  /* 0x000000035b6f7211 */ /* 0x080fe400028f16ff */
[-C--:B--2---:R-:W-:Y:S02]  /*7c180*/  LEA R112, P3, R77, R2.reuse, 0x2 ;  /* 0x000000024d707211 */ /* 0x084fe400078610ff */
[----:B---3--:R-:W-:Y:S02]  /*7c190*/  LEA R10, P6, R109, R2, 0x2 ;  /* 0x000000026d0a7211 */ /* 0x008fe400078c10ff */
[-C--:B------:R-:W-:Y:S02]  /*7c1a0*/  LEA.HI.X.SX32 R113, R77, R3.reuse, 0x2, P3 ;  /* 0x000000034d717211 */ /* 0x080fe400018f16ff */
[----:B------:R-:W-:Y:S01]  /*7c1b0*/  LEA.HI.X.SX32 R11, R109, R3, 0x2, P6 ;  /* 0x000000036d0b7211 */ /* 0x000fe200030f16ff */
[----:B------:R-:W-:-:S02]  /*7c1c0*/  IMAD.IADD R77, R75, 0x1, R123 ;  /* 0x000000014b4d7824 */ /* 0x000fc400078e027b */
[----:B------:R2:W-:Y:S04]  /*7c1d0*/  STL.64 [R1+0x280], R112 ;  /* 0x0002807001007387 */ /* 0x0005e80000100a00 */
        /* <DEDUP_REMOVED lines=8> */
[----:B------:R-:W-:Y:S01]  /*7c260*/  IMAD.IADD R0, R91, 0x1, R57 ;  /* 0x000000015b007824 */ /* 0x000fe200078e0239 */
[----:B------:R-:W-:Y:S01]  /*7c270*/  LEA.HI.X.SX32 R11, R108, R3, 0x2, P6 ;  /* 0x000000036c0b7211 */ /* 0x000fe200030f16ff */
[----:B------:R-:W-:Y:S02]  /*7c280*/  STL.64 [R1+0x268], R112 ;  /* 0x0002687001007387 */ /* 0x000fe40000100a00 */
[----:B------:R-:W-:-:S02]  /*7c290*/  IMAD.IADD R81, R0, 0x1, R56 ;  /* 0x0000000100517824 */ /* 0x000fc400078e0238 */
[----:B------:R2:W-:Y:S01]  /*7c2a0*/  STL.64 [R1+0x260], R110 ;  /* 0x0002606e01007387 */ /* 0x0005e20000100a00 */
[----:B------:R-:W-:-:S03]  /*7c2b0*/  LEA R56, P6, R107, R2, 0x2 ;  /* 0x000000026b387211 */ /* 0x000fc600078c10ff */
[----:B------:R3:W-:Y:S01]  /*7c2c0*/  STL.64 [R1+0x258], R10 ;  /* 0x0002580a01007387 */ /* 0x0007e20000100a00 */
[-C--:B------:R-:W-:Y:S02]  /*7c2d0*/  LEA.HI.X.SX32 R57, R107, R3.reuse, 0x2, P6 ;  /* 0x000000036b397211 */ /* 0x080fe400030f16ff */
[CC--:B--2---:R-:W-:Y:S02]  /*7c2e0*/  LEA R110, P3, R90.reuse, R2.reuse, 0x2 ;  /* 0x000000025a6e7211 */ /* 0x0c4fe400078610ff */
[-C--:B---3--:R-:W-:Y:S02]  /*7c2f0*/  LEA R10, P5, R83, R2.reuse, 0x2 ;  /* 0x00000002530a7211 */ /* 0x088fe400078a10ff */
[-C--:B------:R-:W-:Y:S01]  /*7c300*/  LEA.HI.X.SX32 R111, R90, R3.reuse, 0x2, P3 ;  /* 0x000000035a6f7211 */ /* 0x080fe200018f16ff */
[----:B------:R-:W-:Y:S01]  /*7c310*/  IMAD.IADD R90, R81, 0x1, R121 ;  /* 0x00000001515a7824 */ /* 0x000fe200078e0279 */
[----:B------:R-:W-:Y:S02]  /*7c320*/  LEA.HI.X.SX32 R11, R83, R3, 0x2, P5 ;  /* 0x00000003530b7211 */ /* 0x000fe400028f16ff */
[-C--:B------:R-:W-:Y:S01]  /*7c330*/  LEA R154, P5, R89, R2.reuse, 0x2 ;  /* 0x00000002599a7211 */ /* 0x080fe200078a10ff */
[----:B------:R-:W-:Y:S01]  /*7c340*/  STL.64 [R1+0x250], R110 ;  /* 0x0002506e01007387 */ /* 0x000fe20000100a00 */
[----:B------:R-:W-:Y:S01]  /*7c350*/  LEA R108, P3, R88, R2, 0x2 ;  /* 0x00000002586c7211 */ /* 0x000fe200078610ff */
[----:B------:R-:W-:-:S02]  /*7c360*/  IMAD.IADD R83, R90, 0x1, R63 ;  /* 0x000000015a537824 */ /* 0x000fc400078e023f */
[----:B------:R-:W-:Y:S01]  /*7c370*/  STL.64 [R1+0x2888], R56 ;  /* 0x0028883801007387 */ /* 0x000fe20000100a00 */
[----:B------:R-:W-:-:S03]  /*7c380*/  LEA.HI.X.SX32 R155, R89, R3, 0x2, P5 ;  /* 0x00000003599b7211 */ /* 0x000fc600028f16ff */
[----:B------:R2:W-:Y:S01]  /*7c390*/  STL.64 [R1+0x248], R10 ;  /* 0x0002480a01007387 */ /* 0x0005e20000100a00 */
[-C--:B------:R-:W-:Y:S02]  /*7c3a0*/  LEA.HI.X.SX32 R109, R88, R3.reuse, 0x2, P3 ;  /* 0x00000003586d7211 */ /* 0x080fe400018f16ff */
[----:B------:R-:W-:Y:S02]  /*7c3b0*/  IADD3 R88, R83, R62, RZ ;  /* 0x0000003e53587210 */ /* 0x000fe40007ffe0ff */
[-C--:B------:R-:W-:Y:S02]  /*7c3c0*/  LEA R62, P3, R85, R2.reuse, 0x2 ;  /* 0x00000002553e7211 */ /* 0x080fe400078610ff */
[CC--:B--2---:R-:W-:Y:S01]  /*7c3d0*/  LEA R10, P6, R106.reuse, R2.reuse, 0x2 ;  /* 0x000000026a0a7211 */ /* 0x0c4fe200078c10ff */
[----:B------:R-:W-:Y:S01]  /*7c3e0*/  STL.64 [R1+0x2880], R154 ;  /* 0x0028809a01007387 */ /* 0x000fe20000100a00 */
[----:B------:R-:W-:Y:S02]  /*7c3f0*/  LEA R56, P5, R105, R2, 0x2 ;  /* 0x0000000269387211 */ /* 0x000fe400078a10ff */
[-C--:B------:R-:W-:Y:S01]  /*7c400*/  LEA.HI.X.SX32 R11, R106, R3.reuse, 0x2, P6 ;  /* 0x000000036a0b7211 */ /* 0x080fe200030f16ff */
[----:B------:R-:W-:Y:S01]  /*7c410*/  STL.64 [R1+0x238], R108 ;  /* 0x0002386c01007387 */ /* 0x000fe20000100a00 */
[-C--:B------:R-:W-:Y:S01]  /*7c420*/  LEA.HI.X.SX32 R63, R85, R3.reuse, 0x2, P3 ;  /* 0x00000003553f7211 */ /* 0x080fe200018f16ff */
[----:B------:R-:W-:Y:S01]  /*7c430*/  IMAD.IADD R89, R88, 0x1, R120 ;  /* 0x0000000158597824 */ /* 0x000fe200078e0278 */
[----:B------:R-:W-:Y:S01]  /*7c440*/  LEA.HI.X.SX32 R57, R105, R3, 0x2, P5 ;  /* 0x0000000369397211 */ /* 0x000fe200028f16ff */
[----:B------:R2:W-:Y:S02]  /*7c450*/  STL.64 [R1+0x228], R10 ;  /* 0x0002280a01007387 */ /* 0x0005e40000100a00 */
[----:B------:R-:W-:-:S02]  /*7c460*/  IMAD.IADD R85, R89, 0x1, R61 ;  /* 0x0000000159557824 */ /* 0x000fc400078e023d */
[----:B------:R3:W-:Y:S01]  /*7c470*/  STL.64 [R1+0x220], R62 ;  /* 0x0002203e01007387 */ /* 0x0007e20000100a00 */
[----:B--2---:R-:W-:-:S03]  /*7c480*/  LEA R10, P6, R86, R2, 0x2 ;  /* 0x00000002560a7211 */ /* 0x004fc600078c10ff */
[----:B------:R2:W-:Y:S01]  /*7c490*/  STL.64 [R1+0x218], R56 ;  /* 0x0002183801007387 */ /* 0x0005e20000100a00 */
[-C--:B------:R-:W-:Y:S02]  /*7c4a0*/  LEA.HI.X.SX32 R11, R86, R3.reuse, 0x2, P6 ;  /* 0x00000003560b7211 */ /* 0x080fe400030f16ff */
[-C--:B---3--:R-:W-:Y:S01]  /*7c4b0*/  LEA R62, P3, R87, R2.reuse, 0x2 ;  /* 0x00000002573e7211 */ /* 0x088fe200078610ff */
[----:B------:R-:W-:Y:S02]  /*7c4c0*/  IMAD.IADD R86, R85, 0x1, R59 ;  /* 0x0000000155567824 */ /* 0x000fe400078e023b */
[----:B------:R3:W-:Y:S01]  /*7c4d0*/  STL.64 [R1+0x210], R10 ;  /* 0x0002100a01007387 */ /* 0x0007e20000100a00 */
[----:B------:R-:W-:Y:S02]  /*7c4e0*/  LEA.HI.X.SX32 R63, R87, R3, 0x2, P3 ;  /* 0x00000003573f7211 */ /* 0x000fe400018f16ff */
[----:B--2---:R-:W-:Y:S01]  /*7c4f0*/  LEA R56, P5, R80, R2, 0x2 ;  /* 0x0000000250387211 */ /* 0x004fe200078a10ff */
[----:B------:R-:W-:-:S03]  /*7c500*/  IMAD.IADD R87, R86, 0x1, R58 ;  /* 0x0000000156577824 */ /* 0x000fc600078e023a */
[-C--:B------:R-:W-:Y:S02]  /*7c510*/  LEA.HI.X.SX32 R57, R80, R3.reuse, 0x2, P5 ;  /* 0x0000000350397211 */ /* 0x080fe400028f16ff */
[-C--:B---3--:R-:W-:Y:S01]  /*7c520*/  LEA R10, P6, R104, R2.reuse, 0x2 ;  /* 0x00000002680a7211 */ /* 0x088fe200078c10ff */
[----:B------:R-:W-:Y:S01]  /*7c530*/  STL.64 [R1+0x208], R62 ;  /* 0x0002083e01007387 */ /* 0x000fe20000100a00 */
[-C--:B------:R-:W-:Y:S02]  /*7c540*/  LEA R58, P3, R82, R2.reuse, 0x2 ;  /* 0x00000002523a7211 */ /* 0x080fe400078610ff */
[-C--:B------:R-:W-:Y:S01]  /*7c550*/  LEA.HI.X.SX32 R11, R104, R3.reuse, 0x2, P6 ;  /* 0x00000003680b7211 */ /* 0x080fe200030f16ff */
[----:B------:R2:W-:Y:S01]  /*7c560*/  STL.64 [R1+0x200], R56 ;  /* 0x0002003801007387 */ /* 0x0005e20000100a00 */
[----:B------:R-:W-:Y:S01]  /*7c570*/  IMAD.IADD R80, R87, 0x1, R60 ;  /* 0x0000000157507824 */ /* 0x000fe200078e023c */
[----:B------:R-:W-:Y:S02]  /*7c580*/  LEA.HI.X.SX32 R59, R82, R3, 0x2, P3 ;  /* 0x00000003523b7211 */ /* 0x000fe400018f16ff */
[----:B------:R3:W-:Y:S01]  /*7c590*/  STL.64 [R1+0x1f8], R10 ;  /* 0x0001f80a01007387 */ /* 0x0007e20000100a00 */
[----:B------:R-:W-:Y:S01]  /*7c5a0*/  IMAD.IADD R82, R80, 0x1, R55 ;  /* 0x0000000150527824 */ /* 0x000fe200078e0237 */
[----:B--2---:R-:W-:-:S02]  /*7c5b0*/  LEA R56, P5, R84, R2, 0x2 ;  /* 0x0000000254387211 */ /* 0x004fc400078a10ff */
[C---:B---3--:R-:W-:Y:S02]  /*7c5c0*/  LEA R10, P6, R103.reuse, R2, 0x2 ;  /* 0x00000002670a7211 */ /* 0x048fe400078c10ff */
[-C--:B------:R-:W-:Y:S01]  /*7c5d0*/  LEA.HI.X.SX32 R57, R84, R3.reuse, 0x2, P5 ;  /* 0x0000000354397211 */ /* 0x080fe200028f16ff */
[----:B------:R-:W-:Y:S01]  /*7c5e0*/  STL.64 [R1+0x1f0], R58 ;  /* 0x0001f03a01007387 */ /* 0x000fe20000100a00 */
[----:B------:R-:W-:Y:S02]  /*7c5f0*/  LEA.HI.X.SX32 R11, R103, R3, 0x2, P6 ;  /* 0x00000003670b7211 */ /* 0x000fe400030f16ff */
[----:B------:R-:W-:Y:S01]  /*7c600*/  IADD3 R84, R82, R54, RZ ;  /* 0x0000003652547210 */ /* 0x000fe20007ffe0ff */
[----:B------:R2:W-:Y:S01]  /*7c610*/  STL.64 [R1+0x1e8], R56 ;  /* 0x0001e83801007387 */ /* 0x0005e20000100a00 */
[----:B------:R-:W-:-:S03]  /*7c620*/  LEA R54, P5, R78, R2, 0x2 ;  /* 0x000000024e367211 */ /* 0x000fc600078a10ff */
[----:B------:R3:W-:Y:S01]  /*7c630*/  STL.64 [R1+0x1e0], R10 ;  /* 0x0001e00a01007387 */ /* 0x0007e20000100a00 */
[-C--:B------:R-:W-:Y:S02]  /*7c640*/  LEA.HI.X.SX32 R55, R78, R3.reuse, 0x2, P5 ;  /* 0x000000034e377211 */ /* 0x080fe400028f16ff */
[-C--:B--2---:R-:W-:Y:S02]  /*7c650*/  LEA R56, P3, R76, R2.reuse, 0x2 ;  /* 0x000000024c387211 */ /* 0x084fe400078610ff */
[----:B---3--:R-:W-:Y:S02]  /*7c660*/  LEA R10, P6, R102, R2, 0x2 ;  /* 0x00000002660a7211 */ /* 0x008fe400078c10ff */
[-C--:B------:R-:W-:Y:S01]  /*7c670*/  LEA.HI.X.SX32 R57, R76, R3.reuse, 0x2, P3 ;  /* 0x000000034c397211 */ /* 0x080fe200018f16ff */
[----:B------:R-:W-:Y:S01]  /*7c680*/  IMAD.IADD R76, R84, 0x1, R53 ;  /* 0x00000001544c7824 */ /* 0x000fe200078e0235 */
[----:B------:R-:W-:-:S03]  /*7c690*/  LEA.HI.X.SX32 R11, R102, R3, 0x2, P6 ;  /* 0x00000003660b7211 */ /* 0x000fc600030f16ff */
[----:B------:R-:W-:Y:S01]  /*7c6a0*/  STL.64 [R1+0x1d8], R56 ;  /* 0x0001d83801007387 */ /* 0x000fe20000100a00 */
[----:B------:R-:W-:Y:S01]  /*7c6b0*/  IMAD.IADD R78, R76, 0x1, R52 ;  /* 0x000000014c4e7824 */ /* 0x000fe200078e0234 */
[CC--:B------:R-:W-:Y:S02]  /*7c6c0*/  LEA R52, P5, R70.reuse, R2.reuse, 0x2 ;  /* 0x0000000246347211 */ /* 0x0c0fe400078a10ff */
[----:B------:R2:W-:Y:S04]  /*7c6d0*/  STL.64 [R1+0x1d0], R54 ;  /* 0x0001d03601007387 */ /* 0x0005e80000100a00 */
[----:B------:R3:W-:Y:S01]  /*7c6e0*/  STL.64 [R1+0x1c8], R10 ;  /* 0x0001c80a01007387 */ /* 0x0007e20000100a00 */
[----:B------:R-:W-:Y:S02]  /*7c6f0*/  LEA.HI.X.SX32 R53, R70, R3, 0x2, P5 ;  /* 0x0000000346357211 */ /* 0x000fe400028f16ff */
[----:B--2---:R-:W-:-:S02]  /*7c700*/  LEA R54, P3, R79, R2, 0x2 ;  /* 0x000000024f367211 */ /* 0x004fc400078610ff */
        /* <DEDUP_REMOVED lines=11> */
[-C--:B---3--:R-:W-:Y:S02]  /*7c7c0*/  LEA R10, P6, R100, R2.reuse, 0x2 ;  /* 0x00000002640a7211 */ /* 0x088fe400078c10ff */
[-C--:B------:R-:W-:Y:S01]  /*7c7d0*/  LEA.HI.X.SX32 R53, R72, R3.reuse, 0x2, P3 ;  /* 0x0000000348357211 */ /* 0x080fe200018f16ff */
[----:B------:R-:W-:Y:S01]  /*7c7e0*/  IMAD.IADD R72, R70, 0x1, R49 ;  /* 0x0000000146487824 */ /* 0x000fe200078e0231 */
[-C--:B------:R-:W-:Y:S02]  /*7c7f0*/  LEA.HI.X.SX32 R11, R100, R3.reuse, 0x2, P6 ;  /* 0x00000003640b7211 */ /* 0x080fe400030f16ff */
[-C--:B------:R-:W-:Y:S01]  /*7c800*/  LEA R122, P3, R64, R2.reuse, 0x2 ;  /* 0x00000002407a7211 */ /* 0x080fe200078610ff */
[----:B------:R-:W-:Y:S01]  /*7c810*/  STL.64 [R1+0x1a8], R52 ;  /* 0x0001a83401007387 */ /* 0x000fe20000100a00 */
[----:B------:R-:W-:Y:S01]  /*7c820*/  IMAD.IADD R74, R72, 0x1, R48 ;  /* 0x00000001484a7824 */ /* 0x000fe200078e0230 */
[----:B------:R-:W-:Y:S02]  /*7c830*/  LEA R124, P5, R99, R2, 0x2 ;  /* 0x00000002637c7211 */ /* 0x000fe400078a10ff */
[----:B------:R-:W-:Y:S01]  /*7c840*/  STL.64 [R1+0x1a0], R50 ;  /* 0x0001a03201007387 */ /* 0x000fe20000100a00 */
[----:B------:R-:W-:-:S03]  /*7c850*/  LEA.HI.X.SX32 R123, R64, R3, 0x2, P3 ;  /* 0x00000003407b7211 */ /* 0x000fc600018f16ff */
[----:B------:R2:W-:Y:S01]  /*7c860*/  STL.64 [R1+0x198], R10 ;  /* 0x0001980a01007387 */ /* 0x0005e20000100a00 */
[----:B------:R-:W-:Y:S02]  /*7c870*/  IADD3 R64, R74, R47, RZ ;  /* 0x0000002f4a407210 */ /* 0x000fe40007ffe0ff */
[----:B------:R-:W-:Y:S01]  /*7c880*/  LEA.HI.X.SX32 R125, R99, R3, 0x2, P5 ;  /* 0x00000003637d7211 */ /* 0x000fe200028f16ff */
[----:B------:R3:W-:Y:S01]  /*7c890*/  STL.64 [R1+0x2860], R122 ;  /* 0x0028607a01007387 */ /* 0x0007e20000100a00 */
[----:B--2---:R-:W-:-:S04]  /*7c8a0*/  LEA R10, P6, R66, R2, 0x2 ;  /* 0x00000002420a7211 */ /* 0x004fc800078c10ff */
[-C--:B------:R-:W-:Y:S01]  /*7c8b0*/  LEA.HI.X.SX32 R11, R66, R3.reuse, 0x2, P6 ;  /* 0x00000003420b7211 */ /* 0x080fe200030f16ff */
[----:B------:R-:W-:Y:S01]  /*7c8c0*/  STL.64 [R1+0x2868], R124 ;  /* 0x0028687c01007387 */ /* 0x000fe20000100a00 */
[-C--:B------:R-:W-:Y:S01]  /*7c8d0*/  LEA R48, P3, R68, R2.reuse, 0x2 ;  /* 0x0000000244307211 */ /* 0x080fe200078610ff */
[----:B------:R-:W-:Y:S01]  /*7c8e0*/  IMAD.IADD R66, R64, 0x1, R46 ;  /* 0x0000000140427824 */ /* 0x000fe200078e022e */
[-C--:B------:R-:W-:Y:S01]  /*7c8f0*/  LEA R46, P5, R4, R2.reuse, 0x2 ;  /* 0x00000002042e7211 */ /* 0x080fe200078a10ff */
[----:B------:R2:W-:Y:S01]  /*7c900*/  STL.64 [R1+0x180], R10 ;  /* 0x0001800a01007387 */ /* 0x0005e20000100a00 */
[-C--:B------:R-:W-:Y:S01]  /*7c910*/  LEA.HI.X.SX32 R49, R68, R3.reuse, 0x2, P3 ;  /* 0x0000000344317211 */ /* 0x080fe200018f16ff */
[----:B---3--:R-:W3:Y:S01]  /*7c920*/  LDC R123, c[0x0][0x22c] ;  /* 0x00008b00ff7b7b82 */ /* 0x008ee20000000800 */
[-C--:B------:R-:W-:Y:S02]  /*7c930*/  LEA.HI.X.SX32 R47, R4, R3.reuse, 0x2, P5 ;  /* 0x00000003042f7211 */ /* 0x080fe400028f16ff */
[C---:B--2---:R-:W-:Y:S01]  /*7c940*/  LEA R10, P6, R98.reuse, R2, 0x2 ;  /* 0x00000002620a7211 */ /* 0x044fe200078c10ff */
[----:B------:R-:W-:Y:S03]  /*7c950*/  STL.64 [R1+0x178], R48 ;  /* 0x0001783001007387 */ /* 0x000fe60000100a00 */
[----:B------:R-:W-:Y:S01]  /*7c960*/  LEA.HI.X.SX32 R11, R98, R3, 0x2, P6 ;  /* 0x00000003620b7211 */ /* 0x000fe200030f16ff */
[----:B------:R2:W-:Y:S01]  /*7c970*/  STL.64 [R1+0x170], R46 ;  /* 0x0001702e01007387 */ /* 0x0005e20000100a00 */
[----:B------:R-:W-:-:S03]  /*7c980*/  IMAD.IADD R68, R66, 0x1, R45 ;  /* 0x0000000142447824 */ /* 0x000fc600078e022d */
[----:B------:R4:W-:Y:S01]  /*7c990*/  STL.64 [R1+0x168], R10 ;  /* 0x0001680a01007387 */ /* 0x0009e20000100a00 */
[----:B------:R-:W-:Y:S01]  /*7c9a0*/  IMAD.IADD R4, R68, 0x1, R44 ;  /* 0x0000000144047824 */ /* 0x000fe200078e022c */
[CC--:B--2---:R-:W-:Y:S02]  /*7c9b0*/  LEA R46, P3, R6.reuse, R2.reuse, 0x2 ;  /* 0x00000002062e7211 */ /* 0x0c4fe400078610ff */
[CC--:B----4-:R-:W-:Y:S02]  /*7c9c0*/  LEA R10, P6, R97.reuse, R2.reuse, 0x2 ;  /* 0x00000002610a7211 */ /* 0x0d0fe400078c10ff */
[-C--:B------:R-:W-:Y:S02]  /*7c9d0*/  LEA.HI.X.SX32 R47, R6, R3.reuse, 0x2, P3 ;  /* 0x00000003062f7211 */ /* 0x080fe400018f16ff */
[-C--:B------:R-:W-:Y:S01]  /*7c9e0*/  LEA.HI.X.SX32 R11, R97, R3.reuse, 0x2, P6 ;  /* 0x00000003610b7211 */ /* 0x080fe200030f16ff */
[----:B------:R-:W-:Y:S01]  /*7c9f0*/  IMAD.IADD R6, R4, 0x1, R43 ;  /* 0x0000000104067824 */ /* 0x000fe200078e022b */
[CC--:B------:R-:W-:Y:S01]  /*7ca00*/  LEA R44, P5, R18.reuse, R2.reuse, 0x2 ;  /* 0x00000002122c7211 */ /* 0x0c0fe200078a10ff */
[----:B------:R-:W-:Y:S03]  /*7ca10*/  STL.64 [R1+0x160], R46 ;  /* 0x0001602e01007387 */ /* 0x000fe60000100a00 */
[----:B------:R-:W-:Y:S01]  /*7ca20*/  LEA.HI.X.SX32 R45, R18, R3, 0x2, P5 ;  /* 0x00000003122d7211 */ /* 0x000fe200028f16ff */
[----:B------:R2:W-:Y:S01]  /*7ca30*/  STL.64 [R1+0x150], R10 ;  /* 0x0001500a01007387 */ /* 0x0005e20000100a00 */
[----:B------:R-:W-:Y:S01]  /*7ca40*/  IMAD.IADD R18, R6, 0x1, R42 ;  /* 0x0000000106127824 */ /* 0x000fe200078e022a */
[----:B------:R-:W-:-:S02]  /*7ca50*/  LEA R162, P5, R7, R2, 0x2 ;  /* 0x0000000207a27211 */ /* 0x000fc400078a10ff */
[----:B--2---:R-:W-:-:S04]  /*7ca60*/  LEA R10, P3, R5, R2, 0x2 ;  /* 0x00000002050a7211 */ /* 0x004fc800078610ff */
[-C--:B------:R-:W-:Y:S01]  /*7ca70*/  LEA.HI.X.SX32 R11, R5, R3.reuse, 0x2, P3 ;  /* 0x00000003050b7211 */ /* 0x080fe200018f16ff */
[----:B------:R-:W-:Y:S01]  /*7ca80*/  IMAD.IADD R5, R18, 0x1, R41 ;  /* 0x0000000112057824 */ /* 0x000fe200078e0229 */
[-C--:B------:R-:W-:Y:S02]  /*7ca90*/  LEA R164, P6, R96, R2.reuse, 0x2 ;  /* 0x0000000260a47211 */ /* 0x080fe400078c10ff */
[-C--:B------:R-:W-:Y:S02]  /*7caa0*/  LEA.HI.X.SX32 R163, R7, R3.reuse, 0x2, P5 ;  /* 0x0000000307a37211 */ /* 0x080fe400028f16ff */
[----:B------:R-:W-:Y:S02]  /*7cab0*/  LEA R166, P3, R16, R2, 0x2 ;  /* 0x0000000210a67211 */ /* 0x000fe400078610ff */
[----:B------:R-:W-:Y:S02]  /*7cac0*/  IADD3 R7, R5, R40, RZ ;  /* 0x0000002805077210 */ /* 0x000fe40007ffe0ff */
[----:B------:R-:W-:-:S02]  /*7cad0*/  LEA.HI.X.SX32 R165, R96, R3, 0x2, P6 ;  /* 0x0000000360a57211 */ /* 0x000fc400030f16ff */
[-C--:B------:R-:W-:Y:S02]  /*7cae0*/  LEA R146, P6, R17, R2.reuse, 0x2 ;  /* 0x0000000211927211 */ /* 0x080fe400078c10ff */
[-C--:B------:R-:W-:Y:S01]  /*7caf0*/  LEA.HI.X.SX32 R167, R16, R3.reuse, 0x2, P3 ;  /* 0x0000000310a77211 */ /* 0x080fe200018f16ff */
[----:B------:R-:W-:Y:S01]  /*7cb00*/  IMAD.IADD R16, R7, 0x1, R39 ;  /* 0x0000000107107824 */ /* 0x000fe200078e0227 */
[-C--:B------:R-:W-:Y:S02]  /*7cb10*/  LEA R144, P5, R95, R2.reuse, 0x2 ;  /* 0x000000025f907211 */ /* 0x080fe400078a10ff */
[-C--:B------:R-:W-:Y:S01]  /*7cb20*/  LEA.HI.X.SX32 R147, R17, R3.reuse, 0x2, P6 ;  /* 0x0000000311937211 */ /* 0x080fe200030f16ff */
[----:B------:R-:W-:Y:S01]  /*7cb30*/  IMAD.IADD R17, R16, 0x1, R38 ;  /* 0x0000000110117824 */ /* 0x000fe200078e0226 */
[----:B------:R-:W-:Y:S02]  /*7cb40*/  LEA R156, P3, R19, R2, 0x2 ;  /* 0x00000002139c7211 */ /* 0x000fe400078610ff */
[----:B------:R-:W-:-:S02]  /*7cb50*/  LEA.HI.X.SX32 R145, R95, R3, 0x2, P5 ;  /* 0x000000035f917211 */ /* 0x000fc400028f16ff */
[-C--:B------:R-:W-:Y:S02]  /*7cb60*/  LEA R158, P5, R65, R2.reuse, 0x2 ;  /* 0x00000002419e7211 */ /* 0x080fe400078a10ff */
[-C--:B------:R-:W-:Y:S01]  /*7cb70*/  LEA.HI.X.SX32 R157, R19, R3.reuse, 0x2, P3 ;  /* 0x00000003139d7211 */ /* 0x080fe200018f16ff */
[----:B------:R-:W-:Y:S01]  /*7cb80*/  IMAD.IADD R19, R17, 0x1, R37 ;  /* 0x0000000111137824 */ /* 0x000fe200078e0225 */
[-C--:B------:R-:W-:Y:S02]  /*7cb90*/  LEA.HI.X.SX32 R159, R65, R3.reuse, 0x2, P5 ;  /* 0x00000003419f7211 */ /* 0x080fe400028f16ff */
[-C--:B------:R-:W-:Y:S01]  /*7cba0*/  LEA R140, P3, R67, R2.reuse, 0x2 ;  /* 0x00000002438c7211 */ /* 0x080fe200078610ff */
[----:B------:R-:W-:Y:S01]  /*7cbb0*/  IMAD.IADD R65, R19, 0x1, R31 ;  /* 0x0000000113417824 */ /* 0x000fe200078e021f */
[----:B------:R-:W-:Y:S02]  /*7cbc0*/  LEA R142, P5, R69, R2, 0x2 ;  /* 0x00000002458e7211 */ /* 0x000fe400078a10ff */
[-C--:B------:R-:W-:Y:S01]  /*7cbd0*/  LEA.HI.X.SX32 R141, R67, R3.reuse, 0x2, P3 ;  /* 0x00000003438d7211 */ /* 0x080fe200018f16ff */
[----:B------:R-:W-:Y:S01]  /*7cbe0*/  IMAD.IADD R67, R65, 0x1, R29 ;  /* 0x0000000141437824 */ /* 0x000fe200078e021d */
[----:B------:R-:W-:-:S02]  /*7cbf0*/  LEA.HI.X.SX32 R143, R69, R3, 0x2, P5 ;  /* 0x00000003458f7211 */ /* 0x000fc400028f16ff */
[-C--:B------:R-:W-:Y:S01]  /*7cc00*/  LEA R138, P3, R71, R2.reuse, 0x2 ;  /* 0x00000002478a7211 */ /* 0x080fe200078610ff */
[----:B------:R-:W-:Y:S01]  /*7cc10*/  IMAD.IADD R69, R67, 0x1, R28 ;  /* 0x0000000143457824 */ /* 0x000fe200078e021c */
[-C--:B------:R-:W-:Y:S02]  /*7cc20*/  LEA R152, P5, R73, R2.reuse, 0x2 ;  /* 0x0000000249987211 */ /* 0x080fe400078a10ff */
[----:B------:R-:W-:Y:S02]  /*7cc30*/  LEA.HI.X.SX32 R139, R71, R3, 0x2, P3 ;  /* 0x00000003478b7211 */ /* 0x000fe400018f16ff */
[----:B------:R-:W-:Y:S02]  /*7cc40*/  IADD3 R71, R69, R25, RZ ;  /* 0x0000001945477210 */ /* 0x000fe40007ffe0ff */
[----:B------:R-:W-:Y:S02]  /*7cc50*/  LEA.HI.X.SX32 R153, R73, R3, 0x2, P5 ;  /* 0x0000000349997211 */ /* 0x000fe400028f16ff */
[-C--:B------:R-:W-:Y:S01]  /*7cc60*/  LEA R132, P3, R75, R2.reuse, 0x2 ;  /* 0x000000024b847211 */ /* 0x080fe200078610ff */
[----:B------:R-:W-:Y:S01]  /*7cc70*/  IMAD.IADD R73, R71, 0x1, R23 ;  /* 0x0000000147497824 */ /* 0x000fe200078e0217 */
[----:B------:R-:W-:-:S02]  /*7cc80*/  LEA R134, P5, R77, R2, 0x2 ;  /* 0x000000024d867211 */ /* 0x000fc400078a10ff */
[-C--:B------:R-:W-:Y:S01]  /*7cc90*/  LEA.HI.X.SX32 R133, R75, R3.reuse, 0x2, P3 ;  /* 0x000000034b857211 */ /* 0x080fe200018f16ff */
[----:B------:R-:W-:Y:S01]  /*7cca0*/  IMAD.IADD R75, R73, 0x1, R21 ;  /* 0x00000001494b7824 */ /* 0x000fe200078e0215 */
[-C--:B------:R-:W-:Y:S02]  /*7ccb0*/  LEA R160, P6, R94, R2.reuse, 0x2 ;  /* 0x000000025ea07211 */ /* 0x080fe400078c10ff */
[-C--:B------:R-:W-:Y:S01]  /*7ccc0*/  LEA.HI.X.SX32 R135, R77, R3.reuse, 0x2, P5 ;  /* 0x000000034d877211 */ /* 0x080fe200028f16ff */
[----:B------:R-:W-:Y:S01]  /*7ccd0*/  IMAD.IADD R77, R75, 0x1, R20 ;  /* 0x000000014b4d7824 */ /* 0x000fe200078e0214 */
[-C--:B------:R-:W-:Y:S02]  /*7cce0*/  LEA R126, P3, R0, R2.reuse, 0x2 ;  /* 0x00000002007e7211 */ /* 0x080fe400078610ff */
[----:B------:R-:W-:Y:S02]  /*7ccf0*/  LEA.HI.X.SX32 R161, R94, R3, 0x2, P6 ;  /* 0x000000035ea17211 */ /* 0x000fe400030f16ff */
[----:B------:R-:W-:-:S02]  /*7cd00*/  LEA R136, P6, R93, R2, 0x2 ;  /* 0x000000025d887211 */ /* 0x000fc400078c10ff */
[-C--:B------:R-:W-:Y:S02]  /*7cd10*/  LEA R58, P5, R81, R2.reuse, 0x2 ;  /* 0x00000002513a7211 */ /* 0x080fe400078a10ff */
[-C--:B------:R-:W-:Y:S01]  /*7cd20*/  LEA.HI.X.SX32 R127, R0, R3.reuse, 0x2, P3 ;  /* 0x00000003007f7211 */ /* 0x080fe200018f16ff */
[----:B------:R-:W-:Y:S01]  /*7cd30*/  IMAD.IADD R0, R77, 0x1, R13 ;  /* 0x000000014d007824 */ /* 0x000fe200078e020d */
[-C--:B------:R-:W-:Y:S02]  /*7cd40*/  LEA.HI.X.SX32 R137, R93, R3.reuse, 0x2, P6 ;  /* 0x000000035d897211 */ /* 0x080fe400030f16ff */
[-C--:B------:R-:W-:Y:S02]  /*7cd50*/  LEA R128, P6, R92, R2.reuse, 0x2 ;  /* 0x000000025c807211 */ /* 0x080fe400078c10ff */
[----:B------:R-:W-:Y:S01]  /*7cd60*/  LEA.HI.X.SX32 R59, R81, R3, 0x2, P5 ;  /* 0x00000003513b7211 */ /* 0x000fe200028f16ff */
[----:B------:R-:W-:Y:S01]  /*7cd70*/  IMAD.IADD R81, R0, 0x1, R12 ;  /* 0x0000000100517824 */ /* 0x000fe200078e020c */
[----:B------:R-:W-:-:S02]  /*7cd80*/  LEA R62, P3, R83, R2, 0x2 ;  /* 0x00000002533e7211 */ /* 0x000fc400078610ff */
[-C--:B------:R-:W-:Y:S02]  /*7cd90*/  LEA.HI.X.SX32 R129, R92, R3.reuse, 0x2, P6 ;  /* 0x000000035c817211 */ /* 0x080fe400030f16ff */
[-C--:B------:R-:W-:Y:S02]  /*7cda0*/  LEA R120, P6, R91, R2.reuse, 0x2 ;  /* 0x000000025b787211 */ /* 0x080fe400078c10ff */
[-C--:B------:R-:W-:Y:S01]  /*7cdb0*/  LEA.HI.X.SX32 R63, R83, R3.reuse, 0x2, P3 ;  /* 0x00000003533f7211 */ /* 0x080fe200018f16ff */
[----:B------:R-:W-:Y:S01]  /*7cdc0*/  IMAD.IADD R83, R81, 0x1, R22 ;  /* 0x0000000151537824 */ /* 0x000fe200078e0216 */
[----:B------:R-:W-:Y:S02]  /*7cdd0*/  LEA.HI.X.SX32 R121, R91, R3, 0x2, P6 ;  /* 0x000000035b797211 */ /* 0x000fe400030f16ff */
[----:B------:R-:W-:Y:S02]  /*7cde0*/  LEA R60, P6, R90, R2, 0x2 ;  /* 0x000000025a3c7211 */ /* 0x000fe400078c10ff */
[----:B------:R-:W-:-:S02]  /*7cdf0*/  IADD3 R91, R83, R15, RZ ;  /* 0x0000000f535b7210 */ /* 0x000fc40007ffe0ff */
[----:B------:R-:W-:Y:S02]  /*7ce00*/  LEA.HI.X.SX32 R61, R90, R3, 0x2, P6 ;  /* 0x000000035a3d7211 */ /* 0x000fe400030f16ff */
[----:B------:R-:W-:Y:S01]  /*7ce10*/  LEA R12, P6, R89, R2, 0x2 ;  /* 0x00000002590c7211 */ /* 0x000fe200078c10ff */
[----:B------:R-:W-:-:S03]  /*7ce20*/  IMAD.IADD R90, R91, 0x1, R14 ;  /* 0x000000015b5a7824 */ /* 0x000fc600078e020e */
[----:B------:R-:W-:Y:S01]  /*7ce30*/  LEA.HI.X.SX32 R13, R89, R3, 0x2, P6 ;  /* 0x00000003590d7211 */ /* 0x000fe200030f16ff */
        /* <DEDUP_REMOVED lines=9> */
[----:B------:R-:W-:Y:S02]  /*7ced0*/  IMAD.IADD R107, R105, 0x1, R228 ;  /* 0x00000001696b7824 */ /* 0x000fe400078e02e4 */
[----:B------:R-:W2:Y:S02]  /*7cee0*/  LDC R228, c[0x0][0x248] ;  /* 0x00009200ffe47b82 */ /* 0x000ea40000000800 */
[----:B--2---:R-:W-:-:S06]  /*7cef0*/  IMAD.IADD R109, R107, 0x1, R228 ;  /* 0x000000016b6d7824 */ /* 0x004fcc00078e02e4 */
[----:B------:R-:W2:Y:S02]  /*7cf00*/  LDC R228, c[0x0][0x248] ;  /* 0x00009200ffe47b82 */ /* 0x000ea40000000800 */
[----:B--2---:R-:W-:-:S06]  /*7cf10*/  IMAD.IADD R111, R109, 0x1, R228 ;  /* 0x000000016d6f7824 */ /* 0x004fcc00078e02e4 */
[----:B------:R-:W2:Y:S02]  /*7cf20*/  LDC R228, c[0x0][0x248] ;  /* 0x00009200ffe47b82 */ /* 0x000ea40000000800 */
[----:B--2---:R-:W-:-:S06]  /*7cf30*/  IADD3 R113, R111, R228, RZ ;  /* 0x000000e46f717210 */ /* 0x004fcc0007ffe0ff */
[----:B------:R-:W2:Y:S02]  /*7cf40*/  LDC R228, c[0x0][0x248] ;  /* 0x00009200ffe47b82 */ /* 0x000ea40000000800 */
[----:B--2---:R-:W-:-:S06]  /*7cf50*/  IMAD.IADD R115, R113, 0x1, R228 ;  /* 0x0000000171737824 */ /* 0x004fcc00078e02e4 */
        /* <DEDUP_REMOVED lines=8> */
[----:B------:R-:W2:Y:S01]  /*7cfe0*/  LDC R228, c[0x0][0x248] ;  /* 0x00009200ffe47b82 */ /* 0x000ea20000000800 */
[CC--:B------:R-:W-:Y:S02]  /*7cff0*/  LEA R20, P5, R88.reuse, R2.reuse, 0x2 ;  /* 0x0000000258147211 */ /* 0x0c0fe400078a10ff */
[-C--:B------:R-:W-:Y:S02]  /*7d000*/  LEA R48, P3, R85, R2.reuse, 0x2 ;  /* 0x0000000255307211 */ /* 0x080fe400078610ff */
[----:B------:R-:W-:Y:S01]  /*7d010*/  LEA.HI.X.SX32 R21, R88, R3, 0x2, P5 ;  /* 0x0000000358157211 */ /* 0x000fe200028f16ff */
[----:B--2---:R-:W-:Y:S02]  /*7d020*/  IMAD.IADD R169, R151, 0x1, R228 ;  /* 0x0000000197a97824 */ /* 0x004fe400078e02e4 */
[----:B------:R-:W2:Y:S01]  /*7d030*/  LDC R228, c[0x0][0x248] ;  /* 0x00009200ffe47b82 */ /* 0x000ea20000000800 */
[-C--:B------:R-:W-:Y:S02]  /*7d040*/  LEA R50, P5, R86, R2.reuse, 0x2 ;  /* 0x0000000256327211 */ /* 0x080fe400078a10ff */
[----:B------:R-:W-:-:S02]  /*7d050*/  LEA R22, P6, R87, R2, 0x2 ;  /* 0x0000000257167211 */ /* 0x000fc400078c10ff */
[-C--:B------:R-:W-:Y:S02]  /*7d060*/  LEA.HI.X.SX32 R49, R85, R3.reuse, 0x2, P3 ;  /* 0x0000000355317211 */ /* 0x080fe400018f16ff */
[-C--:B------:R-:W-:Y:S02]  /*7d070*/  LEA.HI.X.SX32 R51, R86, R3.reuse, 0x2, P5 ;  /* 0x0000000356337211 */ /* 0x080fe400028f16ff */
[-C--:B------:R-:W-:Y:S02]  /*7d080*/  LEA R14, P3, R80, R2.reuse, 0x2 ;  /* 0x00000002500e7211 */ /* 0x080fe400078610ff */
[----:B------:R-:W-:Y:S02]  /*7d090*/  LEA.HI.X.SX32 R23, R87, R3, 0x2, P6 ;  /* 0x0000000357177211 */ /* 0x000fe400030f16ff */
[-C--:B------:R-:W-:Y:S02]  /*7d0a0*/  LEA R52, P5, R82, R2.reuse, 0x2 ;  /* 0x0000000252347211 */ /* 0x080fe400078a10ff */
[----:B------:R-:W-:-:S02]  /*7d0b0*/  LEA R24, P6, R84, R2, 0x2 ;  /* 0x0000000254187211 */ /* 0x000fc400078c10ff */
[-C--:B------:R-:W-:Y:S02]  /*7d0c0*/  LEA.HI.X.SX32 R15, R80, R3.reuse, 0x2, P3 ;  /* 0x00000003500f7211 */ /* 0x080fe400018f16ff */
[-C--:B------:R-:W-:Y:S02]  /*7d0d0*/  LEA.HI.X.SX32 R53, R82, R3.reuse, 0x2, P5 ;  /* 0x0000000352357211 */ /* 0x080fe400028f16ff */
[----:B------:R-:W-:Y:S02]  /*7d0e0*/  LEA R28, P3, R76, R2, 0x2 ;  /* 0x000000024c1c7211 */ /* 0x000fe400078610ff */
[----:B--2---:R-:W-:Y:S02]  /*7d0f0*/  IADD3 R171, R169, R228, RZ ;  /* 0x000000e4a9ab7210 */ /* 0x004fe40007ffe0ff */
[----:B------:R-:W2:Y:S01]  /*7d100*/  LDC R228, c[0x0][0x248] ;  /* 0x00009200ffe47b82 */ /* 0x000ea20000000800 */
[----:B------:R-:W-:Y:S02]  /*7d110*/  LEA.HI.X.SX32 R25, R84, R3, 0x2, P6 ;  /* 0x0000000354197211 */ /* 0x000fe400030f16ff */
[----:B------:R-:W-:-:S02]  /*7d120*/  LEA R54, P5, R78, R2, 0x2 ;  /* 0x000000024e367211 */ /* 0x000fc400078a10ff */
[CC--:B------:R-:W-:Y:S02]  /*7d130*/  LEA R26, P6, R79.reuse, R2.reuse, 0x2 ;  /* 0x000000024f1a7211 */ /* 0x0c0fe400078c10ff */
[-C--:B------:R-:W-:Y:S02]  /*7d140*/  LEA.HI.X.SX32 R29, R76, R3.reuse, 0x2, P3 ;  /* 0x000000034c1d7211 */ /* 0x080fe400018f16ff */
[-C--:B------:R-:W-:Y:S02]  /*7d150*/  LEA.HI.X.SX32 R55, R78, R3.reuse, 0x2, P5 ;  /* 0x000000034e377211 */ /* 0x080fe400028f16ff */
[-C--:B------:R-:W-:Y:S02]  /*7d160*/  LEA R30, P3, R70, R2.reuse, 0x2 ;  /* 0x00000002461e7211 */ /* 0x080fe400078610ff */
[----:B------:R-:W-:Y:S02]  /*7d170*/  LEA.HI.X.SX32 R27, R79, R3, 0x2, P6 ;  /* 0x000000034f1b7211 */ /* 0x000fe400030f16ff */
[----:B------:R-:W-:-:S02]  /*7d180*/  LEA R40, P5, R72, R2, 0x2 ;  /* 0x0000000248287211 */ /* 0x000fc400078a10ff */
[-C--:B------:R-:W-:Y:S01]  /*7d190*/  LEA R42, P6, R74, R2.reuse, 0x2 ;  /* 0x000000024a2a7211 */ /* 0x080fe200078c10ff */
[----:B------:R4:W-:Y:S01]  /*7d1a0*/  STL.64 [R1+0x158], R44 ;  /* 0x0001582c01007387 */ /* 0x0009e20000100a00 */
[-C--:B------:R-:W-:Y:S02]  /*7d1b0*/  LEA.HI.X.SX32 R31, R70, R3.reuse, 0x2, P3 ;  /* 0x00000003461f7211 */ /* 0x080fe400018f16ff */
[-C--:B------:R-:W-:Y:S02]  /*7d1c0*/  LEA.HI.X.SX32 R41, R72, R3.reuse, 0x2, P5 ;  /* 0x0000000348297211 */ /* 0x080fe400028f16ff */
[----:B------:R-:W-:Y:S02]  /*7d1d0*/  LEA.HI.X.SX32 R43, R74, R3, 0x2, P6 ;  /* 0x000000034a2b7211 */ /* 0x000fe400030f16ff */
[-C--:B------:R-:W-:Y:S02]  /*7d1e0*/  LEA R36, P5, R66, R2.reuse, 0x2 ;  /* 0x0000000242247211 */ /* 0x080fe400078a10ff */
[----:B------:R-:W-:-:S02]  /*7d1f0*/  LEA R32, P6, R68, R2, 0x2 ;  /* 0x0000000244207211 */ /* 0x000fc400078c10ff */
[-C--:B----4-:R-:W-:Y:S02]  /*7d200*/  LEA R44, P3, R64, R2.reuse, 0x2 ;  /* 0x00000002402c7211 */ /* 0x090fe400078610ff */
[-C--:B------:R-:W-:Y:S02]  /*7d210*/  LEA.HI.X.SX32 R37, R66, R3.reuse, 0x2, P5 ;  /* 0x0000000342257211 */ /* 0x080fe400028f16ff */
[-C--:B------:R-:W-:Y:S02]  /*7d220*/  LEA.HI.X.SX32 R45, R64, R3.reuse, 0x2, P3 ;  /* 0x00000003402d7211 */ /* 0x080fe400018f16ff */
[-C--:B------:R-:W-:Y:S02]  /*7d230*/  LEA R46, P3, R4, R2.reuse, 0x2 ;  /* 0x00000002042e7211 */ /* 0x080fe400078610ff */
[----:B------:R-:W-:Y:S02]  /*7d240*/  LEA.HI.X.SX32 R33, R68, R3, 0x2, P6 ;  /* 0x0000000344217211 */ /* 0x000fe400030f16ff */
[----:B------:R-:W-:-:S02]  /*7d250*/  LEA R38, P5, R6, R2, 0x2 ;  /* 0x0000000206267211 */ /* 0x000fc400078a10ff */
[-C--:B------:R-:W-:Y:S02]  /*7d260*/  LEA R34, P6, R18, R2.reuse, 0x2 ;  /* 0x0000000212227211 */ /* 0x080fe400078c10ff */
[-C--:B------:R-:W-:Y:S02]  /*7d270*/  LEA.HI.X.SX32 R47, R4, R3.reuse, 0x2, P3 ;  /* 0x00000003042f7211 */ /* 0x080fe400018f16ff */
[-C--:B------:R-:W-:Y:S02]  /*7d280*/  LEA.HI.X.SX32 R39, R6, R3.reuse, 0x2, P5 ;  /* 0x0000000306277211 */ /* 0x080fe400028f16ff */
[-C--:B------:R-:W-:Y:S01]  /*7d290*/  LEA R250, P3, R5, R2.reuse, 0x2 ;  /* 0x0000000205fa7211 */ /* 0x080fe200078610ff */
[----:B--2---:R-:W-:Y:S01]  /*7d2a0*/  IMAD.IADD R173, R171, 0x1, R228 ;  /* 0x00000001abad7824 */ /* 0x004fe200078e02e4 */
[----:B------:R-:W-:Y:S01]  /*7d2b0*/  LEA.HI.X.SX32 R35, R18, R3, 0x2, P6 ;  /* 0x0000000312237211 */ /* 0x000fe200030f16ff */
[----:B------:R-:W2:Y:S01]  /*7d2c0*/  LDC R228, c[0x0][0x248] ;  /* 0x00009200ffe47b82 */ /* 0x000ea20000000800 */
[----:B------:R-:W-:-:S02]  /*7d2d0*/  LEA R4, P5, R7, R2, 0x2 ;  /* 0x0000000207047211 */ /* 0x000fc400078a10ff */
[CC--:B------:R-:W-:Y:S02]  /*7d2e0*/  LEA R6, P6, R16.reuse, R2.reuse, 0x2 ;  /* 0x0000000210067211 */ /* 0x0c0fe400078c10ff */
[-C--:B------:R-:W-:Y:S02]  /*7d2f0*/  LEA.HI.X.SX32 R251, R5, R3.reuse, 0x2, P3 ;  /* 0x0000000305fb7211 */ /* 0x080fe400018f16ff */
[-C--:B------:R-:W-:Y:S02]  /*7d300*/  LEA.HI.X.SX32 R5, R7, R3.reuse, 0x2, P5 ;  /* 0x0000000307057211 */ /* 0x080fe400028f16ff */
[----:B------:R-:W-:Y:S02]  /*7d310*/  LEA.HI.X.SX32 R7, R16, R3, 0x2, P6 ;  /* 0x0000000310077211 */ /* 0x000fe400030f16ff */
[----:B------:R-:W-:-:S04]  /*7d320*/  LEA R16, P3, R17, R2, 0x2 ;  /* 0x0000000211107211 */ /* 0x000fc800078610ff */
[----:B------:R-:W-:Y:S02]  /*7d330*/  LEA.HI.X.SX32 R17, R17, R3, 0x2, P3 ;  /* 0x0000000311117211 */ /* 0x000fe400018f16ff */
[----:B------:R-:W-:-:S04]  /*7d340*/  LEA R66, P3, R67, R2, 0x2 ;  /* 0x0000000243427211 */ /* 0x000fc800078610ff */
[----:B------:R-:W-:Y:S02]  /*7d350*/  LEA.HI.X.SX32 R67, R67, R3, 0x2, P3 ;  /* 0x0000000343437211 */ /* 0x000fe400018f16ff */
[----:B------:R-:W-:-:S04]  /*7d360*/  LEA R72, P3, R73, R2, 0x2 ;  /* 0x0000000249487211 */ /* 0x000fc800078610ff */
[----:B------:R-:W-:Y:S02]  /*7d370*/  LEA.HI.X.SX32 R73, R73, R3, 0x2, P3 ;  /* 0x0000000349497211 */ /* 0x000fe400018f16ff */
[----:B------:R-:W-:-:S04]  /*7d380*/  LEA R78, P3, R0, R2, 0x2 ;  /* 0x00000002004e7211 */ /* 0x000fc800078610ff */
[----:B------:R-:W-:Y:S01]  /*7d390*/  LEA.HI.X.SX32 R79, R0, R3, 0x2, P3 ;  /* 0x00000003004f7211 */ /* 0x000fe200018f16ff */
[----:B--2---:R-:W-:Y:S02]  /*7d3a0*/  IMAD.IADD R0, R173, 0x1, R228 ;  /* 0x00000001ad007824 */ /* 0x004fe400078e02e4 */
        /* <DEDUP_REMOVED lines=23> */
[----:B------:R-:W-:-:S04]  /*7d520*/  LEA R64, P6, R65, R2, 0x2 ;  /* 0x0000000241407211 */ /* 0x000fc800078c10ff */
[----:B------:R-:W-:Y:S02]  /*7d530*/  LEA.HI.X.SX32 R65, R65, R3, 0x2, P6 ;  /* 0x0000000341417211 */ /* 0x000fe400030f16ff */
[----:B--2---:R-:W-:Y:S02]  /*7d540*/  IADD3 R199, R197, R228, RZ ;  /* 0x000000e4c5c77210 */ /* 0x004fe40007ffe0ff */
[----:B------:R-:W2:Y:S01]  /*7d550*/  LDC R228, c[0x0][0x248] ;  /* 0x00009200ffe47b82 */ /* 0x000ea20000000800 */
[----:B------:R-:W-:-:S04]  /*7d560*/  LEA R70, P6, R71, R2, 0x2 ;  /* 0x0000000247467211 */ /* 0x000fc800078c10ff */
[----:B------:R-:W-:Y:S02]  /*7d570*/  LEA.HI.X.SX32 R71, R71, R3, 0x2, P6 ;  /* 0x0000000347477211 */ /* 0x000fe400030f16ff */
[----:B------:R-:W-:-:S04]  /*7d580*/  LEA R76, P6, R77, R2, 0x2 ;  /* 0x000000024d4c7211 */ /* 0x000fc800078c10ff */
[-C--:B------:R-:W-:Y:S02]  /*7d590*/  LEA.HI.X.SX32 R77, R77, R3.reuse, 0x2, P6 ;  /* 0x000000034d4d7211 */ /* 0x080fe400030f16ff */
[-C--:B------:R-:W-:Y:S01]  /*7d5a0*/  LEA R82, P6, R83, R2.reuse, 0x2 ;  /* 0x0000000253527211 */ /* 0x080fe200078c10ff */
[----:B--2---:R-:W-:Y:S02]  /*7d5b0*/  IMAD.IADD R201, R199, 0x1, R228 ;  /* 0x00000001c7c97824 */ /* 0x004fe400078e02e4 */
[----:B------:R-:W2:Y:S01]  /*7d5c0*/  LDC R228, c[0x0][0x248] ;  /* 0x00009200ffe47b82 */ /* 0x000ea20000000800 */
[----:B------:R-:W-:Y:S02]  /*7d5d0*/  LEA.HI.X.SX32 R83, R83, R3, 0x2, P6 ;  /* 0x0000000353537211 */ /* 0x000fe400030f16ff */
[----:B------:R-:W-:-:S04]  /*7d5e0*/  LEA R88, P6, R89, R2, 0x2 ;  /* 0x0000000259587211 */ /* 0x000fc800078c10ff */
[----:B------:R-:W-:Y:S02]  /*7d5f0*/  LEA.HI.X.SX32 R89, R89, R3, 0x2, P6 ;  /* 0x0000000359597211 */ /* 0x000fe400030f16ff */
        /* <DEDUP_REMOVED lines=40> */
[----:B------:R-:W-:-:S04]  /*7d880*/  LEA R186, P6, R187, R2, 0x2 ;  /* 0x00000002bbba7211 */ /* 0x000fc800078c10ff */
[-C--:B------:R-:W-:Y:S02]  /*7d890*/  LEA.HI.X.SX32 R187, R187, R3.reuse, 0x2, P6 ;  /* 0x00000003bbbb7211 */ /* 0x080fe400030f16ff */
[----:B------:R-:W-:Y:S02]  /*7d8a0*/  LEA R192, P6, R193, R2, 0x2 ;  /* 0x00000002c1c07211 */ /* 0x000fe400078c10ff */
[----:B--2---:R-:W-:Y:S02]  /*7d8b0*/  IADD3 R227, R225, R228, RZ ;  /* 0x000000e4e1e37210 */ /* 0x004fe40007ffe0ff */
[----:B------:R-:W2:Y:S01]  /*7d8c0*/  LDC R228, c[0x0][0x248] ;  /* 0x00009200ffe47b82 */ /* 0x000ea20000000800 */
        /* <DEDUP_REMOVED lines=10> */
[----:B------:R-:W2:Y:S01]  /*7d970*/  LDC R228, c[0x0][0x248] ;  /* 0x00009200ffe47b82 */ /* 0x000ea20000000800 */
[----:B------:R-:W-:-:S04]  /*7d980*/  LEA R210, P6, R211, R2, 0x2 ;  /* 0x00000002d3d27211 */ /* 0x000fc800078c10ff */
[----:B------:R-:W-:Y:S01]  /*7d990*/  LEA.HI.X.SX32 R211, R211, R3, 0x2, P6 ;  /* 0x00000003d3d37211 */ /* 0x000fe200030f16ff */
[----:B--2---:R-:W-:Y:S02]  /*7d9a0*/  IMAD.IADD R235, R233, 0x1, R228 ;  /* 0x00000001e9eb7824 */ /* 0x004fe400078e02e4 */
[----:B------:R-:W2:Y:S01]  /*7d9b0*/  LDC R228, c[0x0][0x248] ;  /* 0x00009200ffe47b82 */ /* 0x000ea20000000800 */
[----:B------:R-:W-:-:S04]  /*7d9c0*/  LEA R216, P6, R217, R2, 0x2 ;  /* 0x00000002d9d87211 */ /* 0x000fc800078c10ff */
[-C--:B------:R-:W-:Y:S02]  /*7d9d0*/  LEA.HI.X.SX32 R217, R217, R3.reuse, 0x2, P6 ;  /* 0x00000003d9d97211 */ /* 0x080fe400030f16ff */
[CC--:B------:R-:W-:Y:S01]  /*7d9e0*/  LEA R222, P6, R223.reuse, R2.reuse, 0x2 ;  /* 0x00000002dfde7211 */ /* 0x0c0fe200078c10ff */
[----:B------:R-:W-:Y:S03]  /*7d9f0*/  STL.64 [R1+0x2820], R162 ;  /* 0x002820a201007387 */ /* 0x000fe60000100a00 */
[-C--:B------:R-:W-:Y:S01]  /*7da00*/  LEA.HI.X.SX32 R223, R223, R3.reuse, 0x2, P6 ;  /* 0x00000003dfdf7211 */ /* 0x080fe200030f16ff */
[----:B------:R4:W-:Y:S04]  /*7da10*/  STL.64 [R1+0x148], R10 ;  /* 0x0001480a01007387 */ /* 0x0009e80000100a00 */
[----:B------:R1:W-:Y:S01]  /*7da20*/  STL.64 [R1+0x2828], R164 ;  /* 0x002828a401007387 */ /* 0x0003e20000100a00 */
[----:B--2---:R-:W-:Y:S01]  /*7da30*/  IMAD.IADD R237, R235, 0x1, R228 ;  /* 0x00000001ebed7824 */ /* 0x004fe200078e02e4 */
[C---:B------:R-:W-:Y:S01]  /*7da40*/  LEA R228, P6, R0.reuse, R2, 0x2 ;  /* 0x0000000200e47211 */ /* 0x040fe200078c10ff */
[----:B----4-:R-:W2:Y:S02]  /*7da50*/  LDC R11, c[0x0][0x22c] ;  /* 0x00008b00ff0b7b82 */ /* 0x010ea40000000800 */
[----:B------:R-:W-:Y:S01]  /*7da60*/  IMAD.IADD R239, R237, 0x1, R230 ;  /* 0x00000001edef7824 */ /* 0x000fe200078e02e6 */
[----:B------:R-:W-:Y:S01]  /*7da70*/  STL.64 [R1+0x2830], R166 ;  /* 0x002830a601007387 */ /* 0x000fe20000100a00 */
[----:B------:R-:W-:-:S03]  /*7da80*/  LEA.HI.X.SX32 R229, R0, R3, 0x2, P6 ;  /* 0x0000000300e57211 */ /* 0x000fc600030f16ff */
[----:B------:R-:W-:Y:S01]  /*7da90*/  STL.64 [R1+0x2838], R144 ;  /* 0x0028389001007387 */ /* 0x000fe20000100a00 */
[----:B------:R-:W-:Y:S01]  /*7daa0*/  IADD3 R0, R239, R232, RZ ;  /* 0x000000e8ef007210 */ /* 0x000fe20007ffe0ff */
[----:B-1----:R-:W1:Y:S02]  /*7dab0*/  LDC R164, c[0x0][0x22c] ;  /* 0x00008b00ffa47b82 */ /* 0x002e640000000800 */
[----:B------:R-:W-:Y:S04]  /*7dac0*/  STL.64 [R1+0x2840], R146 ;  /* 0x0028409201007387 */ /* 0x000fe80000100a00 */
[----:B------:R-:W-:Y:S01]  /*7dad0*/  STL.64 [R1+0x2848], R156 ;  /* 0x0028489c01007387 */ /* 0x000fe20000100a00 */
[----:B------:R-:W-:-:S03]  /*7dae0*/  IMAD.IADD R243, R0, 0x1, R236 ;  /* 0x0000000100f37824 */ /* 0x000fc600078e02ec */
[----:B------:R-:W-:Y:S04]  /*7daf0*/  STL.64 [R1+0x2850], R158 ;  /* 0x0028509e01007387 */ /* 0x000fe80000100a00 */
[----:B------:R-:W-:Y:S04]  /*7db00*/  STL.64 [R1+0x2858], R160 ;  /* 0x002858a001007387 */ /* 0x000fe80000100a00 */
[----:B------:R4:W-:Y:S01]  /*7db10*/  STL.64 [R1+0x2870], R140 ;  /* 0x0028708c01007387 */ /* 0x0009e20000100a00 */
[----:B------:R-:W-:-:S03]  /*7db20*/  IMAD.IADD R245, R243, 0x1, R8 ;  /* 0x00000001f3f57824 */ /* 0x000fc600078e0208 */
[----:B------:R-:W-:Y:S04]  /*7db30*/  STL.64 [R1+0x2878], R142 ;  /* 0x0028788e01007387 */ /* 0x000fe80000100a00 */
[----:B------:R-:W-:Y:S04]  /*7db40*/  STL.64 [R1+0x2890], R136 ;  /* 0x0028908801007387 */ /* 0x000fe80000100a00 */
[----:B------:R3:W-:Y:S01]  /*7db50*/  STL.64 [R1+0x2898], R138 ;  /* 0x0028988a01007387 */ /* 0x0007e20000100a00 */
[-C--:B------:R-:W-:Y:S01]  /*7db60*/  LEA R18, P5, R19, R2.reuse, 0x2 ;  /* 0x0000000213127211 */ /* 0x080fe200078a10ff */
[----:B----4-:R-:W4:Y:S02]  /*7db70*/  LDC R140, c[0x0][0x22c] ;  /* 0x00008b00ff8c7b82 */ /* 0x010f240000000800 */
[----:B------:R-:W-:Y:S04]  /*7db80*/  STL.64 [R1+0x28a0], R152 ;  /* 0x0028a09801007387 */ /* 0x000fe80000100a00 */
[----:B------:R-:W2:Y:S01]  /*7db90*/  LDL.LU R8, [R1+0x267c] ;  /* 0x00267c0001087983 */ /* 0x000ea20000300800 */
[-C--:B------:R-:W-:Y:S01]  /*7dba0*/  LEA R84, P3, R91, R2.reuse, 0x2 ;  /* 0x000000025b547211 */ /* 0x080fe200078610ff */
[----:B------:R-:W4:Y:S02]  /*7dbb0*/  LDC R141, c[0x0][0x22c] ;  /* 0x00008b00ff8d7b82 */ /* 0x000f240000000800 */
[----:B------:R-:W4:Y:S04]  /*7dbc0*/  LDL.LU.64 R158, [R1+0xae8] ;  /* 0x000ae800019e7983 */ /* 0x000f280000300a00 */
[----:B------:R-:W4:Y:S01]  /*7dbd0*/  LDL.LU R163, [R1+0xe1c] ;  /* 0x000e1c0001a37983 */ /* 0x000f220000300800 */
[----:B------:R-:W-:Y:S01]  /*7dbe0*/  LEA R234, P6, R235, R2, 0x2 ;  /* 0x00000002ebea7211 */ /* 0x000fe200078c10ff */
[----:B------:R-:W-:Y:S01]  /*7dbf0*/  IMAD.IADD R247, R245, 0x1, R242 ;  /* 0x00000001f5f77824 */ /* 0x000fe200078e02f2 */
[----:B---3--:R-:W3:Y:S01]  /*7dc00*/  LDC R138, c[0x0][0x22c] ;  /* 0x00008b00ff8a7b82 */ /* 0x008ee20000000800 */
[----:B------:R-:W3:Y:S01]  /*7dc10*/  LDL.LU R122, [R1+0x2678] ;  /* 0x00267800017a7983 */ /* 0x000ee20000300800 */
[----:B------:R-:W-:-:S02]  /*7dc20*/  LEA.HI.X.SX32 R19, R19, R3, 0x2, P5 ;  /* 0x0000000313137211 */ /* 0x000fc400028f16ff */
[CC--:B------:R-:W-:Y:S01]  /*7dc30*/  LEA R68, P5, R69.reuse, R2.reuse, 0x2 ;  /* 0x0000000245447211 */ /* 0x0c0fe200078a10ff */
[----:B------:R-:W3:Y:S03]  /*7dc40*/  LDL.LU.64 R156, [R1+0xae0] ;  /* 0x000ae000019c7983 */ /* 0x000ee60000300a00 */
[-C--:B------:R-:W-:Y:S01]  /*7dc50*/  LEA.HI.X.SX32 R69, R69, R3.reuse, 0x2, P5 ;  /* 0x0000000345457211 */ /* 0x080fe200028f16ff */
[----:B------:R-:W3:Y:S01]  /*7dc60*/  LDL.LU R166, [R1+0xe00] ;  /* 0x000e000001a67983 */ /* 0x000ee20000300800 */
[----:B------:R-:W-:Y:S01]  /*7dc70*/  LEA R74, P5, R75, R2, 0x2 ;  /* 0x000000024b4a7211 */ /* 0x000fe200078a10ff */
[----:B------:R-:W1:Y:S01]  /*7dc80*/  LDC R139, c[0x0][0x22c] ;  /* 0x00008b00ff8b7b82 */ /* 0x000e620000000800 */
[-C--:B------:R-:W-:Y:S01]  /*7dc90*/  LEA.HI.X.SX32 R85, R91, R3.reuse, 0x2, P3 ;  /* 0x000000035b557211 */ /* 0x080fe200018f16ff */
[----:B------:R-:W1:Y:S01]  /*7dca0*/  LDL.LU R125, [R1+0x2674] ;  /* 0x00267400017d7983 */ /* 0x000e620000300800 */
[----:B------:R-:W-:-:S02]  /*7dcb0*/  LEA.HI.X.SX32 R75, R75, R3, 0x2, P5 ;  /* 0x000000034b4b7211 */ /* 0x000fc400028f16ff */
[CC--:B------:R-:W-:Y:S01]  /*7dcc0*/  LEA R80, P5, R81.reuse, R2.reuse, 0x2 ;  /* 0x0000000251507211 */ /* 0x0c0fe200078a10ff */
[----:B------:R-:W3:Y:S03]  /*7dcd0*/  LDL.LU.64 R146, [R1+0xad8] ;  /* 0x000ad80001927983 */ /* 0x000ee60000300a00 */
[-C--:B------:R-:W-:Y:S01]  /*7dce0*/  LEA.HI.X.SX32 R81, R81, R3.reuse, 0x2, P5 ;  /* 0x0000000351517211 */ /* 0x080fe200028f16ff */
[----:B------:R-:W3:Y:S01]  /*7dcf0*/  LDL.LU R165, [R1+0xdf0] ;  /* 0x000df00001a57983 */ /* 0x000ee20000300800 */
[C---:B------:R-:W-:Y:S02]  /*7dd00*/  LEA R86, P5, R90.reuse, R2, 0x2 ;  /* 0x000000025a567211 */ /* 0x040fe400078a10ff */
[-C--:B------:R-:W-:Y:S01]  /*7dd10*/  LEA.HI.X.SX32 R235, R235, R3.reuse, 0x2, P6 ;  /* 0x00000003ebeb7211 */ /* 0x080fe200030f16ff */
[----:B------:R-:W3:Y:S01]  /*7dd20*/  LDL.LU.64 R144, [R1+0xad0] ;  /* 0x000ad00001907983 */ /* 0x000ee20000300a00 */
[----:B------:R-:W-:-:S02]  /*7dd30*/  LEA.HI.X.SX32 R87, R90, R3, 0x2, P5 ;  /* 0x000000035a577211 */ /* 0x000fc400028f16ff */
[CC--:B------:R-:W-:Y:S01]  /*7dd40*/  LEA R92, P5, R93.reuse, R2.reuse, 0x2 ;  /* 0x000000025d5c7211 */ /* 0x0c0fe200078a10ff */
[----:B------:R-:W3:Y:S01]  /*7dd50*/  LDL.LU R167, [R1+0xe04] ;  /* 0x000e040001a77983 */ /* 0x000ee20000300800 */
[CC--:B------:R-:W-:Y:S02]  /*7dd60*/  LEA R90, P3, R96.reuse, R2.reuse, 0x2 ;  /* 0x00000002605a7211 */ /* 0x0c0fe400078610ff */
[-C--:B------:R-:W-:Y:S01]  /*7dd70*/  LEA.HI.X.SX32 R93, R93, R3.reuse, 0x2, P5 ;  /* 0x000000035d5d7211 */ /* 0x080fe200028f16ff */
[----:B------:R-:W3:Y:S01]  /*7dd80*/  LDL.LU.64 R154, [R1+0xab8] ;  /* 0x000ab800019a7983 */ /* 0x000ee20000300a00 */
[-C--:B------:R-:W-:Y:S02]  /*7dd90*/  LEA R98, P5, R99, R2.reuse, 0x2 ;  /* 0x0000000263627211 */ /* 0x080fe400078a10ff */
[----:B------:R-:W-:Y:S01]  /*7dda0*/  LEA.HI.X.SX32 R91, R96, R3, 0x2, P3 ;  /* 0x00000003605b7211 */ /* 0x000fe200018f16ff */
[----:B------:R-:W3:Y:S01]  /*7ddb0*/  LDL.LU R131, [R1+0xdf4] ;  /* 0x000df40001837983 */ /* 0x000ee20000300800 */
[----:B------:R-:W-:-:S02]  /*7ddc0*/  LEA R96, P3, R97, R2, 0x2 ;  /* 0x0000000261607211 */ /* 0x000fc400078610ff */
[-C--:B------:R-:W-:Y:S01]  /*7ddd0*/  LEA.HI.X.SX32 R99, R99, R3.reuse, 0x2, P5 ;  /* 0x0000000363637211 */ /* 0x080fe200028f16ff */
[----:B------:R-:W3:Y:S01]  /*7dde0*/  LDL.LU.64 R56, [R1+0xab0] ;  /* 0x000ab00001387983 */ /* 0x000ee20000300a00 */
[-C--:B------:R-:W-:Y:S02]  /*7ddf0*/  LEA R104, P5, R105, R2.reuse, 0x2 ;  /* 0x0000000269687211 */ /* 0x080fe400078a10ff */
[-C--:B------:R-:W-:Y:S02]  /*7de00*/  LEA.HI.X.SX32 R97, R97, R3.reuse, 0x2, P3 ;  /* 0x0000000361617211 */ /* 0x080fe400018f16ff */
[-C--:B------:R-:W-:Y:S02]  /*7de10*/  LEA R102, P3, R103, R2.reuse, 0x2 ;  /* 0x0000000267667211 */ /* 0x080fe400078610ff */
[----:B------:R-:W-:Y:S02]  /*7de20*/  LEA.HI.X.SX32 R105, R105, R3, 0x2, P5 ;  /* 0x0000000369697211 */ /* 0x000fe400028f16ff */
[----:B------:R-:W-:-:S02]  /*7de30*/  LEA R110, P5, R111, R2, 0x2 ;  /* 0x000000026f6e7211 */ /* 0x000fc400078a10ff */
[-C--:B------:R-:W-:Y:S02]  /*7de40*/  LEA.HI.X.SX32 R103, R103, R3.reuse, 0x2, P3 ;  /* 0x0000000367677211 */ /* 0x080fe400018f16ff */
        /* <DEDUP_REMOVED lines=54> */
[CC--:B------:R-:W-:Y:S02]  /*7e1b0*/  LEA R240, P6, R0.reuse, R2.reuse, 0x2 ;  /* 0x0000000200f07211 */ /* 0x0c0fe400078c10ff */
[-C--:B------:R-:W-:Y:S02]  /*7e1c0*/  LEA R238, P5, R239, R2.reuse, 0x2 ;  /* 0x00000002efee7211 */ /* 0x080fe400078a10ff */
[-C--:B------:R-:W-:Y:S02]  /*7e1d0*/  LEA.HI.X.SX32 R231, R231, R3.reuse, 0x2, P3 ;  /* 0x00000003e7e77211 */ /* 0x080fe400018f16ff */
[----:B------:R-:W-:Y:S02]  /*7e1e0*/  LEA R236, P3, R237, R2, 0x2 ;  /* 0x00000002edec7211 */ /* 0x000fe400078610ff */
[-C--:B------:R-:W-:Y:S01]  /*7e1f0*/  LEA.HI.X.SX32 R241, R0, R3.reuse, 0x2, P6 ;  /* 0x0000000300f17211 */ /* 0x080fe200030f16ff */
[----:B------:R-:W-:Y:S01]  /*7e200*/  IMAD.IADD R0, R247, 0x1, R244 ;  /* 0x00000001f7007824 */ /* 0x000fe200078e02f4 */
[----:B------:R-:W-:-:S02]  /*7e210*/  LEA.HI.X.SX32 R239, R239, R3, 0x2, P5 ;  /* 0x00000003efef7211 */ /* 0x000fc400028f16ff */
[-C--:B------:R-:W-:Y:S02]  /*7e220*/  LEA R244, P5, R245, R2.reuse, 0x2 ;  /* 0x00000002f5f47211 */ /* 0x080fe400078a10ff */
[-C--:B------:R-:W-:Y:S02]  /*7e230*/  LEA.HI.X.SX32 R237, R237, R3.reuse, 0x2, P3 ;  /* 0x00000003eded7211 */ /* 0x080fe400018f16ff */
[-C--:B------:R-:W-:Y:S01]  /*7e240*/  LEA R242, P3, R243, R2.reuse, 0x2 ;  /* 0x00000002f3f27211 */ /* 0x080fe200078610ff */
[C---:B------:R-:W-:Y:S01]  /*7e250*/  IMAD.IADD R252, R0.reuse, 0x1, R9 ;  /* 0x0000000100fc7824 */ /* 0x040fe200078e0209 */
[-C--:B------:R-:W-:Y:S01]  /*7e260*/  LEA.HI.X.SX32 R245, R245, R3.reuse, 0x2, P5 ;  /* 0x00000003f5f57211 */ /* 0x080fe200028f16ff */
[----:B------:R-:W3:Y:S01]  /*7e270*/  LDL.LU R9, [R1+0xe08] ;  /* 0x000e080001097983 */ /* 0x000ee20000300800 */
[C---:B------:R-:W-:Y:S02]  /*7e280*/  LEA R248, P5, R0.reuse, R2, 0x2 ;  /* 0x0000000200f87211 */ /* 0x040fe400078a10ff */
[-C--:B------:R-:W-:Y:S01]  /*7e290*/  LEA.HI.X.SX32 R243, R243, R3.reuse, 0x2, P3 ;  /* 0x00000003f3f37211 */ /* 0x080fe200018f16ff */
[----:B------:R-:W3:Y:S01]  /*7e2a0*/  LDL.LU R136, [R1+0x2670] ;  /* 0x0026700001887983 */ /* 0x000ee20000300800 */
[----:B------:R-:W-:-:S03]  /*7e2b0*/  LEA.HI.X.SX32 R249, R0, R3, 0x2, P5 ;  /* 0x0000000300f97211 */ /* 0x000fc600028f16ff */
[----:B------:R-:W3:Y:S01]  /*7e2c0*/  LDL.LU R124, [R1+0x266c] ;  /* 0x00266c00017c7983 */ /* 0x000ee20000300800 */
[----:B--2---:R-:W-:-:S03]  /*7e2d0*/  ISETP.LT.AND P3, PT, R8, R11, !P0 ;  /* 0x0000000b0800720c */ /* 0x004fc60004761270 */
[----:B------:R-:W2:Y:S04]  /*7e2e0*/  LDL.LU.64 R10, [R1+0xaa8] ;  /* 0x000aa800010a7983 */ /* 0x000ea80000300a00 */
[----:B------:R-:W2:Y:S04]  /*7e2f0*/  LDL.LU R8, [R1+0xdf8] ;  /* 0x000df80001087983 */ /* 0x000ea80000300800 */
[----:B----4-:R4:W-:Y:S01]  /*7e300*/  @P2 STG.E desc[UR60][R158.64], R163 ;  /* 0x000000a39e002986 */ /* 0x0109e2000c10193c */
[----:B---3--:R-:W-:-:S03]  /*7e310*/  ISETP.LT.AND P2, PT, R122, R130, !P0 ;  /* 0x000000827a00720c */ /* 0x008fc60004741270 */
[----:B------:R-:W3:Y:S04]  /*7e320*/  LDL.LU R0, [R1+0x2668] ;  /* 0x0026680001007983 */ /* 0x000ee80000300800 */
[----:B------:R-:W2:Y:S01]  /*7e330*/  LDL.LU R122, [R1+0x2664] ;  /* 0x00266400017a7983 */ /* 0x000ea20000300800 */
[----:B------:R-:W-:-:S03]  /*7e340*/  LEA R246, P6, R247, R2, 0x2 ;  /* 0x00000002f7f67211 */ /* 0x000fc600078c10ff */
[----:B----4-:R-:W4:Y:S01]  /*7e350*/  LDL.LU.64 R162, [R1+0xaa0] ;  /* 0x000aa00001a27983 */ /* 0x010f220000300a00 */
[-C--:B------:R-:W-:Y:S02]  /*7e360*/  LEA.HI.X.SX32 R247, R247, R3.reuse, 0x2, P6 ;  /* 0x00000003f7f77211 */ /* 0x080fe400030f16ff */
[C---:B------:R-:W-:Y:S01]  /*7e370*/  LEA R2, P6, R252.reuse, R2, 0x2 ;  /* 0x00000002fc027211 */ /* 0x040fe200078c10ff */
[----:B------:R-:W4:Y:S03]  /*7e380*/  LDL.LU R130, [R1+0xe0c] ;  /* 0x000e0c0001827983 */ /* 0x000f260000300800 */
[----:B------:R-:W-:Y:S02]  /*7e390*/  LEA.HI.X.SX32 R3, R252, R3, 0x2, P6 ;  /* 0x00000003fc037211 */ /* 0x000fe400030f16ff */
[----:B-1----:R-:W-:Y:S01]  /*7e3a0*/  ISETP.LT.AND P6, PT, R125, R164, !P0 ;  /* 0x000000a47d00720c */ /* 0x002fe200047c1270 */
[----:B------:R1:W-:Y:S01]  /*7e3b0*/  @P4 STG.E desc[UR60][R156.64], R166 ;  /* 0x000000a69c004986 */ /* 0x0003e2000c10193c */
[----:B------:R-:W1:Y:S08]  /*7e3c0*/  LDC R164, c[0x0][0x22c] ;  /* 0x00008b00ffa47b82 */ /* 0x000e700000000800 */
[----:B------:R-:W1:Y:S01]  /*7e3d0*/  LDC R125, c[0x0][0x22c] ;  /* 0x00008b00ff7d7b82 */ /* 0x000e620000000800 */
[----:B------:R1:W-:Y:S04]  /*7e3e0*/  @P3 STG.E desc[UR60][R146.64], R165 ;  /* 0x000000a592003986 */ /* 0x0003e8000c10193c */
[----:B------:R-:W-:Y:S03]  /*7e3f0*/  @P2 STG.E desc[UR60][R144.64], R167 ;  /* 0x000000a790002986 */ /* 0x000fe6000c10193c */
[----:B-1----:R-:W3:Y:S08]  /*7e400*/  LDC R166, c[0x0][0x22c] ;  /* 0x00008b00ffa67b82 */ /* 0x002ef00000000800 */
[----:B------:R-:W1:Y:S01]  /*7e410*/  LDC R252, c[0x0][0x22c] ;  /* 0x00008b00fffc7b82 */ /* 0x000e620000000800 */
[----:B------:R-:W-:-:S02]  /*7e420*/  ISETP.LT.AND P4, PT, R136, R164, !P0 ;  /* 0x000000a48800720c */ /* 0x000fc40004781270 */
[----:B------:R-:W4:Y:S01]  /*7e430*/  LDL.LU.64 R164, [R1+0xa98] ;  /* 0x000a980001a47983 */ /* 0x000f220000300a00 */
[----:B------:R-:W-:-:S03]  /*7e440*/  ISETP.LT.AND P5, PT, R124, R125, !P0 ;  /* 0x0000007d7c00720c */ /* 0x000fc600047a1270 */
[----:B------:R-:W4:Y:S01]  /*7e450*/  LDL.LU R125, [R1+0xdfc] ;  /* 0x000dfc00017d7983 */ /* 0x000f220000300800 */
[----:B------:R-:W1:Y:S03]  /*7e460*/  LDC R124, c[0x0][0x22c] ;  /* 0x00008b00ff7c7b82 */ /* 0x000e660000000800 */
[----:B------:R-:W4:Y:S01]  /*7e470*/  LDL.LU R137, [R1+0x2660] ;  /* 0x0026600001897983 */ /* 0x000f220000300800 */
[----:B--2---:R-:W-:-:S03]  /*7e480*/  ISETP.LT.AND P2, PT, R122, R123, !P0 ;  /* 0x0000007b7a00720c */ /* 0x004fc60004741270 */
[----:B------:R-:W2:Y:S04]  /*7e490*/  LDL.LU R123, [R1+0x265c] ;  /* 0x00265c00017b7983 */ /* 0x000ea80000300800 */
[----:B------:R-:W1:Y:S01]  /*7e4a0*/  LDL.LU R122, [R1+0x2654] ;  /* 0x00265400017a7983 */ /* 0x000e620000300800 */
[----:B---3--:R-:W-:Y:S02]  /*7e4b0*/  ISETP.LT.AND P3, PT, R0, R166, !P0 ;  /* 0x000000a60000720c */ /* 0x008fe40004761270 */
[----:B------:R-:W3:Y:S01]  /*7e4c0*/  LDC R0, c[0x0][0x22c] ;  /* 0x00008b00ff007b82 */ /* 0x000ee20000000800 */
[----:B------:R4:W-:Y:S04]  /*7e4d0*/  @P6 STG.E desc[UR60][R154.64], R131 ;  /* 0x000000839a006986 */ /* 0x0009e8000c10193c */
[----:B------:R4:W-:Y:S04]  /*7e4e0*/  @P4 STG.E desc[UR60][R56.64], R9 ;  /* 0x0000000938004986 */ /* 0x0009e8000c10193c */
[----:B----4-:R-:W4:Y:S04]  /*7e4f0*/  LDL.LU.64 R154, [R1+0xa90] ;  /* 0x000a9000019a7983 */ /* 0x010f280000300a00 */
[----:B------:R-:W4:Y:S04]  /*7e500*/  LDL.LU R131, [R1+0xde0] ;  /* 0x000de00001837983 */ /* 0x000f280000300800 */
[----:B------:R-:W3:Y:S04]  /*7e510*/  LDL.LU R136, [R1+0x2658] ;  /* 0x0026580001887983 */ /* 0x000ee80000300800 */
[----:B------:R-:W4:Y:S04]  /*7e520*/  LDL.LU.64 R56, [R1+0xa88] ;  /* 0x000a880001387983 */ /* 0x000f280000300a00 */
[----:B------:R2:W-:Y:S04]  /*7e530*/  @P5 STG.E desc[UR60][R10.64], R8 ;  /* 0x000000080a005986 */ /* 0x0005e8000c10193c */
[----:B------:R-:W4:Y:S04]  /*7e540*/  LDL.LU R9, [R1+0xdd0] ;  /* 0x000dd00001097983 */ /* 0x000f280000300800 */
[----:B------:R2:W-:Y:S04]  /*7e550*/  @P3 STG.E desc[UR60][R162.64], R130 ;  /* 0x00000082a2003986 */ /* 0x0005e8000c10193c */
[----:B--2---:R-:W2:Y:S04]  /*7e560*/  LDL.LU.64 R10, [R1+0xa80] ;  /* 0x000a8000010a7983 */ /* 0x004ea80000300a00 */
[----:B------:R-:W2:Y:S04]  /*7e570*/  LDL.LU R8, [R1+0xde4] ;  /* 0x000de40001087983 */ /* 0x000ea80000300800 */
[----:B------:R-:W2:Y:S04]  /*7e580*/  LDL.LU R130, [R1+0x2650] ;  /* 0x0026500001827983 */ /* 0x000ea80000300800 */
[----:B------:R-:W2:Y:S04]  /*7e590*/  LDL.LU.64 R156, [R1+0xa78] ;  /* 0x000a7800019c7983 */ /* 0x000ea80000300a00 */
[----:B------:R-:W2:Y:S04]  /*7e5a0*/  LDL.LU R144, [R1+0xdd4] ;  /* 0x000dd40001907983 */ /* 0x000ea80000300800 */
[----:B------:R-:W2:Y:S04]  /*7e5b0*/  LDL.LU.64 R146, [R1+0xa70] ;  /* 0x000a700001927983 */ /* 0x000ea80000300a00 */
[----:B------:R-:W2:Y:S04]  /*7e5c0*/  LDL.LU R145, [R1+0xde8] ;  /* 0x000de80001917983 */ /* 0x000ea80000300800 */
[----:B------:R1:W-:Y:S01]  /*7e5d0*/  @P2 STG.E desc[UR60][R164.64], R125 ;  /* 0x0000007da4002986 */ /* 0x0003e2000c10193c */
[----:B------:R-:W-:-:S03]  /*7e5e0*/  ISETP.LT.AND P3, PT, R123, R140, !P0 ;  /* 0x0000008c7b00720c */ /* 0x000fc60004761270 */
[----:B------:R-:W2:Y:S01]  /*7e5f0*/  LDL.LU R123, [R1+0x264c] ;  /* 0x00264c00017b7983 */ /* 0x000ea20000300800 */
[----:B-1----:R-:W-:-:S03]  /*7e600*/  ISETP.LT.AND P2, PT, R122, R124, !P0 ;  /* 0x0000007c7a00720c */ /* 0x002fc60004741270 */
[----:B------:R-:W2:Y:S04]  /*7e610*/  LDL.LU.64 R166, [R1+0xa68] ;  /* 0x000a680001a67983 */ /* 0x000ea80000300a00 */
[----:B------:R-:W2:Y:S04]  /*7e620*/  LDL.LU R162, [R1+0xdd8] ;  /* 0x000dd80001a27983 */ /* 0x000ea80000300800 */
[----:B------:R-:W2:Y:S04]  /*7e630*/  LDL.LU R125, [R1+0x2648] ;  /* 0x00264800017d7983 */ /* 0x000ea80000300800 */
[----:B------:R-:W2:Y:S01]  /*7e640*/  LDL.LU R124, [R1+0x2644] ;  /* 0x00264400017c7983 */ /* 0x000ea20000300800 */
[----:B------:R-:W-:-:S02]  /*7e650*/  ISETP.LT.AND P4, PT, R137, R141, !P0 ;  /* 0x0000008d8900720c */ /* 0x000fc40004781270 */
[----:B------:R-:W1:Y:S01]  /*7e660*/  LDC R137, c[0x0][0x22c] ;  /* 0x00008b00ff897b82 */ /* 0x000e620000000800 */
[----:B------:R-:W2:Y:S01]  /*7e670*/  LDL.LU R122, [R1+0x2640] ;  /* 0x00264000017a7983 */ /* 0x000ea20000300800 */
[----:B---3--:R-:W-:-:S06]  /*7e680*/  ISETP.LT.AND P6, PT, R136, R138, !P0 ;  /* 0x0000008a8800720c */ /* 0x008fcc00047c1270 */
[----:B------:R-:W3:Y:S03]  /*7e690*/  LDC R136, c[0x0][0x22c] ;  /* 0x00008b00ff887b82 */ /* 0x000ee60000000800 */
[----:B----4-:R4:W-:Y:S05]  /*7e6a0*/  @P4 STG.E desc[UR60][R154.64], R131 ;  /* 0x000000839a004986 */ /* 0x0109ea000c10193c */
[----:B------:R-:W3:Y:S01]  /*7e6b0*/  LDC R138, c[0x0][0x22c] ;  /* 0x00008b00ff8a7b82 */ /* 0x000ee20000000800 */
[----:B------:R-:W-:Y:S01]  /*7e6c0*/  @P3 STG.E desc[UR60][R56.64], R9 ;  /* 0x0000000938003986 */ /* 0x000fe2000c10193c */
[----:B--2---:R-:W-:-:S03]  /*7e6d0*/  ISETP.LT.AND P5, PT, R130, R252, !P0 ;  /* 0x000000fc8200720c */ /* 0x004fc600047a1270 */
[----:B------:R-:W2:Y:S03]  /*7e6e0*/  LDL.LU R130, [R1+0x263c] ;  /* 0x00263c0001827983 */ /* 0x000ea60000300800 */
[----:B------:R-:W2:Y:S01]  /*7e6f0*/  LDC R252, c[0x0][0x22c] ;  /* 0x00008b00fffc7b82 */ /* 0x000ea20000000800 */
[----:B------:R-:W2:Y:S04]  /*7e700*/  LDL.LU.64 R164, [R1+0xa60] ;  /* 0x000a600001a47983 */ /* 0x000ea80000300a00 */
[----:B------:R-:W2:Y:S04]  /*7e710*/  LDL.LU R163, [R1+0xdec] ;  /* 0x000dec0001a37983 */ /* 0x000ea80000300800 */
[----:B----4-:R-:W4:Y:S04]  /*7e720*/  LDL.LU.64 R154, [R1+0xa58] ;  /* 0x000a5800019a7983 */ /* 0x010f280000300a00 */
[----:B------:R-:W4:Y:S04]  /*7e730*/  LDL.LU R131, [R1+0xddc] ;  /* 0x000ddc0001837983 */ /* 0x000f280000300800 */
[----:B------:R1:W-:Y:S04]  /*7e740*/  @P6 STG.E desc[UR60][R10.64], R8 ;  /* 0x000000080a006986 */ /* 0x0003e8000c10193c */
[----:B------:R-:W-:Y:S04]  /*7e750*/  @P2 STG.E desc[UR60][R156.64], R144 ;  /* 0x000000909c002986 */ /* 0x000fe8000c10193c */
[----:B-1----:R-:W4:Y:S04]  /*7e760*/  LDL.LU.64 R10, [R1+0xa50] ;  /* 0x000a5000010a7983 */ /* 0x002f280000300a00 */
[----:B------:R-:W4:Y:S04]  /*7e770*/  LDL.LU R9, [R1+0xdc0] ;  /* 0x000dc00001097983 */ /* 0x000f280000300800 */
[----:B------:R-:W4:Y:S04]  /*7e780*/  LDL.LU.64 R56, [R1+0xa38] ;  /* 0x000a380001387983 */ /* 0x000f280000300a00 */
[----:B------:R-:W4:Y:S01]  /*7e790*/  LDL.LU R8, [R1+0xdb0] ;  /* 0x000db00001087983 */ /* 0x000f220000300800 */
[----:B------:R-:W-:-:S03]  /*7e7a0*/  ISETP.LT.AND P3, PT, R125, R139, !P0 ;  /* 0x0000008b7d00720c */ /* 0x000fc60004761270 */
[----:B------:R-:W4:Y:S01]  /*7e7b0*/  LDL.LU R125, [R1+0x2638] ;  /* 0x00263800017d7983 */ /* 0x000f220000300800 */
[----:B------:R-:W-:Y:S01]  /*7e7c0*/  ISETP.LT.AND P4, PT, R123, R0, !P0 ;  /* 0x000000007b00720c */ /* 0x000fe20004781270 */
[----:B------:R-:W1:Y:S01]  /*7e7d0*/  LDC R139, c[0x0][0x22c] ;  /* 0x00008b00ff8b7b82 */ /* 0x000e620000000800 */
[----:B------:R-:W-:Y:S02]  /*7e7e0*/  ISETP.LT.AND P2, PT, R124, R137, !P0 ;  /* 0x000000897c00720c */ /* 0x000fe40004741270 */
[----:B------:R-:W4:Y:S05]  /*7e7f0*/  LDL.LU R124, [R1+0x2634] ;  /* 0x00263400017c7983 */ /* 0x000f2a0000300800 */
[----:B------:R-:W4:Y:S01]  /*7e800*/  LDC R0, c[0x0][0x22c] ;  /* 0x00008b00ff007b82 */ /* 0x000f220000000800 */
[----:B------:R-:W-:Y:S04]  /*7e810*/  @P5 STG.E desc[UR60][R146.64], R145 ;  /* 0x0000009192005986 */ /* 0x000fe8000c10193c */
[----:B------:R3:W-:Y:S02]  /*7e820*/  @P4 STG.E desc[UR60][R166.64], R162 ;  /* 0x000000a2a6004986 */ /* 0x0007e4000c10193c */
[----:B---3--:R-:W-:Y:S01]  /*7e830*/  ISETP.LT.AND P4, PT, R122, R136, !P0 ;  /* 0x000000887a00720c */ /* 0x008fe20004781270 */
[----:B------:R-:W3:Y:S01]  /*7e840*/  LDC R123, c[0x0][0x22c] ;  /* 0x00008b00ff7b7b82 */ /* 0x000ee20000000800 */
[----:B------:R-:W3:Y:S04]  /*7e850*/  LDL.LU R122, [R1+0x2630] ;  /* 0x00263000017a7983 */ /* 0x000ee80000300800 */
[----:B------:R-:W3:Y:S03]  /*7e860*/  LDL.LU.64 R160, [R1+0xa30] ;  /* 0x000a300001a07983 */ /* 0x000ee60000300a00 */
[----:B------:R-:W1:Y:S01]  /*7e870*/  LDC R137, c[0x0][0x22c] ;  /* 0x00008b00ff897b82 */ /* 0x000e620000000800 */
[----:B------:R-:W3:Y:S04]  /*7e880*/  LDL.LU R166, [R1+0xdc4] ;  /* 0x000dc40001a67983 */ /* 0x000ee80000300800 */
[----:B------:R-:W3:Y:S03]  /*7e890*/  LDL.LU.64 R158, [R1+0xa28] ;  /* 0x000a2800019e7983 */ /* 0x000ee60000300a00 */
[----:B------:R-:W1:Y:S01]  /*7e8a0*/  LDC R136, c[0x0][0x22c] ;  /* 0x00008b00ff887b82 */ /* 0x000e620000000800 */
[----:B------:R-:W3:Y:S04]  /*7e8b0*/  LDL.LU R167, [R1+0xdb4] ;  /* 0x000db40001a77983 */ /* 0x000ee80000300800 */
[----:B------:R-:W3:Y:S04]  /*7e8c0*/  LDL.LU.64 R144, [R1+0xa20] ;  /* 0x000a200001907983 */ /* 0x000ee80000300a00 */
[----:B--2---:R2:W-:Y:S04]  /*7e8d0*/  @P3 STG.E desc[UR60][R164.64], R163 ;  /* 0x000000a3a4003986 */ /* 0x0045e8000c10193c */
[----:B--2---:R-:W2:Y:S01]  /*7e8e0*/  LDL.LU R165, [R1+0xdc8] ;  /* 0x000dc80001a57983 */ /* 0x004ea20000300800 */
[----:B----4-:R-:W-:-:S03]  /*7e8f0*/  ISETP.LT.AND P3, PT, R124, R0, !P0 ;  /* 0x000000007c00720c */ /* 0x010fc60004761270 */
[----:B------:R-:W1:Y:S01]  /*7e900*/  LDL.LU R124, [R1+0x262c] ;  /* 0x00262c00017c7983 */ /* 0x000e620000300800 */
[----:B------:R-:W-:Y:S01]  /*7e910*/  ISETP.LT.AND P5, PT, R130, R138, !P0 ;  /* 0x0000008a8200720c */ /* 0x000fe200047a1270 */
[----:B------:R-:W4:Y:S02]  /*7e920*/  LDC R0, c[0x0][0x22c] ;  /* 0x00008b00ff007b82 */ /* 0x000f240000000800 */
[----:B------:R3:W-:Y:S01]  /*7e930*/  @P2 STG.E desc[UR60][R154.64], R131 ;  /* 0x000000839a002986 */ /* 0x0007e2000c10193c */
[----:B------:R-:W-:-:S03]  /*7e940*/  ISETP.LT.AND P6, PT, R125, R252, !P0 ;  /* 0x000000fc7d00720c */ /* 0x000fc600047c1270 */
[----:B------:R3:W-:Y:S02]  /*7e950*/  @P4 STG.E desc[UR60][R10.64], R9 ;  /* 0x000000090a004986 */ /* 0x0007e4000c10193c */
[----:B------:R-:W4:Y:S01]  /*7e960*/  LDC R130, c[0x0][0x22c] ;  /* 0x00008b00ff827b82 */ /* 0x000f220000000800 */
[----:B---3--:R-:W-:Y:S02]  /*7e970*/  ISETP.LT.AND P2, PT, R122, R123, !P0 ;  /* 0x0000007b7a00720c */ /* 0x008fe40004741270 */
[----:B------:R-:W3:Y:S04]  /*7e980*/  LDL.LU R122, [R1+0x2628] ;  /* 0x00262800017a7983 */ /* 0x000ee80000300800 */
[----:B------:R-:W4:Y:S01]  /*7e990*/  LDL.LU.64 R154, [R1+0xa18] ;  /* 0x000a1800019a7983 */ /* 0x000f220000300a00 */
[----:B------:R-:W4:Y:S03]  /*7e9a0*/  LDC R252, c[0x0][0x22c] ;  /* 0x00008b00fffc7b82 */ /* 0x000f260000000800 */
[----:B------:R-:W4:Y:S04]  /*7e9b0*/  LDL.LU R131, [R1+0xdb8] ;  /* 0x000db80001837983 */ /* 0x000f280000300800 */
[----:B------:R-:W4:Y:S01]  /*7e9c0*/  LDL.LU R11, [R1+0x2624] ;  /* 0x00262400010b7983 */ /* 0x000f220000300800 */
[----:B------:R-:W4:Y:S03]  /*7e9d0*/  LDC R138, c[0x0][0x22c] ;  /* 0x00008b00ff8a7b82 */ /* 0x000f260000000800 */
[----:B------:R-:W4:Y:S04]  /*7e9e0*/  LDL.LU R123, [R1+0x2620] ;  /* 0x00262000017b7983 */ /* 0x000f280000300800 */
[----:B------:R-:W4:Y:S04]  /*7e9f0*/  LDL.LU R125, [R1+0x261c] ;  /* 0x00261c00017d7983 */ /* 0x000f280000300800 */
[----:B------:R2:W-:Y:S04]  /*7ea00*/  @P5 STG.E desc[UR60][R56.64], R8 ;  /* 0x0000000838005986 */ /* 0x0005e8000c10193c */
[----:B------:R-:W4:Y:S04]  /*7ea10*/  LDL.LU.64 R156, [R1+0xa10] ;  /* 0x000a1000019c7983 */ /* 0x000f280000300a00 */
[----:B--2---:R-:W2:Y:S04]  /*7ea20*/  LDL.LU R8, [R1+0xdcc] ;  /* 0x000dcc0001087983 */ /* 0x004ea80000300800 */
[----:B------:R-:W2:Y:S04]  /*7ea30*/  LDL.LU.64 R146, [R1+0xa08] ;  /* 0x000a080001927983 */ /* 0x000ea80000300a00 */
[----:B------:R-:W2:Y:S04]  /*7ea40*/  LDL.LU R164, [R1+0xdbc] ;  /* 0x000dbc0001a47983 */ /* 0x000ea80000300800 */
[----:B------:R-:W2:Y:S04]  /*7ea50*/  LDL.LU.64 R162, [R1+0xa00] ;  /* 0x000a000001a27983 */ /* 0x000ea80000300a00 */
[----:B------:R-:W2:Y:S04]  /*7ea60*/  LDL.LU R10, [R1+0xda0] ;  /* 0x000da000010a7983 */ /* 0x000ea80000300800 */
[----:B------:R-:W2:Y:S04]  /*7ea70*/  LDL.LU.64 R56, [R1+0x9f8] ;  /* 0x0009f80001387983 */ /* 0x000ea80000300a00 */
[----:B------:R-:W2:Y:S01]  /*7ea80*/  LDL.LU R9, [R1+0xd90] ;  /* 0x000d900001097983 */ /* 0x000ea20000300800 */
[----:B-1----:R-:W-:-:S03]  /*7ea90*/  ISETP.LT.AND P4, PT, R124, R137, !P0 ;  /* 0x000000897c00720c */ /* 0x002fc60004781270 */
[----:B------:R-:W2:Y:S01]  /*7eaa0*/  LDL.LU R124, [R1+0x2618] ;  /* 0x00261800017c7983 */ /* 0x000ea20000300800 */
[----:B------:R-:W1:Y:S03]  /*7eab0*/  LDC R137, c[0x0][0x22c] ;  /* 0x00008b00ff897b82 */ /* 0x000e660000000800 */
[----:B------:R-:W-:Y:S04]  /*7eac0*/  @P6 STG.E desc[UR60][R160.64], R166 ;  /* 0x000000a6a0006986 */ /* 0x000fe8000c10193c */
[----:B------:R4:W-:Y:S01]  /*7ead0*/  @P3 STG.E desc[UR60][R158.64], R167 ;  /* 0x000000a79e003986 */ /* 0x0009e2000c10193c */
[----:B---3--:R-:W-:-:S03]  /*7eae0*/  ISETP.LT.AND P3, PT, R122, R136, !P0 ;  /* 0x000000887a00720c */ /* 0x008fc60004761270 */
[----:B------:R3:W-:Y:S01]  /*7eaf0*/  @P2 STG.E desc[UR60][R144.64], R165 ;  /* 0x000000a590002986 */ /* 0x0007e2000c10193c */
[----:B------:R-:W1:Y:S03]  /*7eb00*/  LDC R136, c[0x0][0x22c] ;  /* 0x00008b00ff887b82 */ /* 0x000e660000000800 */
[----:B----4-:R-:W4:Y:S04]  /*7eb10*/  LDL.LU.64 R166, [R1+0x9f0] ;  /* 0x0009f00001a67983 */ /* 0x010f280000300a00 */
[----:B------:R-:W4:Y:S01]  /*7eb20*/  LDL.LU R122, [R1+0xda4] ;  /* 0x000da400017a7983 */ /* 0x000f220000300800 */
[----:B------:R-:W-:Y:S02]  /*7eb30*/  ISETP.LT.AND P6, PT, R11, R130, !P0 ;  /* 0x000000820b00720c */ /* 0x000fe400047c1270 */
[----:B------:R-:W4:Y:S01]  /*7eb40*/  LDC R11, c[0x0][0x22c] ;  /* 0x00008b00ff0b7b82 */ /* 0x000f220000000800 */
[----:B------:R-:W4:Y:S01]  /*7eb50*/  LDL.LU R130, [R1+0x2614] ;  /* 0x0026140001827983 */ /* 0x000f220000300800 */
[----:B------:R-:W-:-:S03]  /*7eb60*/  ISETP.LT.AND P2, PT, R123, R139, !P0 ;  /* 0x0000008b7b00720c */ /* 0x000fc60004741270 */
[----:B------:R-:W1:Y:S01]  /*7eb70*/  LDL.LU R123, [R1+0x2610] ;  /* 0x00261000017b7983 */ /* 0x000e620000300800 */
[----:B------:R-:W-:Y:S02]  /*7eb80*/  ISETP.LT.AND P5, PT, R125, R252, !P0 ;  /* 0x000000fc7d00720c */ /* 0x000fe400047a1270 */
[----:B------:R-:W1:Y:S01]  /*7eb90*/  LDC R125, c[0x0][0x22c] ;  /* 0x00008b00ff7d7b82 */ /* 0x000e620000000800 */
[----:B---3--:R-:W3:Y:S04]  /*7eba0*/  LDL.LU.64 R144, [R1+0x9d8] ;  /* 0x0009d80001907983 */ /* 0x008ee80000300a00 */
[----:B------:R-:W3:Y:S03]  /*7ebb0*/  LDL.LU R165, [R1+0xd94] ;  /* 0x000d940001a57983 */ /* 0x000ee60000300800 */
[----:B------:R-:W3:Y:S01]  /*7ebc0*/  LDC R252, c[0x0][0x22c] ;  /* 0x00008b00fffc7b82 */ /* 0x000ee20000000800 */
[----:B------:R2:W-:Y:S04]  /*7ebd0*/  @P4 STG.E desc[UR60][R154.64], R131 ;  /* 0x000000839a004986 */ /* 0x0005e8000c10193c */
[----:B--2---:R2:W-:Y:S03]  /*7ebe0*/  @P3 STG.E desc[UR60][R156.64], R8 ;  /* 0x000000089c003986 */ /* 0x0045e6000c10193c */
[----:B------:R-:W3:Y:S01]  /*7ebf0*/  LDC R139, c[0x0][0x22c] ;  /* 0x00008b00ff8b7b82 */ /* 0x000ee20000000800 */
[----:B------:R-:W3:Y:S04]  /*7ec00*/  LDL.LU.64 R154, [R1+0x9d0] ;  /* 0x0009d000019a7983 */ /* 0x000ee80000300a00 */
[----:B------:R-:W3:Y:S01]  /*7ec10*/  LDL.LU R131, [R1+0xda8] ;  /* 0x000da80001837983 */ /* 0x000ee20000300800 */
[----:B------:R-:W-:-:S03]  /*7ec20*/  ISETP.LT.AND P4, PT, R124, R0, !P0 ;  /* 0x000000007c00720c */ /* 0x000fc60004781270 */
[----:B------:R-:W3:Y:S01]  /*7ec30*/  LDL.LU R124, [R1+0x260c] ;  /* 0x00260c00017c7983 */ /* 0x000ee20000300800 */
[----:B------:R-:W3:Y:S03]  /*7ec40*/  LDC R0, c[0x0][0x22c] ;  /* 0x00008b00ff007b82 */ /* 0x000ee60000000800 */
[----:B--2---:R-:W2:Y:S04]  /*7ec50*/  LDL.LU R8, [R1+0x2608] ;  /* 0x0026080001087983 */ /* 0x004ea80000300800 */
[----:B------:R-:W-:Y:S04]  /*7ec60*/  @P6 STG.E desc[UR60][R146.64], R164 ;  /* 0x000000a492006986 */ /* 0x000fe8000c10193c */
[----:B------:R1:W-:Y:S04]  /*7ec70*/  @P2 STG.E desc[UR60][R162.64], R10 ;  /* 0x0000000aa2002986 */ /* 0x0003e8000c10193c */
[----:B------:R1:W-:Y:S01]  /*7ec80*/  @P5 STG.E desc[UR60][R56.64], R9 ;  /* 0x0000000938005986 */ /* 0x0003e2000c10193c */
[----:B----4-:R-:W-:-:S03]  /*7ec90*/  ISETP.LT.AND P3, PT, R130, R138, !P0 ;  /* 0x0000008a8200720c */ /* 0x010fc60004761270 */
[----:B------:R-:W4:Y:S01]  /*7eca0*/  LDL.LU R130, [R1+0x2604] ;  /* 0x0026040001827983 */ /* 0x000f220000300800 */
[----:B------:R-:W4:Y:S03]  /*7ecb0*/  LDC R138, c[0x0][0x22c] ;  /* 0x00008b00ff8a7b82 */ /* 0x000f260000000800 */
[----:B-1----:R-:W4:Y:S01]  /*7ecc0*/  LDL.LU.64 R162, [R1+0x9c8] ;  /* 0x0009c80001a27983 */ /* 0x002f220000300a00 */
[----:B------:R-:W-:-:S03]  /*7ecd0*/  ISETP.LT.AND P2, PT, R123, R137, !P0 ;  /* 0x000000897b00720c */ /* 0x000fc60004741270 */
[----:B------:R-:W4:Y:S01]  /*7ece0*/  LDL.LU R10, [R1+0xd98] ;  /* 0x000d9800010a7983 */ /* 0x000f220000300800 */
[----:B------:R-:W1:Y:S03]  /*7ecf0*/  LDC R137, c[0x0][0x22c] ;  /* 0x00008b00ff897b82 */ /* 0x000e660000000800 */
[----:B------:R-:W4:Y:S04]  /*7ed00*/  LDL.LU.64 R56, [R1+0x9c0] ;  /* 0x0009c00001387983 */ /* 0x000f280000300a00 */
[----:B------:R-:W4:Y:S04]  /*7ed10*/  LDL.LU R9, [R1+0xdac] ;  /* 0x000dac0001097983 */ /* 0x000f280000300800 */
[----:B------:R-:W4:Y:S01]  /*7ed20*/  LDL.LU R123, [R1+0x2600] ;  /* 0x00260000017b7983 */ /* 0x000f220000300800 */
[----:B--2---:R-:W-:-:S03]  /*7ed30*/  ISETP.LT.AND P5, PT, R8, R11, !P0 ;  /* 0x0000000b0800720c */ /* 0x004fc600047a1270 */
[----:B------:R-:W2:Y:S04]  /*7ed40*/  LDL.LU R11, [R1+0x25fc] ;  /* 0x0025fc00010b7983 */ /* 0x000ea80000300800 */
[----:B------:R1:W-:Y:S01]  /*7ed50*/  @P4 STG.E desc[UR60][R166.64], R122 ;  /* 0x0000007aa6004986 */ /* 0x0003e2000c10193c */
[----:B---3--:R-:W-:Y:S02]  /*7ed60*/  ISETP.LT.AND P4, PT, R124, R136, !P0 ;  /* 0x000000887c00720c */ /* 0x008fe40004781270 */
[----:B------:R-:W3:Y:S01]  /*7ed70*/  LDC R124, c[0x0][0x22c] ;  /* 0x00008b00ff7c7b82 */ /* 0x000ee20000000800 */
[----:B------:R-:W3:Y:S04]  /*7ed80*/  LDL.LU.64 R140, [R1+0x9b8] ;  /* 0x0009b800018c7983 */ /* 0x000ee80000300a00 */
[----:B------:R-:W3:Y:S04]  /*7ed90*/  LDL.LU R161, [R1+0xd9c] ;  /* 0x000d9c0001a17983 */ /* 0x000ee80000300800 */
[----:B-1----:R-:W3:Y:S01]  /*7eda0*/  LDL.LU.64 R166, [R1+0x9b0] ;  /* 0x0009b00001a67983 */ /* 0x002ee20000300a00 */
[----:B------:R-:W1:Y:S03]  /*7edb0*/  LDC R122, c[0x0][0x22c] ;  /* 0x00008b00ff7a7b82 */ /* 0x000e660000000800 */
[----:B------:R-:W3:Y:S04]  /*7edc0*/  LDL.LU R8, [R1+0xd80] ;  /* 0x000d800001087983 */ /* 0x000ee80000300800 */
[----:B------:R-:W3:Y:S04]  /*7edd0*/  LDL.LU.64 R158, [R1+0x9a8] ;  /* 0x0009a800019e7983 */ /* 0x000ee80000300a00 */
[----:B------:R-:W3:Y:S04]  /*7ede0*/  LDL.LU R146, [R1+0xd70] ;  /* 0x000d700001927983 */ /* 0x000ee80000300800 */
[----:B------:R-:W3:Y:S04]  /*7edf0*/  LDL.LU R136, [R1+0x25f8] ;  /* 0x0025f80001887983 */ /* 0x000ee80000300800 */
[----:B------:R-:W3:Y:S04]  /*7ee00*/  LDL.LU.64 R156, [R1+0x9a0] ;  /* 0x0009a000019c7983 */ /* 0x000ee80000300a00 */
[----:B------:R4:W-:Y:S02]  /*7ee10*/  @P3 STG.E desc[UR60][R144.64], R165 ;  /* 0x000000a590003986 */ /* 0x0009e4000c10193c */
[----:B----4-:R-:W-:-:S02]  /*7ee20*/  ISETP.LT.AND P3, PT, R123, R125, !P0 ;  /* 0x0000007d7b00720c */ /* 0x010fc40004761270 */
[----:B------:R-:W4:Y:S01]  /*7ee30*/  LDL.LU R147, [R1+0xd84] ;  /* 0x000d840001937983 */ /* 0x000f220000300800 */
[----:B------:R-:W-:Y:S01]  /*7ee40*/  ISETP.LT.AND P6, PT, R130, R252, !P0 ;  /* 0x000000fc8200720c */ /* 0x000fe200047c1270 */
[----:B------:R-:W4:Y:S02]  /*7ee50*/  LDC R123, c[0x0][0x22c] ;  /* 0x00008b00ff7b7b82 */ /* 0x000f240000000800 */
[----:B------:R1:W-:Y:S04]  /*7ee60*/  @P2 STG.E desc[UR60][R154.64], R131 ;  /* 0x000000839a002986 */ /* 0x0003e8000c10193c */
[----:B------:R-:W4:Y:S02]  /*7ee70*/  LDL.LU.64 R164, [R1+0x998] ;  /* 0x0009980001a47983 */ /* 0x000f240000300a00 */
[----:B------:R-:W4:Y:S02]  /*7ee80*/  LDC R252, c[0x0][0x22c] ;  /* 0x00008b00fffc7b82 */ /* 0x000f240000000800 */
[----:B------:R-:W4:Y:S04]  /*7ee90*/  LDL.LU R125, [R1+0xd74] ;  /* 0x000d7400017d7983 */ /* 0x000f280000300800 */
[----:B------:R-:W-:Y:S04]  /*7eea0*/  @P4 STG.E desc[UR60][R162.64], R10 ;  /* 0x0000000aa2004986 */ /* 0x000fe8000c10193c */
[----:B------:R1:W-:Y:S01]  /*7eeb0*/  @P5 STG.E desc[UR60][R56.64], R9 ;  /* 0x0000000938005986 */ /* 0x0003e2000c10193c */
[----:B--2---:R-:W-:-:S03]  /*7eec0*/  ISETP.LT.AND P2, PT, R11, R0, !P0 ;  /* 0x000000000b00720c */ /* 0x004fc60004741270 */
[----:B------:R-:W2:Y:S01]  /*7eed0*/  LDL.LU R11, [R1+0x25f4] ;  /* 0x0025f400010b7983 */ /* 0x000ea20000300800 */
[----:B------:R-:W4:Y:S03]  /*7eee0*/  LDC R0, c[0x0][0x22c] ;  /* 0x00008b00ff007b82 */ /* 0x000f260000000800 */
[----:B-1----:R-:W4:Y:S04]  /*7eef0*/  LDL.LU.64 R154, [R1+0x990] ;  /* 0x00099000019a7983 */ /* 0x002f280000300a00 */
[----:B------:R-:W4:Y:S04]  /*7ef00*/  LDL.LU R131, [R1+0xd88] ;  /* 0x000d880001837983 */ /* 0x000f280000300800 */
[----:B------:R-:W4:Y:S04]  /*7ef10*/  LDL.LU R57, [R1+0x25f0] ;  /* 0x0025f00001397983 */ /* 0x000f280000300800 */
[----:B------:R-:W4:Y:S04]  /*7ef20*/  LDL.LU R9, [R1+0x25ec] ;  /* 0x0025ec0001097983 */ /* 0x000f280000300800 */
[----:B------:R-:W4:Y:S04]  /*7ef30*/  LDL.LU R56, [R1+0x25e8] ;  /* 0x0025e80001387983 */ /* 0x000f280000300800 */
[----:B------:R-:W4:Y:S04]  /*7ef40*/  LDL.LU.64 R144, [R1+0x978] ;  /* 0x0009780001907983 */ /* 0x000f280000300a00 */
[----:B------:R-:W4:Y:S01]  /*7ef50*/  LDL.LU R10, [R1+0xd78] ;  /* 0x000d7800010a7983 */ /* 0x000f220000300800 */
[----:B---3--:R-:W-:-:S03]  /*7ef60*/  ISETP.LT.AND P4, PT, R136, R138, !P0 ;  /* 0x0000008a8800720c */ /* 0x008fc60004781270 */
[----:B------:R-:W3:Y:S04]  /*7ef70*/  LDL.LU.64 R162, [R1+0x970] ;  /* 0x0009700001a27983 */ /* 0x000ee80000300a00 */
[----:B------:R-:W3:Y:S04]  /*7ef80*/  LDL.LU R130, [R1+0xd8c] ;  /* 0x000d8c0001827983 */ /* 0x000ee80000300800 */
[----:B------:R-:W-:Y:S04]  /*7ef90*/  @P6 STG.E desc[UR60][R140.64], R161 ;  /* 0x000000a18c006986 */ /* 0x000fe8000c10193c */
[----:B------:R-:W3:Y:S04]  /*7efa0*/  LDL.LU R136, [R1+0x25e4] ;  /* 0x0025e40001887983 */ /* 0x000ee80000300800 */
[----:B------:R1:W-:Y:S04]  /*7efb0*/  @P3 STG.E desc[UR60][R166.64], R8 ;  /* 0x00000008a6003986 */ /* 0x0003e8000c10193c */
[----:B------:R-:W-:Y:S04]  /*7efc0*/  @P2 STG.E desc[UR60][R158.64], R146 ;  /* 0x000000929e002986 */ /* 0x000fe8000c10193c */
[----:B-1----:R-:W3:Y:S04]  /*7efd0*/  LDL.LU.64 R166, [R1+0x968] ;  /* 0x0009680001a67983 */ /* 0x002ee80000300a00 */
[----:B------:R-:W3:Y:S01]  /*7efe0*/  LDL.LU R8, [R1+0xd7c] ;  /* 0x000d7c0001087983 */ /* 0x000ee20000300800 */
[----:B--2---:R-:W-:-:S03]  /*7eff0*/  ISETP.LT.AND P3, PT, R11, R122, !P0 ;  /* 0x0000007a0b00720c */ /* 0x004fc60004761270 */
[----:B------:R-:W2:Y:S01]  /*7f000*/  LDL.LU R122, [R1+0x25e0] ;  /* 0x0025e000017a7983 */ /* 0x000ea20000300800 */
[----:B------:R-:W1:Y:S01]  /*7f010*/  LDC R11, c[0x0][0x22c] ;  /* 0x00008b00ff0b7b82 */ /* 0x000e620000000800 */
[----:B----4-:R-:W-:Y:S02]  /*7f020*/  ISETP.LT.AND P2, PT, R9, R137, !P0 ;  /* 0x000000890900720c */ /* 0x010fe40004741270 */
[----:B------:R-:W1:Y:S01]  /*7f030*/  LDL.LU R9, [R1+0x25dc] ;  /* 0x0025dc0001097983 */ /* 0x000e620000300800 */
[----:B------:R-:W-:-:S04]  /*7f040*/  ISETP.LT.AND P6, PT, R57, R124, !P0 ;  /* 0x0000007c3900720c */ /* 0x000fc800047c1270 */
[----:B------:R-:W4:Y:S01]  /*7f050*/  LDC R137, c[0x0][0x22c] ;  /* 0x00008b00ff897b82 */ /* 0x000f220000000800 */
[----:B------:R-:W-:Y:S01]  /*7f060*/  ISETP.LT.AND P5, PT, R56, R252, !P0 ;  /* 0x000000fc3800720c */ /* 0x000fe200047a1270 */
[----:B------:R-:W-:Y:S04]  /*7f070*/  @P4 STG.E desc[UR60][R156.64], R147 ;  /* 0x000000939c004986 */ /* 0x000fe8000c10193c */
[----:B------:R3:W-:Y:S02]  /*7f080*/  @P3 STG.E desc[UR60][R164.64], R125 ;  /* 0x0000007da4003986 */ /* 0x0007e4000c10193c */
[----:B------:R-:W4:Y:S02]  /*7f090*/  LDC R57, c[0x0][0x22c] ;  /* 0x00008b00ff397b82 */ /* 0x000f240000000800 */
[----:B------:R-:W4:Y:S04]  /*7f0a0*/  LDL.LU.64 R140, [R1+0x960] ;  /* 0x00096000018c7983 */ /* 0x000f280000300a00 */
[----:B------:R-:W-:Y:S02]  /*7f0b0*/  @P6 STG.E desc[UR60][R154.64], R131 ;  /* 0x000000839a006986 */ /* 0x000fe4000c10193c */
[----:B------:R-:W4:Y:S02]  /*7f0c0*/  LDC R124, c[0x0][0x22c] ;  /* 0x00008b00ff7c7b82 */ /* 0x000f240000000800 */
[----:B---3--:R-:W4:Y:S01]  /*7f0d0*/  LDL.LU R165, [R1+0xd60] ;  /* 0x000d600001a57983 */ /* 0x008f220000300800 */
[----:B------:R-:W-:-:S03]  /*7f0e0*/  ISETP.LT.AND P4, PT, R136, R0, !P0 ;  /* 0x000000008800720c */ /* 0x000fc60004781270 */
[----:B------:R3:W-:Y:S02]  /*7f0f0*/  @P2 STG.E desc[UR60][R144.64], R10 ;  /* 0x0000000a90002986 */ /* 0x0007e4000c10193c */
[----:B------:R-:W4:Y:S02]  /*7f100*/  LDC R56, c[0x0][0x22c] ;  /* 0x00008b00ff387b82 */ /* 0x000f240000000800 */
[----:B------:R1:W-:Y:S06]  /*7f110*/  @P5 STG.E desc[UR60][R162.64], R130 ;  /* 0x00000082a2005986 */ /* 0x0003ec000c10193c */
[----:B------:R-:W4:Y:S08]  /*7f120*/  LDC R252, c[0x0][0x22c] ;  /* 0x00008b00fffc7b82 */ /* 0x000f300000000800 */
[----:B------:R-:W4:Y:S01]  /*7f130*/  LDC R0, c[0x0][0x22c] ;  /* 0x00008b00ff007b82 */ /* 0x000f220000000800 */
[----:B------:R1:W-:Y:S07]  /*7f140*/  @P4 STG.E desc[UR60][R166.64], R8 ;  /* 0x00000008a6004986 */ /* 0x0003ee000c10193c */
[----:B---3--:R-:W3:Y:S08]  /*7f150*/  LDC R10, c[0x0][0x22c] ;  /* 0x00008b00ff0a7b82 */ /* 0x008ef00000000800 */
[----:B------:R-:W3:Y:S01]  /*7f160*/  LDC R136, c[0x0][0x22c] ;  /* 0x00008b00ff887b82 */ /* 0x000ee20000000800 */
[----:B--2---:R-:W-:-:S02]  /*7f170*/  ISETP.LT.AND P3, PT, R122, R123, !P0 ;  /* 0x0000007b7a00720c */ /* 0x004fc40004761270 */
[----:B------:R-:W2:Y:S04]  /*7f180*/  LDL.LU R123, [R1+0x25d8] ;  /* 0x0025d800017b7983 */ /* 0x000ea80000300800 */
[----:B------:R-:W3:Y:S04]  /*7f190*/  LDL.LU.64 R154, [R1+0x958] ;  /* 0x00095800019a7983 */ /* 0x000ee80000300a00 */
[----:B------:R-:W3:Y:S01]  /*7f1a0*/  LDL.LU R131, [R1+0xd50] ;  /* 0x000d500001837983 */ /* 0x000ee20000300800 */
[----:B-1----:R-:W-:-:S03]  /*7f1b0*/  ISETP.LT.AND P2, PT, R9, R11, !P0 ;  /* 0x0000000b0900720c */ /* 0x002fc60004741270 */
[----:B------:R-:W3:Y:S04]  /*7f1c0*/  LDL.LU R9, [R1+0x25d4] ;  /* 0x0025d40001097983 */ /* 0x000ee80000300800 */
[----:B------:R-:W3:Y:S04]  /*7f1d0*/  LDL.LU.64 R160, [R1+0x950] ;  /* 0x0009500001a07983 */ /* 0x000ee80000300a00 */
[----:B------:R-:W3:Y:S04]  /*7f1e0*/  LDL.LU R156, [R1+0xd64] ;  /* 0x000d6400019c7983 */ /* 0x000ee80000300800 */
[----:B------:R-:W3:Y:S04]  /*7f1f0*/  LDL.LU.64 R162, [R1+0x948] ;  /* 0x0009480001a27983 */ /* 0x000ee80000300a00 */
[----:B------:R-:W3:Y:S04]  /*7f200*/  LDL.LU R11, [R1+0xd54] ;  /* 0x000d5400010b7983 */ /* 0x000ee80000300800 */
[----:B------:R-:W3:Y:S04]  /*7f210*/  LDL.LU R8, [R1+0x25d0] ;  /* 0x0025d00001087983 */ /* 0x000ee80000300800 */
[----:B------:R-:W3:Y:S04]  /*7f220*/  LDL.LU R122, [R1+0x25cc] ;  /* 0x0025cc00017a7983 */ /* 0x000ee80000300800 */
[----:B------:R-:W3:Y:S04]  /*7f230*/  LDL.LU.64 R158, [R1+0x940] ;  /* 0x00094000019e7983 */ /* 0x000ee80000300a00 */
[----:B------:R-:W3:Y:S04]  /*7f240*/  LDL.LU R157, [R1+0xd68] ;  /* 0x000d6800019d7983 */ /* 0x000ee80000300800 */
[----:B------:R-:W3:Y:S04]  /*7f250*/  LDL.LU.64 R146, [R1+0x938] ;  /* 0x0009380001927983 */ /* 0x000ee80000300a00 */
[----:B------:R-:W3:Y:S04]  /*7f260*/  LDL.LU R166, [R1+0xd58] ;  /* 0x000d580001a67983 */ /* 0x000ee80000300800 */
[----:B------:R-:W3:Y:S04]  /*7f270*/  LDL.LU R130, [R1+0x25c8] ;  /* 0x0025c80001827983 */ /* 0x000ee80000300800 */
[----:B------:R-:W3:Y:S04]  /*7f280*/  LDL.LU.64 R144, [R1+0x930] ;  /* 0x0009300001907983 */ /* 0x000ee80000300a00 */
[----:B------:R-:W3:Y:S04]  /*7f290*/  LDL.LU R167, [R1+0xd6c] ;  /* 0x000d6c0001a77983 */ /* 0x000ee80000300800 */
[----:B----4-:R1:W-:Y:S02]  /*7f2a0*/  @P3 STG.E desc[UR60][R140.64], R165 ;  /* 0x000000a58c003986 */ /* 0x0103e4000c10193c */
[----:B-1----:R-:W1:Y:S08]  /*7f2b0*/  LDC R140, c[0x0][0x22c] ;  /* 0x00008b00ff8c7b82 */ /* 0x002e700000000800 */
[----:B------:R-:W4:Y:S01]  /*7f2c0*/  LDC R141, c[0x0][0x22c] ;  /* 0x00008b00ff8d7b82 */ /* 0x000f220000000800 */
[----:B--2---:R-:W-:-:S07]  /*7f2d0*/  ISETP.LT.AND P4, PT, R123, R124, !P0 ;  /* 0x0000007c7b00720c */ /* 0x004fce0004781270 */
[----:B------:R-:W2:Y:S01]  /*7f2e0*/  LDC R123, c[0x0][0x22c] ;  /* 0x00008b00ff7b7b82 */ /* 0x000ea20000000800 */
[----:B---3--:R-:W-:Y:S02]  /*7f2f0*/  ISETP.LT.AND P6, PT, R9, R57, !P0 ;  /* 0x000000390900720c */ /* 0x008fe400047c1270 */
[----:B------:R-:W3:Y:S04]  /*7f300*/  LDL.LU R9, [R1+0x25c4] ;  /* 0x0025c40001097983 */ /* 0x000ee80000300800 */
[----:B------:R-:W4:Y:S04]  /*7f310*/  LDL.LU.64 R124, [R1+0x928] ;  /* 0x00092800017c7983 */ /* 0x000f280000300a00 */
[----:B------:R-:W4:Y:S01]  /*7f320*/  LDL.LU R57, [R1+0xd5c] ;  /* 0x000d5c0001397983 */ /* 0x000f220000300800 */
[----:B------:R-:W-:-:S03]  /*7f330*/  ISETP.LT.AND P3, PT, R8, R56, !P0 ;  /* 0x000000380800720c */ /* 0x000fc60004761270 */
[----:B------:R-:W2:Y:S04]  /*7f340*/  LDL.LU R56, [R1+0x25c0] ;  /* 0x0025c00001387983 */ /* 0x000ea80000300800 */
[----:B------:R-:W4:Y:S01]  /*7f350*/  LDL.LU R8, [R1+0x25bc] ;  /* 0x0025bc0001087983 */ /* 0x000f220000300800 */
[----:B------:R-:W-:Y:S02]  /*7f360*/  ISETP.LT.AND P5, PT, R122, R252, !P0 ;  /* 0x000000fc7a00720c */ /* 0x000fe400047a1270 */
[----:B------:R-:W1:Y:S01]  /*7f370*/  LDC R252, c[0x0][0x22c] ;  /* 0x00008b00fffc7b82 */ /* 0x000e620000000800 */
[----:B------:R1:W-:Y:S04]  /*7f380*/  @P2 STG.E desc[UR60][R154.64], R131 ;  /* 0x000000839a002986 */ /* 0x0003e8000c10193c */
[----:B------:R-:W4:Y:S04]  /*7f390*/  LDL.LU R122, [R1+0x25b8] ;  /* 0x0025b800017a7983 */ /* 0x000f280000300800 */
[----:B------:R-:W4:Y:S04]  /*7f3a0*/  LDL.LU.64 R164, [R1+0x920] ;  /* 0x0009200001a47983 */ /* 0x000f280000300a00 */
[----:B------:R-:W-:Y:S01]  /*7f3b0*/  @P4 STG.E desc[UR60][R160.64], R156 ;  /* 0x0000009ca0004986 */ /* 0x000fe2000c10193c */
[----:B------:R-:W-:-:S03]  /*7f3c0*/  ISETP.LT.AND P2, PT, R130, R0, !P0 ;  /* 0x000000008200720c */ /* 0x000fc60004741270 */
[----:B------:R-:W4:Y:S01]  /*7f3d0*/  LDL.LU R130, [R1+0xd40] ;  /* 0x000d400001827983 */ /* 0x000f220000300800 */
[----:B------:R-:W4:Y:S03]  /*7f3e0*/  LDC R0, c[0x0][0x22c] ;  /* 0x00008b00ff007b82 */ /* 0x000f260000000800 */
[----:B-1----:R-:W4:Y:S04]  /*7f3f0*/  LDL.LU.64 R154, [R1+0x918] ;  /* 0x00091800019a7983 */ /* 0x002f280000300a00 */
[----:B------:R-:W4:Y:S04]  /*7f400*/  LDL.LU R131, [R1+0xd30] ;  /* 0x000d300001837983 */ /* 0x000f280000300800 */
[----:B------:R1:W-:Y:S04]  /*7f410*/  @P6 STG.E desc[UR60][R162.64], R11 ;  /* 0x0000000ba2006986 */ /* 0x0003e8000c10193c */
[----:B------:R-:W-:Y:S01]  /*7f420*/  @P3 STG.E desc[UR60][R158.64], R157 ;  /* 0x0000009d9e003986 */ /* 0x000fe2000c10193c */
[----:B---3--:R-:W-:-:S03]  /*7f430*/  ISETP.LT.AND P4, PT, R9, R10, !P0 ;  /* 0x0000000a0900720c */ /* 0x008fc60004781270 */
[----:B------:R-:W3:Y:S01]  /*7f440*/  LDL.LU R9, [R1+0x25b4] ;  /* 0x0025b40001097983 */ /* 0x000ee20000300800 */
[----:B------:R-:W3:Y:S03]  /*7f450*/  LDC R10, c[0x0][0x22c] ;  /* 0x00008b00ff0a7b82 */ /* 0x000ee60000000800 */
[----:B-1----:R-:W3:Y:S04]  /*7f460*/  LDL.LU.64 R162, [R1+0x910] ;  /* 0x0009100001a27983 */ /* 0x002ee80000300a00 */
[----:B------:R-:W3:Y:S01]  /*7f470*/  LDL.LU R11, [R1+0xd44] ;  /* 0x000d4400010b7983 */ /* 0x000ee20000300800 */
[----:B--2---:R-:W-:-:S03]  /*7f480*/  ISETP.LT.AND P3, PT, R56, R137, !P0 ;  /* 0x000000893800720c */ /* 0x004fc60004761270 */
[----:B------:R-:W2:Y:S01]  /*7f490*/  LDL.LU R56, [R1+0x25b0] ;  /* 0x0025b00001387983 */ /* 0x000ea20000300800 */
[----:B------:R-:W1:Y:S01]  /*7f4a0*/  LDC R137, c[0x0][0x22c] ;  /* 0x00008b00ff897b82 */ /* 0x000e620000000800 */
[----:B----4-:R-:W-:Y:S02]  /*7f4b0*/  ISETP.LT.AND P6, PT, R8, R123, !P0 ;  /* 0x0000007b0800720c */ /* 0x010fe400047c1270 */
[----:B------:R-:W4:Y:S04]  /*7f4c0*/  LDL.LU R8, [R1+0x25ac] ;  /* 0x0025ac0001087983 */ /* 0x000f280000300800 */
[----:B------:R1:W-:Y:S01]  /*7f4d0*/  @P5 STG.E desc[UR60][R146.64], R166 ;  /* 0x000000a692005986 */ /* 0x0003e2000c10193c */
[----:B------:R-:W4:Y:S03]  /*7f4e0*/  LDC R123, c[0x0][0x22c] ;  /* 0x00008b00ff7b7b82 */ /* 0x000f260000000800 */
[----:B------:R-:W4:Y:S04]  /*7f4f0*/  LDL.LU.64 R142, [R1+0x8f8] ;  /* 0x0008f800018e7983 */ /* 0x000f280000300a00 */
[----:B------:R-:W-:Y:S04]  /*7f500*/  @P2 STG.E desc[UR60][R144.64], R167 ;  /* 0x000000a790002986 */ /* 0x000fe8000c10193c */
[----:B-1----:R-:W4:Y:S01]  /*7f510*/  LDL.LU R146, [R1+0xd34] ;  /* 0x000d340001927983 */ /* 0x002f220000300800 */
[----:B------:R-:W-:-:S02]  /*7f520*/  ISETP.LT.AND P2, PT, R122, R136, !P0 ;  /* 0x000000887a00720c */ /* 0x000fc40004741270 */
[----:B------:R-:W1:Y:S01]  /*7f530*/  LDC R122, c[0x0][0x22c] ;  /* 0x00008b00ff7a7b82 */ /* 0x000e620000000800 */
[----:B------:R1:W-:Y:S04]  /*7f540*/  @P4 STG.E desc[UR60][R124.64], R57 ;  /* 0x000000397c004986 */ /* 0x0003e8000c10193c */
[----:B------:R-:W4:Y:S04]  /*7f550*/  LDL.LU.64 R160, [R1+0x8f0] ;  /* 0x0008f00001a07983 */ /* 0x000f280000300a00 */
[----:B-1----:R-:W4:Y:S04]  /*7f560*/  LDL.LU R57, [R1+0xd48] ;  /* 0x000d480001397983 */ /* 0x002f280000300800 */
[----:B------:R-:W4:Y:S04]  /*7f570*/  LDL.LU.64 R124, [R1+0x8e8] ;  /* 0x0008e800017c7983 */ /* 0x000f280000300a00 */
[----:B------:R1:W-:Y:S04]  /*7f580*/  @P3 STG.E desc[UR60][R164.64], R130 ;  /* 0x00000082a4003986 */ /* 0x0003e8000c10193c */
[----:B------:R4:W-:Y:S01]  /*7f590*/  @P6 STG.E desc[UR60][R154.64], R131 ;  /* 0x000000839a006986 */ /* 0x0009e2000c10193c */
[----:B---3--:R-:W-:-:S03]  /*7f5a0*/  ISETP.LT.AND P5, PT, R9, R252, !P0 ;  /* 0x000000fc0900720c */ /* 0x008fc600047a1270 */
[----:B------:R-:W3:Y:S01]  /*7f5b0*/  LDL.LU R9, [R1+0xd38] ;  /* 0x000d380001097983 */ /* 0x000ee20000300800 */
[----:B------:R-:W3:Y:S03]  /*7f5c0*/  LDC R252, c[0x0][0x22c] ;  /* 0x00008b00fffc7b82 */ /* 0x000ee60000000800 */
[----:B------:R-:W3:Y:S04]  /*7f5d0*/  LDL.LU R136, [R1+0x25a8] ;  /* 0x0025a80001887983 */ /* 0x000ee80000300800 */
[----:B-1----:R-:W3:Y:S01]  /*7f5e0*/  LDL.LU R130, [R1+0x25a4] ;  /* 0x0025a40001827983 */ /* 0x002ee20000300800 */
[----:B--2---:R-:W-:Y:S02]  /*7f5f0*/  ISETP.LT.AND P4, PT, R56, R0, !P0 ;  /* 0x000000003800720c */ /* 0x004fe40004781270 */
[----:B----4-:R-:W-:Y:S01]  /*7f600*/  ISETP.LT.AND P3, PT, R8, R10, !P0 ;  /* 0x0000000a0800720c */ /* 0x010fe20004761270 */
[----:B------:R1:W-:Y:S01]  /*7f610*/  @P2 STG.E desc[UR60][R162.64], R11 ;  /* 0x0000000ba2002986 */ /* 0x0003e2000c10193c */
[----:B------:R-:W2:Y:S03]  /*7f620*/  LDC R0, c[0x0][0x22c] ;  /* 0x00008b00ff007b82 */ /* 0x000ea60000000800 */
[----:B------:R-:W4:Y:S04]  /*7f630*/  LDL.LU R10, [R1+0x25a0] ;  /* 0x0025a000010a7983 */ /* 0x000f280000300800 */
[----:B------:R-:W2:Y:S04]  /*7f640*/  LDL.LU.64 R154, [R1+0x8e0] ;  /* 0x0008e000019a7983 */ /* 0x000ea80000300a00 */
[----:B------:R-:W2:Y:S04]  /*7f650*/  LDL.LU R8, [R1+0xd4c] ;  /* 0x000d4c0001087983 */ /* 0x000ea80000300800 */
[----:B------:R-:W2:Y:S04]  /*7f660*/  LDL.LU R56, [R1+0x259c] ;  /* 0x00259c0001387983 */ /* 0x000ea80000300800 */
[----:B------:R-:W2:Y:S04]  /*7f670*/  LDL.LU R138, [R1+0x2598] ;  /* 0x00259800018a7983 */ /* 0x000ea80000300800 */
[----:B------:R-:W2:Y:S04]  /*7f680*/  LDL.LU.64 R158, [R1+0x8d8] ;  /* 0x0008d800019e7983 */ /* 0x000ea80000300a00 */
[----:B-1----:R-:W2:Y:S04]  /*7f690*/  LDL.LU R11, [R1+0xd3c] ;  /* 0x000d3c00010b7983 */ /* 0x002ea80000300800 */
[----:B------:R-:W2:Y:S04]  /*7f6a0*/  LDL.LU.64 R156, [R1+0x8d0] ;  /* 0x0008d000019c7983 */ /* 0x000ea80000300a00 */
[----:B------:R-:W2:Y:S04]  /*7f6b0*/  LDL.LU R147, [R1+0xd20] ;  /* 0x000d200001937983 */ /* 0x000ea80000300800 */
[----:B------:R-:W2:Y:S04]  /*7f6c0*/  LDL.LU.64 R144, [R1+0x8b8] ;  /* 0x0008b80001907983 */ /* 0x000ea80000300a00 */
[----:B------:R-:W2:Y:S04]  /*7f6d0*/  LDL.LU R164, [R1+0xd10] ;  /* 0x000d100001a47983 */ /* 0x000ea80000300800 */
[----:B------:R-:W2:Y:S04]  /*7f6e0*/  LDL.LU.64 R166, [R1+0x8b0] ;  /* 0x0008b00001a67983 */ /* 0x000ea80000300a00 */
[----:B------:R-:W2:Y:S04]  /*7f6f0*/  LDL.LU R165, [R1+0xd24] ;  /* 0x000d240001a57983 */ /* 0x000ea80000300800 */
[----:B------:R-:W2:Y:S04]  /*7f700*/  LDL.LU.64 R162, [R1+0x8a8] ;  /* 0x0008a80001a27983 */ /* 0x000ea80000300a00 */
[----:B------:R1:W-:Y:S04]  /*7f710*/  @P5 STG.E desc[UR60][R142.64], R146 ;  /* 0x000000928e005986 */ /* 0x0003e8000c10193c */
[----:B------:R-:W2:Y:S04]  /*7f720*/  LDL.LU R131, [R1+0xd14] ;  /* 0x000d140001837983 */ /* 0x000ea80000300800 */
[----:B------:R1:W-:Y:S02]  /*7f730*/  @P4 STG.E desc[UR60][R160.64], R57 ;  /* 0x00000039a0004986 */ /* 0x0003e4000c10193c */
[----:B-1----:R-:W1:Y:S02]  /*7f740*/  LDC R142, c[0x0][0x22c] ;  /* 0x00008b00ff8e7b82 */ /* 0x002e640000000800 */
[----:B------:R-:W2:Y:S01]  /*7f750*/  LDL.LU R57, [R1+0x2594] ;  /* 0x0025940001397983 */ /* 0x000ea20000300800 */
[----:B---3--:R-:W-:-:S03]  /*7f760*/  ISETP.LT.AND P2, PT, R136, R140, !P0 ;  /* 0x0000008c8800720c */ /* 0x008fc60004741270 */
[----:B------:R3:W-:Y:S02]  /*7f770*/  @P3 STG.E desc[UR60][R124.64], R9 ;  /* 0x000000097c003986 */ /* 0x0007e4000c10193c */
[----:B------:R-:W1:Y:S01]  /*7f780*/  LDC R136, c[0x0][0x22c] ;  /* 0x00008b00ff887b82 */ /* 0x000e620000000800 */
[----:B----4-:R-:W-:-:S07]  /*7f790*/  ISETP.LT.AND P6, PT, R10, R123, !P0 ;  /* 0x0000007b0a00720c */ /* 0x010fce00047c1270 */
[----:B---3--:R-:W3:Y:S01]  /*7f7a0*/  LDC R9, c[0x0][0x22c] ;  /* 0x00008b00ff097b82 */ /* 0x008ee20000000800 */
[----:B------:R-:W4:Y:S04]  /*7f7b0*/  LDL.LU R10, [R1+0x2590] ;  /* 0x00259000010a7983 */ /* 0x000f280000300800 */
[----:B------:R-:W3:Y:S04]  /*7f7c0*/  LDL.LU.64 R124, [R1+0x8a0] ;  /* 0x0008a000017c7983 */ /* 0x000ee80000300a00 */
[----:B------:R-:W3:Y:S01]  /*7f7d0*/  LDL.LU R123, [R1+0xd28] ;  /* 0x000d2800017b7983 */ /* 0x000ee20000300800 */
[----:B--2---:R-:W-:-:S03]  /*7f7e0*/  ISETP.LT.AND P3, PT, R56, R122, !P0 ;  /* 0x0000007a3800720c */ /* 0x004fc60004761270 */
[----:B------:R-:W1:Y:S04]  /*7f7f0*/  LDL.LU R56, [R1+0x258c] ;  /* 0x00258c0001387983 */ /* 0x000e680000300800 */
[----:B------:R-:W2:Y:S04]  /*7f800*/  LDL.LU R122, [R1+0x2588] ;  /* 0x00258800017a7983 */ /* 0x000ea80000300800 */
[----:B------:R4:W-:Y:S04]  /*7f810*/  @P2 STG.E desc[UR60][R154.64], R8 ;  /* 0x000000089a002986 */ /* 0x0009e8000c10193c */
[----:B----4-:R-:W3:Y:S01]  /*7f820*/  LDL.LU R8, [R1+0x2584] ;  /* 0x0025840001087983 */ /* 0x010ee20000300800 */
[----:B------:R-:W-:-:S02]  /*7f830*/  ISETP.LT.AND P4, PT, R130, R139, !P0 ;  /* 0x0000008b8200720c */ /* 0x000fc40004781270 */
[----:B------:R-:W2:Y:S01]  /*7f840*/  LDC R130, c[0x0][0x22c] ;  /* 0x00008b00ff827b82 */ /* 0x000ea20000000800 */
[----:B------:R-:W-:Y:S01]  /*7f850*/  ISETP.LT.AND P5, PT, R138, R252, !P0 ;  /* 0x000000fc8a00720c */ /* 0x000fe200047a1270 */
[----:B------:R-:W4:Y:S06]  /*7f860*/  LDL.LU.64 R154, [R1+0x898] ;  /* 0x00089800019a7983 */ /* 0x000f2c0000300a00 */
[----:B------:R-:W4:Y:S03]  /*7f870*/  LDC R252, c[0x0][0x22c] ;  /* 0x00008b00fffc7b82 */ /* 0x000f260000000800 */
[----:B------:R1:W-:Y:S04]  /*7f880*/  @P4 STG.E desc[UR60][R158.64], R11 ;  /* 0x0000000b9e004986 */ /* 0x0003e8000c10193c */
[----:B------:R-:W-:Y:S01]  /*7f890*/  @P6 STG.E desc[UR60][R156.64], R147 ;  /* 0x000000939c006986 */ /* 0x000fe2000c10193c */
[----:B------:R-:W4:Y:S03]  /*7f8a0*/  LDC R138, c[0x0][0x22c] ;  /* 0x00008b00ff8a7b82 */ /* 0x000f260000000800 */
[----:B------:R-:W-:Y:S04]  /*7f8b0*/  @P3 STG.E desc[UR60][R144.64], R164 ;  /* 0x000000a490003986 */ /* 0x000fe8000c10193c */
[----:B------:R-:W-:Y:S01]  /*7f8c0*/  @P5 STG.E desc[UR60][R166.64], R165 ;  /* 0x000000a5a6005986 */ /* 0x000fe2000c10193c */
[----:B-1----:R-:W1:Y:S01]  /*7f8d0*/  LDC R11, c[0x0][0x22c] ;  /* 0x00008b00ff0b7b82 */ /* 0x002e620000000800 */
[----:B------:R-:W-:-:S02]  /*7f8e0*/  ISETP.LT.AND P2, PT, R57, R0, !P0 ;  /* 0x000000003900720c */ /* 0x000fc40004741270 */
[----:B------:R-:W4:Y:S05]  /*7f8f0*/  LDL.LU R57, [R1+0xd18] ;  /* 0x000d180001397983 */ /* 0x000f2a0000300800 */
[----:B------:R-:W1:Y:S06]  /*7f900*/  LDC R0, c[0x0][0x22c] ;  /* 0x00008b00ff007b82 */ /* 0x000e6c0000000800 */
[----:B------:R3:W-:Y:S01]  /*7f910*/  @P2 STG.E desc[UR60][R162.64], R131 ;  /* 0x00000083a2002986 */ /* 0x0007e2000c10193c */
[----:B------:R-:W-:-:S03]  /*7f920*/  ISETP.LT.AND P4, PT, R10, R137, !P0 ;  /* 0x000000890a00720c */ /* 0x000fc60004781270 */
[----:B------:R-:W4:Y:S01]  /*7f930*/  LDL.LU R10, [R1+0x2580] ;  /* 0x00258000010a7983 */ /* 0x000f220000300800 */
[----:B------:R-:W1:Y:S01]  /*7f940*/  LDC R137, c[0x0][0x22c] ;  /* 0x00008b00ff897b82 */ /* 0x000e620000000800 */
[----:B--2---:R-:W-:Y:S02]  /*7f950*/  ISETP.LT.AND P2, PT, R122, R130, !P0 ;  /* 0x000000827a00720c */ /* 0x004fe40004741270 */
[----:B------:R-:W2:Y:S01]  /*7f960*/  LDL.LU R122, [R1+0x257c] ;  /* 0x00257c00017a7983 */ /* 0x000ea20000300800 */
[----:B---3--:R-:W-:-:S03]  /*7f970*/  ISETP.LT.AND P5, PT, R8, R9, !P0 ;  /* 0x000000090800720c */ /* 0x008fc600047a1270 */
[----:B------:R-:W1:Y:S01]  /*7f980*/  LDL.LU R9, [R1+0x2578] ;  /* 0x0025780001097983 */ /* 0x000e620000300800 */
[----:B------:R-:W-:Y:S02]  /*7f990*/  ISETP.LT.AND P3, PT, R56, R136, !P0 ;  /* 0x000000883800720c */ /* 0x000fe40004761270 */
[----:B------:R-:W3:Y:S01]  /*7f9a0*/  LDC R56, c[0x0][0x22c] ;  /* 0x00008b00ff387b82 */ /* 0x000ee20000000800 */
[----:B------:R-:W3:Y:S04]  /*7f9b0*/  LDL.LU.64 R130, [R1+0x890] ;  /* 0x0008900001827983 */ /* 0x000ee80000300a00 */
[----:B------:R-:W3:Y:S04]  /*7f9c0*/  LDL.LU R8, [R1+0xd2c] ;  /* 0x000d2c0001087983 */ /* 0x000ee80000300800 */
[----:B------:R-:W3:Y:S04]  /*7f9d0*/  LDL.LU.64 R152, [R1+0x888] ;  /* 0x0008880001987983 */ /* 0x000ee80000300a00 */
[----:B------:R-:W3:Y:S04]  /*7f9e0*/  LDL.LU R162, [R1+0xd1c] ;  /* 0x000d1c0001a27983 */ /* 0x000ee80000300800 */
[----:B------:R-:W3:Y:S04]  /*7f9f0*/  LDL.LU.64 R160, [R1+0x880] ;  /* 0x0008800001a07983 */ /* 0x000ee80000300a00 */
[----:B------:R-:W3:Y:S04]  /*7fa00*/  LDL.LU R163, [R1+0xd00] ;  /* 0x000d000001a37983 */ /* 0x000ee80000300800 */
[----:B------:R-:W3:Y:S04]  /*7fa10*/  LDL.LU.64 R158, [R1+0x868] ;  /* 0x00086800019e7983 */ /* 0x000ee80000300a00 */
[----:B------:R-:W-:Y:S04]  /*7fa20*/  @P4 STG.E desc[UR60][R124.64], R123 ;  /* 0x0000007b7c004986 */ /* 0x000fe8000c10193c */
[----:B----4-:R4:W-:Y:S01]  /*7fa30*/  @P3 STG.E desc[UR60][R154.64], R57 ;  /* 0x000000399a003986 */ /* 0x0109e2000c10193c */
[----:B------:R-:W-:-:S03]  /*7fa40*/  ISETP.LT.AND P6, PT, R10, R252, !P0 ;  /* 0x000000fc0a00720c */ /* 0x000fc600047c1270 */
[----:B------:R-:W3:Y:S01]  /*7fa50*/  LDL.LU R10, [R1+0xcf0] ;  /* 0x000cf000010a7983 */ /* 0x000ee20000300800 */
[----:B------:R-:W3:Y:S03]  /*7fa60*/  LDC R252, c[0x0][0x22c] ;  /* 0x00008b00fffc7b82 */ /* 0x000ee60000000800 */
[----:B------:R-:W3:Y:S04]  /*7fa70*/  LDL.LU.64 R156, [R1+0x860] ;  /* 0x00086000019c7983 */ /* 0x000ee80000300a00 */
[----:B------:R-:W3:Y:S04]  /*7fa80*/  LDL.LU R144, [R1+0xd04] ;  /* 0x000d040001907983 */ /* 0x000ee80000300800 */
[----:B------:R-:W3:Y:S04]  /*7fa90*/  LDL.LU.64 R166, [R1+0x858] ;  /* 0x0008580001a67983 */ /* 0x000ee80000300a00 */
[----:B----4-:R-:W4:Y:S01]  /*7faa0*/  LDL.LU R154, [R1+0xcf4] ;  /* 0x000cf400019a7983 */ /* 0x010f220000300800 */
[----:B-1----:R-:W-:-:S03]  /*7fab0*/  ISETP.LT.AND P3, PT, R9, R11, !P0 ;  /* 0x0000000b0900720c */ /* 0x002fc60004761270 */
[----:B------:R-:W4:Y:S04]  /*7fac0*/  LDL.LU R9, [R1+0x2574] ;  /* 0x0025740001097983 */ /* 0x000f280000300800 */
[----:B------:R-:W4:Y:S04]  /*7fad0*/  LDL.LU R139, [R1+0x2570] ;  /* 0x00257000018b7983 */ /* 0x000f280000300800 */
[----:B------:R-:W4:Y:S04]  /*7fae0*/  LDL.LU R136, [R1+0x256c] ;  /* 0x00256c0001887983 */ /* 0x000f280000300800 */
[----:B------:R-:W4:Y:S04]  /*7faf0*/  LDL.LU.64 R124, [R1+0x850] ;  /* 0x00085000017c7983 */ /* 0x000f280000300a00 */
[----:B------:R-:W4:Y:S01]  /*7fb00*/  LDL.LU R11, [R1+0xd08] ;  /* 0x000d0800010b7983 */ /* 0x000f220000300800 */
[----:B--2---:R-:W-:-:S02]  /*7fb10*/  ISETP.LT.AND P4, PT, R122, R0, !P0 ;  /* 0x000000007a00720c */ /* 0x004fc40004781270 */
[----:B------:R-:W1:Y:S01]  /*7fb20*/  LDC R0, c[0x0][0x22c] ;  /* 0x00008b00ff007b82 */ /* 0x000e620000000800 */
[----:B------:R-:W2:Y:S04]  /*7fb30*/  LDL.LU.64 R146, [R1+0x838] ;  /* 0x0008380001927983 */ /* 0x000ea80000300a00 */
[----:B------:R-:W2:Y:S04]  /*7fb40*/  LDL.LU R145, [R1+0xcf8] ;  /* 0x000cf80001917983 */ /* 0x000ea80000300800 */
[----:B------:R-:W2:Y:S04]  /*7fb50*/  LDL.LU.64 R164, [R1+0x830] ;  /* 0x0008300001a47983 */ /* 0x000ea80000300a00 */
[----:B------:R-:W2:Y:S04]  /*7fb60*/  LDL.LU R155, [R1+0xd0c] ;  /* 0x000d0c00019b7983 */ /* 0x000ea80000300800 */
[----:B------:R-:W2:Y:S04]  /*7fb70*/  LDL.LU.64 R122, [R1+0x828] ;  /* 0x00082800017a7983 */ /* 0x000ea80000300a00 */
[----:B------:R-:W2:Y:S04]  /*7fb80*/  LDL.LU R57, [R1+0xcfc] ;  /* 0x000cfc0001397983 */ /* 0x000ea80000300800 */
[----:B---3--:R3:W-:Y:S04]  /*7fb90*/  @P2 STG.E desc[UR60][R130.64], R8 ;  /* 0x0000000882002986 */ /* 0x0087e8000c10193c */
[----:B---3--:R-:W3:Y:S04]  /*7fba0*/  LDL.LU.64 R130, [R1+0x28b0] ;  /* 0x0028b00001827983 */ /* 0x008ee80000300a00 */
[----:B------:R-:W3:Y:S04]  /*7fbb0*/  LDL.LU R8, [R1+0x2568] ;  /* 0x0025680001087983 */ /* 0x000ee80000300800 */
[----:B------:R-:W3:Y:S04]  /*7fbc0*/  LDL.LU R140, [R1+0x2564] ;  /* 0x00256400018c7983 */ /* 0x000ee80000300800 */
[----:B------:R-:W-:Y:S04]  /*7fbd0*/  @P5 STG.E desc[UR60][R152.64], R162 ;  /* 0x000000a298005986 */ /* 0x000fe8000c10193c */
[----:B------:R1:W-:Y:S01]  /*7fbe0*/  @P6 STG.E desc[UR60][R160.64], R163 ;  /* 0x000000a3a0006986 */ /* 0x0003e2000c10193c */
[----:B----4-:R-:W-:-:S03]  /*7fbf0*/  ISETP.LT.AND P2, PT, R9, R56, !P0 ;  /* 0x000000380900720c */ /* 0x010fc60004741270 */
[----:B------:R-:W4:Y:S04]  /*7fc00*/  LDL.LU R56, [R1+0x2560] ;  /* 0x0025600001387983 */ /* 0x000f280000300800 */
[----:B-1----:R-:W4:Y:S01]  /*7fc10*/  LDL.LU.64 R162, [R1+0x820] ;  /* 0x0008200001a27983 */ /* 0x002f220000300a00 */
[----:B------:R-:W-:-:S03]  /*7fc20*/  ISETP.LT.AND P6, PT, R136, R137, !P0 ;  /* 0x000000898800720c */ /* 0x000fc600047c1270 */
[----:B------:R-:W4:Y:S01]  /*7fc30*/  LDL.LU R9, [R1+0xce0] ;  /* 0x000ce00001097983 */ /* 0x000f220000300800 */
[----:B------:R-:W1:Y:S03]  /*7fc40*/  LDC R137, c[0x0][0x22c] ;  /* 0x00008b00ff897b82 */ /* 0x000e660000000800 */
[----:B------:R-:W4:Y:S04]  /*7fc50*/  LDL.LU R136, [R1+0x255c] ;  /* 0x00255c0001887983 */ /* 0x000f280000300800 */
[----:B------:R2:W-:Y:S01]  /*7fc60*/  @P4 STG.E desc[UR60][R158.64], R10 ;  /* 0x0000000a9e004986 */ /* 0x0005e2000c10193c */
[----:B------:R-:W-:Y:S02]  /*7fc70*/  ISETP.LT.AND P4, PT, R139, R142, !P0 ;  /* 0x0000008e8b00720c */ /* 0x000fe40004781270 */
[----:B------:R-:W1:Y:S01]  /*7fc80*/  LDC R139, c[0x0][0x22c] ;  /* 0x00008b00ff8b7b82 */ /* 0x000e620000000800 */
[----:B------:R-:W-:Y:S04]  /*7fc90*/  @P3 STG.E desc[UR60][R156.64], R144 ;  /* 0x000000909c003986 */ /* 0x000fe8000c10193c */
[----:B------:R3:W-:Y:S03]  /*7fca0*/  @P2 STG.E desc[UR60][R166.64], R154 ;  /* 0x0000009aa6002986 */ /* 0x0007e6000c10193c */
[----:B--2---:R-:W2:Y:S03]  /*7fcb0*/  LDC R10, c[0x0][0x22c] ;  /* 0x00008b00ff0a7b82 */ /* 0x004ea60000000800 */
[----:B------:R3:W-:Y:S04]  /*7fcc0*/  @P4 STG.E desc[UR60][R124.64], R11 ;  /* 0x0000000b7c004986 */ /* 0x0007e8000c10193c */
[----:B------:R-:W-:Y:S01]  /*7fcd0*/  @P6 STG.E desc[UR60][R146.64], R145 ;  /* 0x0000009192006986 */ /* 0x000fe2000c10193c */
[----:B---3--:R-:W-:-:S03]  /*7fce0*/  ISETP.LT.AND P3, PT, R8, R141, !P0 ;  /* 0x0000008d0800720c */ /* 0x008fc60004761270 */
[----:B------:R-:W2:Y:S01]  /*7fcf0*/  LDL.LU R8, [R1+0x2558] ;  /* 0x0025580001087983 */ /* 0x000ea20000300800 */
[----:B------:R-:W3:Y:S01]  /*7fd00*/  LDC R141, c[0x0][0x22c] ;  /* 0x00008b00ff8d7b82 */ /* 0x000ee20000000800 */
[----:B------:R-:W-:Y:S02]  /*7fd10*/  ISETP.LT.AND P5, PT, R140, R252, !P0 ;  /* 0x000000fc8c00720c */ /* 0x000fe400047a1270 */
[----:B------:R-:W3:Y:S04]  /*7fd20*/  LDL.LU.64 R166, [R1+0x818] ;  /* 0x0008180001a67983 */ /* 0x000ee80000300a00 */
[----:B------:R-:W3:Y:S01]  /*7fd30*/  LDL.LU R154, [R1+0xcd0] ;  /* 0x000cd000019a7983 */ /* 0x000ee20000300800 */
[----:B------:R-:W1:Y:S03]  /*7fd40*/  LDC R252, c[0x0][0x22c] ;  /* 0x00008b00fffc7b82 */ /* 0x000e660000000800 */
[----:B------:R-:W3:Y:S04]  /*7fd50*/  LDL.LU.64 R124, [R1+0x810] ;  /* 0x00081000017c7983 */ /* 0x000ee80000300a00 */
[----:B------:R-:W3:Y:S01]  /*7fd60*/  LDL.LU R11, [R1+0xce4] ;  /* 0x000ce400010b7983 */ /* 0x000ee20000300800 */
[----:B------:R-:W1:Y:S03]  /*7fd70*/  LDC R140, c[0x0][0x22c] ;  /* 0x00008b00ff8c7b82 */ /* 0x000e660000000800 */
[----:B------:R-:W-:Y:S04]  /*7fd80*/  @P3 STG.E desc[UR60][R164.64], R155 ;  /* 0x0000009ba4003986 */ /* 0x000fe8000c10193c */
[----:B------:R4:W-:Y:S02]  /*7fd90*/  @P5 STG.E desc[UR60][R122.64], R57 ;  /* 0x000000397a005986 */ /* 0x0009e4000c10193c */
[----:B----4-:R-:W-:-:S02]  /*7fda0*/  ISETP.LT.AND P4, PT, R136, R138, !P0 ;  /* 0x0000008a8800720c */ /* 0x010fc40004781270 */
[----:B------:R-:W1:Y:S01]  /*7fdb0*/  LDL.LU R138, [R1+0x2554] ;  /* 0x00255400018a7983 */ /* 0x000e620000300800 */
[----:B------:R-:W-:Y:S01]  /*7fdc0*/  ISETP.LT.AND P2, PT, R56, R0, !P0 ;  /* 0x000000003800720c */ /* 0x000fe20004741270 */
[----:B------:R-:W4:Y:S02]  /*7fdd0*/  LDC R136, c[0x0][0x22c] ;  /* 0x00008b00ff887b82 */ /* 0x000f240000000800 */
[----:B------:R-:W4:Y:S04]  /*7fde0*/  LDL.LU R123, [R1+0x2550] ;  /* 0x00255000017b7983 */ /* 0x000f280000300800 */
[----:B------:R-:W4:Y:S02]  /*7fdf0*/  LDL.LU R122, [R1+0x254c] ;  /* 0x00254c00017a7983 */ /* 0x000f240000300800 */
[----:B------:R-:W4:Y:S02]  /*7fe00*/  LDC R56, c[0x0][0x22c] ;  /* 0x00008b00ff387b82 */ /* 0x000f240000000800 */
[----:B------:R-:W4:Y:S04]  /*7fe10*/  LDL.LU.64 R164, [R1+0x7f8] ;  /* 0x0007f80001a47983 */ /* 0x000f280000300a00 */
[----:B------:R2:W-:Y:S02]  /*7fe20*/  @P2 STG.E desc[UR60][R162.64], R9 ;  /* 0x00000009a2002986 */ /* 0x0005e4000c10193c */
[----:B------:R-:W4:Y:S01]  /*7fe30*/  LDC R0, c[0x0][0x22c] ;  /* 0x00008b00ff007b82 */ /* 0x000f220000000800 */
[----:B--2---:R-:W-:-:S02]  /*7fe40*/  ISETP.LT.AND P3, PT, R8, R10, !P0 ;  /* 0x0000000a0800720c */ /* 0x004fc40004761270 */
[----:B------:R-:W2:Y:S04]  /*7fe50*/  LDL.LU R8, [R1+0xcd4] ;  /* 0x000cd40001087983 */ /* 0x000ea80000300800 */
[----:B------:R-:W2:Y:S04]  /*7fe60*/  LDL.LU R10, [R1+0x2548] ;  /* 0x00254800010a7983 */ /* 0x000ea80000300800 */
[----:B------:R-:W2:Y:S04]  /*7fe70*/  LDL.LU R9, [R1+0x2544] ;  /* 0x0025440001097983 */ /* 0x000ea80000300800 */
[----:B------:R-:W2:Y:S04]  /*7fe80*/  LDL.LU.64 R160, [R1+0x7f0] ;  /* 0x0007f00001a07983 */ /* 0x000ea80000300a00 */
[----:B------:R-:W2:Y:S04]  /*7fe90*/  LDL.LU R57, [R1+0xce8] ;  /* 0x000ce80001397983 */ /* 0x000ea80000300800 */
[----:B------:R-:W2:Y:S04]  /*7fea0*/  LDL.LU.64 R158, [R1+0x7e8] ;  /* 0x0007e800019e7983 */ /* 0x000ea80000300a00 */
[----:B------:R-:W2:Y:S04]  /*7feb0*/  LDL.LU R146, [R1+0xcd8] ;  /* 0x000cd80001927983 */ /* 0x000ea80000300800 */
[----:B------:R-:W2:Y:S04]  /*7fec0*/  LDL.LU.64 R162, [R1+0x7e0] ;  /* 0x0007e00001a27983 */ /* 0x000ea80000300a00 */
[----:B------:R-:W2:Y:S04]  /*7fed0*/  LDL.LU R155, [R1+0xcec] ;  /* 0x000cec00019b7983 */ /* 0x000ea80000300800 */
[----:B------:R-:W2:Y:S04]  /*7fee0*/  LDL.LU.64 R156, [R1+0x7d8] ;  /* 0x0007d800019c7983 */ /* 0x000ea80000300a00 */
[----:B------:R-:W2:Y:S04]  /*7fef0*/  LDL.LU R147, [R1+0xcdc] ;  /* 0x000cdc0001937983 */ /* 0x000ea80000300800 */
[----:B---3--:R3:W-:Y:S04]  /*7ff00*/  @P4 STG.E desc[UR60][R166.64], R154 ;  /* 0x0000009aa6004986 */ /* 0x0087e8000c10193c */
[----:B------:R3:W-:Y:S01]  /*7ff10*/  @P3 STG.E desc[UR60][R124.64], R11 ;  /* 0x0000000b7c003986 */ /* 0x0007e2000c10193c */
[----:B-1----:R-:W-:-:S03]  /*7ff20*/  ISETP.LT.AND P2, PT, R138, R139, !P0 ;  /* 0x0000008b8a00720c */ /* 0x002fc60004741270 */
[----:B------:R-:W2:Y:S01]  /*7ff30*/  LDL.LU R139, [R1+0x2540] ;  /* 0x00254000018b7983 */ /* 0x000ea20000300800 */
[----:B------:R-:W1:Y:S01]  /*7ff40*/  LDC R138, c[0x0][0x22c] ;  /* 0x00008b00ff8a7b82 */ /* 0x000e620000000800 */
[----:B----4-:R-:W-:Y:S02]  /*7ff50*/  ISETP.LT.AND P5, PT, R123, R137, !P0 ;  /* 0x000000897b00720c */ /* 0x010fe400047a1270 */
[----:B------:R-:W4:Y:S01]  /*7ff60*/  LDL.LU R123, [R1+0x253c] ;  /* 0x00253c00017b7983 */ /* 0x000f220000300800 */
[----:B------:R-:W-:-:S03]  /*7ff70*/  ISETP.LT.AND P6, PT, R122, R252, !P0 ;  /* 0x000000fc7a00720c */ /* 0x000fc600047c1270 */
[----:B---3--:R-:W3:Y:S01]  /*7ff80*/  LDL.LU.64 R166, [R1+0x7d0] ;  /* 0x0007d00001a67983 */ /* 0x008ee20000300a00 */
[----:B------:R-:W3:Y:S03]  /*7ff90*/  LDC R137, c[0x0][0x22c] ;  /* 0x00008b00ff897b82 */ /* 0x000ee60000000800 */
[----:B------:R-:W3:Y:S04]  /*7ffa0*/  LDL.LU R122, [R1+0xcc0] ;  /* 0x000cc000017a7983 */ /* 0x000ee80000300800 */
[----:B------:R-:W1:Y:S01]  /*7ffb0*/  LDL.LU R11, [R1+0x2538] ;  /* 0x00253800010b7983 */ /* 0x000e620000300800 */
[----:B------:R-:W3:Y:S03]  /*7ffc0*/  LDC R252, c[0x0][0x22c] ;  /* 0x00008b00fffc7b82 */ /* 0x000ee60000000800 */
[----:B------:R-:W3:Y:S04]  /*7ffd0*/  LDL.LU.64 R144, [R1+0x7b8] ;  /* 0x0007b80001907983 */ /* 0x000ee80000300a00 */
[----:B------:R-:W3:Y:S04]  /*7ffe0*/  LDL.LU R154, [R1+0xcb0] ;  /* 0x000cb000019a7983 */ /* 0x000ee80000300800 */
[----:B------:R-:W3:Y:S01]  /*7fff0*/  LDL.LU.64 R124, [R1+0x7b0] ;  /* 0x0007b000017c7983 */ /* 0x000ee20000300a00 */
[----:B--2---:R-:W-:-:S03]  /*80000*/  ISETP.LT.AND P4, PT, R10, R56, !P0 ;  /* 0x000000380a00720c */ /* 0x004fc60004781270 */
[----:B------:R-:W2:Y:S04]  /*80010*/  LDL.LU R56, [R1+0xcc4] ;  /* 0x000cc40001387983 */ /* 0x000ea80000300800 */
[----:B------:R-:W2:Y:S01]  /*80020*/  LDL.LU R10, [R1+0x2534] ;  /* 0x00253400010a7983 */ /* 0x000ea20000300800 */
[----:B------:R-:W-:Y:S02]  /*80030*/  ISETP.LT.AND P3, PT, R9, R0, !P0 ;  /* 0x000000000900720c */ /* 0x000fe40004761270 */
[----:B------:R-:W2:Y:S01]  /*80040*/  LDC R0, c[0x0][0x22c] ;  /* 0x00008b00ff007b82 */ /* 0x000ea20000000800 */
[----:B------:R4:W-:Y:S04]  /*80050*/  @P2 STG.E desc[UR60][R164.64], R8 ;  /* 0x00000008a4002986 */ /* 0x0009e8000c10193c */
[----:B------:R4:W-:Y:S04]  /*80060*/  @P5 STG.E desc[UR60][R160.64], R57 ;  /* 0x00000039a0005986 */ /* 0x0009e8000c10193c */
[----:B------:R-:W2:Y:S04]  /*80070*/  LDL.LU R9, [R1+0x2530] ;  /* 0x0025300001097983 */ /* 0x000ea80000300800 */
[----:B------:R-:W-:Y:S04]  /*80080*/  @P6 STG.E desc[UR60][R158.64], R146 ;  /* 0x000000929e006986 */ /* 0x000fe8000c10193c */
[----:B----4-:R-:W4:Y:S01]  /*80090*/  LDL.LU.64 R164, [R1+0x7a8] ;  /* 0x0007a80001a47983 */ /* 0x010f220000300a00 */
[----:B------:R-:W4:Y:S03]  /*800a0*/  LDC R57, c[0x0][0x22c] ;  /* 0x00008b00ff397b82 */ /* 0x000f260000000800 */
[----:B------:R1:W-:Y:S04]  /*800b0*/  @P4 STG.E desc[UR60][R162.64], R155 ;  /* 0x0000009ba2004986 */ /* 0x0003e8000c10193c */
[----:B------:R-:W4:Y:S01]  /*800c0*/  LDL.LU R8, [R1+0xcb4] ;  /* 0x000cb40001087983 */ /* 0x000f220000300800 */
[----:B------:R-:W-:-:S03]  /*800d0*/  ISETP.LT.AND P4, PT, R123, R136, !P0 ;  /* 0x000000887b00720c */ /* 0x000fc60004781270 */
[----:B------:R-:W4:Y:S01]  /*800e0*/  LDL.LU R123, [R1+0x252c] ;  /* 0x00252c00017b7983 */ /* 0x000f220000300800 */
[----:B------:R-:W-:Y:S01]  /*800f0*/  ISETP.LT.AND P2, PT, R139, R140, !P0 ;  /* 0x0000008c8b00720c */ /* 0x000fe20004741270 */
[----:B------:R-:W4:Y:S02]  /*80100*/  LDC R136, c[0x0][0x22c] ;  /* 0x00008b00ff887b82 */ /* 0x000f240000000800 */
[----:B-1----:R-:W4:Y:S04]  /*80110*/  LDL.LU.64 R162, [R1+0x7a0] ;  /* 0x0007a00001a27983 */ /* 0x002f280000300a00 */
[----:B------:R-:W4:Y:S01]  /*80120*/  LDL.LU R155, [R1+0xcc8] ;  /* 0x000cc800019b7983 */ /* 0x000f220000300800 */
[----:B------:R-:W-:Y:S01]  /*80130*/  ISETP.LT.AND P6, PT, R11, R138, !P0 ;  /* 0x0000008a0b00720c */ /* 0x000fe200047c1270 */
[----:B------:R-:W1:Y:S02]  /*80140*/  LDC R140, c[0x0][0x22c] ;  /* 0x00008b00ff8c7b82 */ /* 0x000e640000000800 */
[----:B------:R-:W4:Y:S04]  /*80150*/  LDL.LU R11, [R1+0x2528] ;  /* 0x00252800010b7983 */ /* 0x000f280000300800 */
[----:B------:R-:W-:Y:S02]  /*80160*/  @P3 STG.E desc[UR60][R156.64], R147 ;  /* 0x000000939c003986 */ /* 0x000fe4000c10193c */
[----:B------:R-:W1:Y:S02]  /*80170*/  LDC R138, c[0x0][0x22c] ;  /* 0x00008b00ff8a7b82 */ /* 0x000e640000000800 */
[----:B---3--:R3:W-:Y:S04]  /*80180*/  @P2 STG.E desc[UR60][R166.64], R122 ;  /* 0x0000007aa6002986 */ /* 0x0087e8000c10193c */
[----:B------:R-:W-:Y:S01]  /*80190*/  @P4 STG.E desc[UR60][R144.64], R154 ;  /* 0x0000009a90004986 */ /* 0x000fe2000c10193c */
[----:B--2---:R-:W-:-:S03]  /*801a0*/  ISETP.LT.AND P3, PT, R10, R137, !P0 ;  /* 0x000000890a00720c */ /* 0x004fc60004761270 */
[----:B------:R-:W2:Y:S04]  /*801b0*/  LDL.LU R10, [R1+0x2524] ;  /* 0x00252400010a7983 */ /* 0x000ea80000300800 */
[----:B------:R-:W2:Y:S04]  /*801c0*/  LDL.LU.64 R142, [R1+0x798] ;  /* 0x00079800018e7983 */ /* 0x000ea80000300a00 */
[----:B------:R-:W2:Y:S04]  /*801d0*/  LDL.LU R161, [R1+0xcb8] ;  /* 0x000cb80001a17983 */ /* 0x000ea80000300800 */
[----:B---3--:R-:W3:Y:S04]  /*801e0*/  LDL.LU.64 R166, [R1+0x790] ;  /* 0x0007900001a67983 */ /* 0x008ee80000300a00 */
[----:B------:R-:W3:Y:S04]  /*801f0*/  LDL.LU R122, [R1+0xccc] ;  /* 0x000ccc00017a7983 */ /* 0x000ee80000300800 */
[----:B------:R1:W-:Y:S04]  /*80200*/  @P6 STG.E desc[UR60][R124.64], R56 ;  /* 0x000000387c006986 */ /* 0x0003e8000c10193c */
[----:B----4-:R4:W-:Y:S04]  /*80210*/  @P3 STG.E desc[UR60][R164.64], R8 ;  /* 0x00000008a4003986 */ /* 0x0109e8000c10193c */
[----:B-1----:R-:W3:Y:S04]  /*80220*/  LDL.LU.64 R124, [R1+0x778] ;  /* 0x00077800017c7983 */ /* 0x002ee80000300a00 */
[----:B------:R-:W3:Y:S04]  /*80230*/  LDL.LU R56, [R1+0xcbc] ;  /* 0x000cbc0001387983 */ /* 0x000ee80000300800 */
[----:B------:R-:W3:Y:S01]  /*80240*/  LDL.LU R139, [R1+0x2520] ;  /* 0x00252000018b7983 */ /* 0x000ee20000300800 */
[----:B------:R-:W-:-:S03]  /*80250*/  ISETP.LT.AND P4, PT, R11, R57, !P0 ;  /* 0x000000390b00720c */ /* 0x000fc60004781270 */
[----:B------:R-:W3:Y:S04]  /*80260*/  LDL.LU R57, [R1+0x251c] ;  /* 0x00251c0001397983 */ /* 0x000ee80000300800 */
[----:B----4-:R-:W4:Y:S01]  /*80270*/  LDL.LU R8, [R1+0x2518] ;  /* 0x0025180001087983 */ /* 0x010f220000300800 */
[----:B------:R-:W-:Y:S02]  /*80280*/  ISETP.LT.AND P5, PT, R9, R252, !P0 ;  /* 0x000000fc0900720c */ /* 0x000fe400047a1270 */
[----:B------:R-:W4:Y:S01]  /*80290*/  LDC R9, c[0x0][0x22c] ;  /* 0x00008b00ff097b82 */ /* 0x000f220000000800 */
[----:B------:R-:W-:Y:S01]  /*802a0*/  ISETP.LT.AND P2, PT, R123, R0, !P0 ;  /* 0x000000007b00720c */ /* 0x000fe20004741270 */
[----:B------:R-:W4:Y:S04]  /*802b0*/  LDL.LU.64 R158, [R1+0x770] ;  /* 0x00077000019e7983 */ /* 0x000f280000300a00 */
[----:B------:R-:W4:Y:S02]  /*802c0*/  LDL.LU R146, [R1+0xca0] ;  /* 0x000ca00001927983 */ /* 0x000f240000300800 */
[----:B------:R-:W1:Y:S02]  /*802d0*/  LDC R0, c[0x0][0x22c] ;  /* 0x00008b00ff007b82 */ /* 0x000e640000000800 */
[----:B------:R-:W4:Y:S04]  /*802e0*/  LDL.LU.64 R164, [R1+0x768] ;  /* 0x0007680001a47983 */ /* 0x000f280000300a00 */
[----:B------:R-:W4:Y:S02]  /*802f0*/  LDL.LU R11, [R1+0xc90] ;  /* 0x000c9000010b7983 */ /* 0x000f240000300800 */
[----:B------:R-:W1:Y:S02]  /*80300*/  LDC R252, c[0x0][0x22c] ;  /* 0x00008b00fffc7b82 */ /* 0x000e640000000800 */
[----:B------:R-:W1:Y:S04]  /*80310*/  LDL.LU R137, [R1+0x2514] ;  /* 0x0025140001897983 */ /* 0x000e680000300800 */
[----:B------:R3:W-:Y:S02]  /*80320*/  @P5 STG.E desc[UR60][R162.64], R155 ;  /* 0x0000009ba2005986 */ /* 0x0007e4000c10193c */
[----:B------:R-:W1:Y:S01]  /*80330*/  LDC R123, c[0x0][0x22c] ;  /* 0x00008b00ff7b7b82 */ /* 0x000e620000000800 */
[----:B--2---:R-:W-:-:S02]  /*80340*/  ISETP.LT.AND P3, PT, R10, R136, !P0 ;  /* 0x000000880a00720c */ /* 0x004fc40004761270 */
[----:B------:R-:W2:Y:S05]  /*80350*/  LDL.LU R10, [R1+0x2510] ;  /* 0x00251000010a7983 */ /* 0x000eaa0000300800 */
[----:B------:R-:W2:Y:S01]  /*80360*/  LDC R136, c[0x0][0x22c] ;  /* 0x00008b00ff887b82 */ /* 0x000ea20000000800 */
[----:B------:R-:W2:Y:S04]  /*80370*/  LDL.LU.64 R156, [R1+0x760] ;  /* 0x00076000019c7983 */ /* 0x000ea80000300a00 */
[----:B------:R-:W2:Y:S04]  /*80380*/  LDL.LU R147, [R1+0xca4] ;  /* 0x000ca40001937983 */ /* 0x000ea80000300800 */
[----:B------:R-:W2:Y:S04]  /*80390*/  LDL.LU.64 R144, [R1+0x748] ;  /* 0x0007480001907983 */ /* 0x000ea80000300a00 */
[----:B------:R-:W2:Y:S04]  /*803a0*/  LDL.LU R154, [R1+0xc94] ;  /* 0x000c9400019a7983 */ /* 0x000ea80000300800 */
[----:B------:R-:W-:Y:S04]  /*803b0*/  @P2 STG.E desc[UR60][R142.64], R161 ;  /* 0x000000a18e002986 */ /* 0x000fe8000c10193c */
[----:B---3--:R-:W3:Y:S04]  /*803c0*/  LDL.LU.64 R162, [R1+0x740] ;  /* 0x0007400001a27983 */ /* 0x008ee80000300a00 */
[----:B------:R4:W-:Y:S04]  /*803d0*/  @P4 STG.E desc[UR60][R166.64], R122 ;  /* 0x0000007aa6004986 */ /* 0x0009e8000c10193c */
[----:B------:R-:W3:Y:S04]  /*803e0*/  LDL.LU R155, [R1+0xca8] ;  /* 0x000ca800019b7983 */ /* 0x000ee80000300800 */
[----:B------:R4:W-:Y:S02]  /*803f0*/  @P3 STG.E desc[UR60][R124.64], R56 ;  /* 0x000000387c003986 */ /* 0x0009e4000c10193c */
[----:B----4-:R-:W-:-:S02]  /*80400*/  ISETP.LT.AND P4, PT, R8, R9, !P0 ;  /* 0x000000090800720c */ /* 0x010fc40004781270 */
[----:B------:R-:W4:Y:S04]  /*80410*/  LDL.LU R9, [R1+0x250c] ;  /* 0x00250c0001097983 */ /* 0x000f280000300800 */
[----:B------:R-:W4:Y:S04]  /*80420*/  LDL.LU R122, [R1+0x2508] ;  /* 0x00250800017a7983 */ /* 0x000f280000300800 */
[----:B------:R-:W4:Y:S04]  /*80430*/  LDL.LU.64 R166, [R1+0x738] ;  /* 0x0007380001a67983 */ /* 0x000f280000300a00 */
[----:B------:R-:W4:Y:S04]  /*80440*/  LDL.LU R8, [R1+0xc98] ;  /* 0x000c980001087983 */ /* 0x000f280000300800 */
[----:B------:R-:W4:Y:S01]  /*80450*/  LDL.LU R56, [R1+0x2504] ;  /* 0x0025040001387983 */ /* 0x000f220000300800 */
[----:B------:R-:W-:-:S02]  /*80460*/  ISETP.LT.AND P6, PT, R57, R138, !P0 ;  /* 0x0000008a3900720c */ /* 0x000fc400047c1270 */
[----:B------:R-:W4:Y:S01]  /*80470*/  LDC R57, c[0x0][0x22c] ;  /* 0x00008b00ff397b82 */ /* 0x000f220000000800 */
[----:B------:R-:W-:Y:S01]  /*80480*/  ISETP.LT.AND P2, PT, R139, R140, !P0 ;  /* 0x0000008c8b00720c */ /* 0x000fe20004741270 */
[----:B------:R-:W4:Y:S01]  /*80490*/  LDL.LU.64 R124, [R1+0x730] ;  /* 0x00073000017c7983 */ /* 0x000f220000300a00 */
[----:B-1----:R-:W-:-:S05]  /*804a0*/  ISETP.LT.AND P5, PT, R137, R252, !P0 ;  /* 0x000000fc8900720c */ /* 0x002fca00047a1270 */
[----:B------:R-:W1:Y:S06]  /*804b0*/  LDC R138, c[0x0][0x22c] ;  /* 0x00008b00ff8a7b82 */ /* 0x000e6c0000000800 */
[----:B------:R-:W-:Y:S01]  /*804c0*/  @P2 STG.E desc[UR60][R158.64], R146 ;  /* 0x000000929e002986 */ /* 0x000fe2000c10193c */
[----:B--2---:R-:W-:Y:S01]  /*804d0*/  ISETP.LT.AND P3, PT, R10, R0, !P0 ;  /* 0x000000000a00720c */ /* 0x004fe20004761270 */
[----:B------:R-:W2:Y:S02]  /*804e0*/  LDC R252, c[0x0][0x22c] ;  /* 0x00008b00fffc7b82 */ /* 0x000ea40000000800 */
[----:B------:R-:W2:Y:S04]  /*804f0*/  LDL.LU R10, [R1+0xcac] ;  /* 0x000cac00010a7983 */ /* 0x000ea80000300800 */
[----:B------:R3:W-:Y:S02]  /*80500*/  @P6 STG.E desc[UR60][R164.64], R11 ;  /* 0x0000000ba4006986 */ /* 0x0007e4000c10193c */
[----:B------:R-:W2:Y:S08]  /*80510*/  LDC R0, c[0x0][0x22c] ;  /* 0x00008b00ff007b82 */ /* 0x000eb00000000800 */
[----:B------:R-:W2:Y:S01]  /*80520*/  LDC R139, c[0x0][0x22c] ;  /* 0x00008b00ff8b7b82 */ /* 0x000ea20000000800 */
[----:B---3--:R-:W3:Y:S04]  /*80530*/  LDL.LU.64 R164, [R1+0x728] ;  /* 0x0007280001a47983 */ /* 0x008ee80000300a00 */
[----:B------:R-:W3:Y:S03]  /*80540*/  LDL.LU R11, [R1+0xc9c] ;  /* 0x000c9c00010b7983 */ /* 0x000ee60000300800 */
[----:B------:R-:W3:Y:S01]  /*80550*/  LDC R140, c[0x0][0x22c] ;  /* 0x00008b00ff8c7b82 */ /* 0x000ee20000000800 */
[----:B------:R-:W1:Y:S04]  /*80560*/  LDL.LU R137, [R1+0x2500] ;  /* 0x0025000001897983 */ /* 0x000e680000300800 */
[----:B------:R-:W-:Y:S04]  /*80570*/  @P4 STG.E desc[UR60][R156.64], R147 ;  /* 0x000000939c004986 */ /* 0x000fe8000c10193c */
[----:B------:R4:W-:Y:S04]  /*80580*/  @P5 STG.E desc[UR60][R144.64], R154 ;  /* 0x0000009a90005986 */ /* 0x0009e8000c10193c */
[----:B------:R4:W-:Y:S02]  /*80590*/  @P3 STG.E desc[UR60][R162.64], R155 ;  /* 0x0000009ba2003986 */ /* 0x0009e4000c10193c */
[----:B----4-:R-:W-:-:S02]  /*805a0*/  ISETP.LT.AND P2, PT, R9, R123, !P0 ;  /* 0x0000007b0900720c */ /* 0x010fc40004741270 */
[----:B------:R-:W4:Y:S01]  /*805b0*/  LDL.LU R123, [R1+0x24fc] ;  /* 0x0024fc00017b7983 */ /* 0x000f220000300800 */
[----:B------:R-:W4:Y:S01]  /*805c0*/  LDC R9, c[0x0][0x22c] ;  /* 0x00008b00ff097b82 */ /* 0x000f220000000800 */
[----:B------:R-:W-:-:S07]  /*805d0*/  ISETP.LT.AND P4, PT, R122, R136, !P0 ;  /* 0x000000887a00720c */ /* 0x000fce0004781270 */
[----:B------:R-:W4:Y:S01]  /*805e0*/  LDC R136, c[0x0][0x22c] ;  /* 0x00008b00ff887b82 */ /* 0x000f220000000800 */
[----:B------:R-:W-:Y:S02]  /*805f0*/  ISETP.LT.AND P6, PT, R56, R57, !P0 ;  /* 0x000000393800720c */ /* 0x000fe400047c1270 */
[----:B------:R-:W4:Y:S04]  /*80600*/  LDL.LU R56, [R1+0x24f8] ;  /* 0x0024f80001387983 */ /* 0x000f280000300800 */
[----:B------:R-:W4:Y:S04]  /*80610*/  LDL.LU.64 R160, [R1+0x720] ;  /* 0x0007200001a07983 */ /* 0x000f280000300a00 */
[----:B------:R-:W4:Y:S04]  /*80620*/  LDL.LU R122, [R1+0xc80] ;  /* 0x000c8000017a7983 */ /* 0x000f280000300800 */
[----:B------:R-:W4:Y:S04]  /*80630*/  LDL.LU.64 R158, [R1+0x708] ;  /* 0x00070800019e7983 */ /* 0x000f280000300a00 */
[----:B------:R-:W4:Y:S04]  /*80640*/  LDL.LU R154, [R1+0xc70] ;  /* 0x000c7000019a7983 */ /* 0x000f280000300800 */
[----:B------:R-:W4:Y:S04]  /*80650*/  LDL.LU.64 R162, [R1+0x700] ;  /* 0x0007000001a27983 */ /* 0x000f280000300a00 */
[----:B------:R-:W4:Y:S04]  /*80660*/  LDL.LU R57, [R1+0xc84] ;  /* 0x000c840001397983 */ /* 0x000f280000300800 */
[----:B------:R2:W-:Y:S04]  /*80670*/  @P2 STG.E desc[UR60][R166.64], R8 ;  /* 0x00000008a6002986 */ /* 0x0005e8000c10193c */
[----:B--2---:R-:W2:Y:S04]  /*80680*/  LDL.LU R8, [R1+0x24f4] ;  /* 0x0024f40001087983 */ /* 0x004ea80000300800 */
[----:B------:R-:W2:Y:S01]  /*80690*/  LDL.LU.64 R156, [R1+0x6f8] ;  /* 0x0006f800019c7983 */ /* 0x000ea20000300a00 */
[----:B-1----:R-:W-:-:S03]  /*806a0*/  ISETP.LT.AND P3, PT, R137, R138, !P0 ;  /* 0x0000008a8900720c */ /* 0x002fc60004761270 */
[----:B------:R-:W2:Y:S04]  /*806b0*/  LDL.LU R147, [R1+0xc74] ;  /* 0x000c740001937983 */ /* 0x000ea80000300800 */
[----:B------:R1:W-:Y:S04]  /*806c0*/  @P4 STG.E desc[UR60][R124.64], R10 ;  /* 0x0000000a7c004986 */ /* 0x0003e8000c10193c */
[----:B-1----:R-:W2:Y:S04]  /*806d0*/  LDL.LU R125, [R1+0x24f0] ;  /* 0x0024f000017d7983 */ /* 0x002ea80000300800 */
[----:B------:R-:W2:Y:S04]  /*806e0*/  LDL.LU.64 R166, [R1+0x6f0] ;  /* 0x0006f00001a67983 */ /* 0x000ea80000300a00 */
[----:B------:R-:W2:Y:S04]  /*806f0*/  LDL.LU R124, [R1+0xc88] ;  /* 0x000c8800017c7983 */ /* 0x000ea80000300800 */
[----:B------:R-:W2:Y:S04]  /*80700*/  LDL.LU R137, [R1+0x24ec] ;  /* 0x0024ec0001897983 */ /* 0x000ea80000300800 */
[----:B---3--:R1:W-:Y:S01]  /*80710*/  @P6 STG.E desc[UR60][R164.64], R11 ;  /* 0x0000000ba4006986 */ /* 0x0083e2000c10193c */
[----:B----4-:R-:W-:-:S02]  /*80720*/  ISETP.LT.AND P5, PT, R123, R252, !P0 ;  /* 0x000000fc7b00720c */ /* 0x010fc400047a1270 */
[----:B------:R-:W3:Y:S01]  /*80730*/  LDC R252, c[0x0][0x22c] ;  /* 0x00008b00fffc7b82 */ /* 0x000ee20000000800 */
[----:B------:R-:W-:Y:S02]  /*80740*/  ISETP.LT.AND P2, PT, R56, R0, !P0 ;  /* 0x000000003800720c */ /* 0x000fe40004741270 */
[----:B------:R-:W4:Y:S05]  /*80750*/  LDL.LU R56, [R1+0x24e8] ;  /* 0x0024e80001387983 */ /* 0x000f2a0000300800 */
[----:B------:R-:W3:Y:S01]  /*80760*/  LDC R0, c[0x0][0x22c] ;  /* 0x00008b00ff007b82 */ /* 0x000ee20000000800 */
[----:B------:R-:W3:Y:S04]  /*80770*/  LDL.LU.64 R144, [R1+0x6e8] ;  /* 0x0006e80001907983 */ /* 0x000ee80000300a00 */
[----:B------:R-:W3:Y:S04]  /*80780*/  LDL.LU R123, [R1+0xc78] ;  /* 0x000c7800017b7983 */ /* 0x000ee80000300800 */
[----:B-1----:R-:W3:Y:S04]  /*80790*/  LDL.LU.64 R164, [R1+0x6e0] ;  /* 0x0006e00001a47983 */ /* 0x002ee80000300a00 */
[----:B------:R-:W3:Y:S01]  /*807a0*/  LDL.LU R155, [R1+0xc8c] ;  /* 0x000c8c00019b7983 */ /* 0x000ee20000300800 */
[----:B--2---:R-:W-:-:S03]  /*807b0*/  ISETP.LT.AND P4, PT, R8, R9, !P0 ;  /* 0x000000090800720c */ /* 0x004fc60004781270 */
[----:B------:R-:W2:Y:S04]  /*807c0*/  LDL.LU R8, [R1+0x24e4] ;  /* 0x0024e40001087983 */ /* 0x000ea80000300800 */
[----:B------:R-:W3:Y:S04]  /*807d0*/  LDL.LU.64 R10, [R1+0x6c8] ;  /* 0x0006c800010a7983 */ /* 0x000ee80000300a00 */
[----:B------:R-:W3:Y:S04]  /*807e0*/  LDL.LU R9, [R1+0xc7c] ;  /* 0x000c7c0001097983 */ /* 0x000ee80000300800 */
[----:B------:R1:W-:Y:S04]  /*807f0*/  @P3 STG.E desc[UR60][R160.64], R122 ;  /* 0x0000007aa0003986 */ /* 0x0003e8000c10193c */
[----:B------:R-:W3:Y:S04]  /*80800*/  LDL.LU R138, [R1+0x24e0] ;  /* 0x0024e000018a7983 */ /* 0x000ee80000300800 */
[----:B------:R-:W-:Y:S01]  /*80810*/  @P5 STG.E desc[UR60][R158.64], R154 ;  /* 0x0000009a9e005986 */ /* 0x000fe2000c10193c */
[----:B------:R-:W-:-:S03]  /*80820*/  ISETP.LT.AND P3, PT, R125, R141, !P0 ;  /* 0x0000008d7d00720c */ /* 0x000fc60004761270 */
[----:B------:R1:W-:Y:S02]  /*80830*/  @P2 STG.E desc[UR60][R162.64], R57 ;  /* 0x00000039a2002986 */ /* 0x0003e4000c10193c */
[----:B-1----:R-:W1:Y:S02]  /*80840*/  LDC R122, c[0x0][0x22c] ;  /* 0x00008b00ff7a7b82 */ /* 0x002e640000000800 */
[----:B------:R-:W3:Y:S06]  /*80850*/  LDL.LU R125, [R1+0x24dc] ;  /* 0x0024dc00017d7983 */ /* 0x000eec0000300800 */
[----:B------:R-:W1:Y:S01]  /*80860*/  LDC R141, c[0x0][0x22c] ;  /* 0x00008b00ff8d7b82 */ /* 0x000e620000000800 */
[----:B------:R-:W3:Y:S04]  /*80870*/  LDL.LU.64 R162, [R1+0x6c0] ;  /* 0x0006c00001a27983 */ /* 0x000ee80000300a00 */
[----:B------:R-:W3:Y:S03]  /*80880*/  LDL.LU R154, [R1+0xc60] ;  /* 0x000c6000019a7983 */ /* 0x000ee60000300800 */
[----:B------:R-:W1:Y:S01]  /*80890*/  LDC R57, c[0x0][0x22c] ;  /* 0x00008b00ff397b82 */ /* 0x000e620000000800 */
[----:B------:R-:W-:Y:S01]  /*808a0*/  @P4 STG.E desc[UR60][R156.64], R147 ;  /* 0x000000939c004986 */ /* 0x000fe2000c10193c */
[----:B----4-:R-:W-:-:S03]  /*808b0*/  ISETP.LT.AND P6, PT, R56, R136, !P0 ;  /* 0x000000883800720c */ /* 0x010fc600047c1270 */
[----:B------:R-:W1:Y:S01]  /*808c0*/  LDL.LU R56, [R1+0x24d8] ;  /* 0x0024d80001387983 */ /* 0x000e620000300800 */
[----:B------:R-:W-:Y:S02]  /*808d0*/  ISETP.LT.AND P2, PT, R137, R140, !P0 ;  /* 0x0000008c8900720c */ /* 0x000fe40004741270 */
[----:B------:R-:W4:Y:S01]  /*808e0*/  LDC R136, c[0x0][0x22c] ;  /* 0x00008b00ff887b82 */ /* 0x000f220000000800 */
[----:B--2---:R-:W-:Y:S01]  /*808f0*/  ISETP.LT.AND P4, PT, R8, R139, !P0 ;  /* 0x0000008b0800720c */ /* 0x004fe20004781270 */
[----:B------:R2:W-:Y:S06]  /*80900*/  @P3 STG.E desc[UR60][R166.64], R124 ;  /* 0x0000007ca6003986 */ /* 0x0005ec000c10193c */
[----:B------:R-:W4:Y:S01]  /*80910*/  LDC R137, c[0x0][0x22c] ;  /* 0x00008b00ff897b82 */ /* 0x000f220000000800 */
[----:B------:R-:W4:Y:S04]  /*80920*/  LDL.LU R8, [R1+0x24d4] ;  /* 0x0024d40001087983 */ /* 0x000f280000300800 */
[----:B------:R-:W4:Y:S03]  /*80930*/  LDL.LU.64 R160, [R1+0x6b8] ;  /* 0x0006b80001a07983 */ /* 0x000f260000300a00 */
[----:B------:R-:W4:Y:S01]  /*80940*/  LDC R140, c[0x0][0x22c] ;  /* 0x00008b00ff8c7b82 */ /* 0x000f220000000800 */
[----:B------:R-:W4:Y:S04]  /*80950*/  LDL.LU R146, [R1+0xc50] ;  /* 0x000c500001927983 */ /* 0x000f280000300800 */
[----:B--2---:R-:W2:Y:S01]  /*80960*/  LDL.LU.64 R166, [R1+0x6b0] ;  /* 0x0006b00001a67983 */ /* 0x004ea20000300a00 */
[----:B---3--:R-:W-:-:S02]  /*80970*/  ISETP.LT.AND P5, PT, R138, R252, !P0 ;  /* 0x000000fc8a00720c */ /* 0x008fc400047a1270 */
[----:B------:R-:W3:Y:S01]  /*80980*/  LDC R139, c[0x0][0x22c] ;  /* 0x00008b00ff8b7b82 */ /* 0x000ee20000000800 */
[----:B------:R-:W-:Y:S04]  /*80990*/  @P2 STG.E desc[UR60][R144.64], R123 ;  /* 0x0000007b90002986 */ /* 0x000fe8000c10193c */
[----:B------:R-:W2:Y:S03]  /*809a0*/  LDL.LU R124, [R1+0xc64] ;  /* 0x000c6400017c7983 */ /* 0x000ea60000300800 */
[----:B------:R-:W3:Y:S01]  /*809b0*/  LDC R252, c[0x0][0x22c] ;  /* 0x00008b00fffc7b82 */ /* 0x000ee20000000800 */
[----:B------:R3:W-:Y:S01]  /*809c0*/  @P6 STG.E desc[UR60][R164.64], R155 ;  /* 0x0000009ba4006986 */ /* 0x0007e2000c10193c */
[----:B------:R-:W-:-:S06]  /*809d0*/  ISETP.LT.AND P3, PT, R125, R0, !P0 ;  /* 0x000000007d00720c */ /* 0x000fcc0004761270 */
[----:B------:R-:W2:Y:S01]  /*809e0*/  LDC R138, c[0x0][0x22c] ;  /* 0x00008b00ff8a7b82 */ /* 0x000ea20000000800 */
[----:B---3--:R-:W3:Y:S07]  /*809f0*/  LDL.LU.64 R164, [R1+0x6a8] ;  /* 0x0006a80001a47983 */ /* 0x008eee0000300a00 */
[----:B------:R-:W3:Y:S01]  /*80a00*/  LDC R0, c[0x0][0x22c] ;  /* 0x00008b00ff007b82 */ /* 0x000ee20000000800 */
[----:B------:R-:W3:Y:S04]  /*80a10*/  LDL.LU R155, [R1+0xc54] ;  /* 0x000c5400019b7983 */ /* 0x000ee80000300800 */
[----:B------:R1:W-:Y:S02]  /*80a20*/  @P4 STG.E desc[UR60][R10.64], R9 ;  /* 0x000000090a004986 */ /* 0x0003e4000c10193c */
[----:B-1----:R-:W-:-:S02]  /*80a30*/  ISETP.LT.AND P2, PT, R56, R122, !P0 ;  /* 0x0000007a3800720c */ /* 0x002fc40004741270 */
[----:B------:R-:W3:Y:S04]  /*80a40*/  LDL.LU R56, [R1+0x24d0] ;  /* 0x0024d00001387983 */ /* 0x000ee80000300800 */
[----:B------:R-:W3:Y:S04]  /*80a50*/  LDL.LU R9, [R1+0x24cc] ;  /* 0x0024cc0001097983 */ /* 0x000ee80000300800 */
[----:B------:R-:W3:Y:S04]  /*80a60*/  LDL.LU.64 R158, [R1+0x6a0] ;  /* 0x0006a000019e7983 */ /* 0x000ee80000300a00 */
[----:B------:R-:W3:Y:S04]  /*80a70*/  LDL.LU R10, [R1+0xc68] ;  /* 0x000c6800010a7983 */ /* 0x000ee80000300800 */
[----:B------:R-:W3:Y:S04]  /*80a80*/  LDL.LU.64 R122, [R1+0x698] ;  /* 0x00069800017a7983 */ /* 0x000ee80000300a00 */
[----:B------:R-:W3:Y:S01]  /*80a90*/  LDL.LU R11, [R1+0xc58] ;  /* 0x000c5800010b7983 */ /* 0x000ee20000300800 */
[----:B----4-:R-:W-:-:S03]  /*80aa0*/  ISETP.LT.AND P4, PT, R8, R57, !P0 ;  /* 0x000000390800720c */ /* 0x010fc60004781270 */
[----:B------:R-:W4:Y:S04]  /*80ab0*/  LDL.LU R8, [R1+0x24c8] ;  /* 0x0024c80001087983 */ /* 0x000f280000300800 */
[----:B------:R-:W4:Y:S04]  /*80ac0*/  LDL.LU R125, [R1+0x24c4] ;  /* 0x0024c400017d7983 */ /* 0x000f280000300800 */
[----:B------:R-:W4:Y:S04]  /*80ad0*/  LDL.LU.64 R156, [R1+0x690] ;  /* 0x00069000019c7983 */ /* 0x000f280000300a00 */
[----:B------:R-:W4:Y:S04]  /*80ae0*/  LDL.LU R147, [R1+0xc6c] ;  /* 0x000c6c0001937983 */ /* 0x000f280000300800 */
[----:B------:R1:W-:Y:S04]  /*80af0*/  @P5 STG.E desc[UR60][R162.64], R154 ;  /* 0x0000009aa2005986 */ /* 0x0003e8000c10193c */
[----:B------:R-:W4:Y:S04]  /*80b00*/  LDL.LU.64 R144, [R1+0x678] ;  /* 0x0006780001907983 */ /* 0x000f280000300a00 */
[----:B------:R-:W-:Y:S04]  /*80b10*/  @P3 STG.E desc[UR60][R160.64], R146 ;  /* 0x00000092a0003986 */ /* 0x000fe8000c10193c */
[----:B-1----:R-:W4:Y:S04]  /*80b20*/  LDL.LU R154, [R1+0xc5c] ;  /* 0x000c5c00019a7983 */ /* 0x002f280000300800 */
[----:B------:R-:W4:Y:S04]  /*80b30*/  LDL.LU.64 R162, [R1+0x670] ;  /* 0x0006700001a27983 */ /* 0x000f280000300a00 */
[----:B------:R-:W4:Y:S04]  /*80b40*/  LDL.LU R57, [R1+0xc40] ;  /* 0x000c400001397983 */ /* 0x000f280000300800 */
[----:B--2---:R1:W-:Y:S01]  /*80b50*/  @P2 STG.E desc[UR60][R166.64], R124 ;  /* 0x0000007ca6002986 */ /* 0x0043e2000c10193c */
[----:B---3--:R-:W-:-:S03]  /*80b60*/  ISETP.LT.AND P3, PT, R56, R137, !P0 ;  /* 0x000000893800720c */ /* 0x008fc60004761270 */
[----:B------:R-:W2:Y:S04]  /*80b70*/  LDL.LU R56, [R1+0x24c0] ;  /* 0x0024c00001387983 */ /* 0x000ea80000300800 */
[----:B-1----:R-:W3:Y:S04]  /*80b80*/  LDL.LU R124, [R1+0x24bc] ;  /* 0x0024bc00017c7983 */ /* 0x002ee80000300800 */
[----:B------:R-:W3:Y:S01]  /*80b90*/  LDL.LU R137, [R1+0x24b8] ;  /* 0x0024b80001897983 */ /* 0x000ee20000300800 */
[----:B----4-:R-:W-:-:S03]  /*80ba0*/  ISETP.LT.AND P6, PT, R8, R252, !P0 ;  /* 0x000000fc0800720c */ /* 0x010fc600047c1270 */
[----:B------:R-:W4:Y:S01]  /*80bb0*/  LDL.LU R8, [R1+0x24b4] ;  /* 0x0024b40001087983 */ /* 0x000f220000300800 */
[----:B------:R-:W-:Y:S01]  /*80bc0*/  ISETP.LT.AND P5, PT, R9, R136, !P0 ;  /* 0x000000880900720c */ /* 0x000fe200047a1270 */
[----:B------:R-:W1:Y:S01]  /*80bd0*/  LDC R252, c[0x0][0x22c] ;  /* 0x00008b00fffc7b82 */ /* 0x000e620000000800 */
[----:B------:R-:W-:Y:S01]  /*80be0*/  ISETP.LT.AND P2, PT, R125, R0, !P0 ;  /* 0x000000007d00720c */ /* 0x000fe20004741270 */
[----:B------:R1:W-:Y:S04]  /*80bf0*/  @P4 STG.E desc[UR60][R164.64], R155 ;  /* 0x0000009ba4004986 */ /* 0x0003e8000c10193c */
[----:B------:R-:W4:Y:S02]  /*80c00*/  LDL.LU.64 R166, [R1+0x668] ;  /* 0x0006680001a67983 */ /* 0x000f240000300a00 */
[----:B------:R-:W4:Y:S02]  /*80c10*/  LDC R9, c[0x0][0x22c] ;  /* 0x00008b00ff097b82 */ /* 0x000f240000000800 */
[----:B------:R-:W4:Y:S04]  /*80c20*/  LDL.LU R125, [R1+0xc30] ;  /* 0x000c3000017d7983 */ /* 0x000f280000300800 */
[----:B-1----:R-:W4:Y:S02]  /*80c30*/  LDL.LU.64 R164, [R1+0x660] ;  /* 0x0006600001a47983 */ /* 0x002f240000300a00 */
[----:B------:R-:W1:Y:S02]  /*80c40*/  LDC R136, c[0x0][0x22c] ;  /* 0x00008b00ff887b82 */ /* 0x000e640000000800 */
[----:B------:R-:W4:Y:S04]  /*80c50*/  LDL.LU R155, [R1+0xc44] ;  /* 0x000c4400019b7983 */ /* 0x000f280000300800 */
[----:B------:R1:W-:Y:S02]  /*80c60*/  @P3 STG.E desc[UR60][R158.64], R10 ;  /* 0x0000000a9e003986 */ /* 0x0003e4000c10193c */
[----:B------:R-:W4:Y:S02]  /*80c70*/  LDC R0, c[0x0][0x22c] ;  /* 0x00008b00ff007b82 */ /* 0x000f240000000800 */
[----:B------:R1:W-:Y:S04]  /*80c80*/  @P5 STG.E desc[UR60][R122.64], R11 ;  /* 0x0000000b7a005986 */ /* 0x0003e8000c10193c */
[----:B-1----:R-:W4:Y:S04]  /*80c90*/  LDL.LU R10, [R1+0x24b0] ;  /* 0x0024b000010a7983 */ /* 0x002f280000300800 */
[----:B------:R-:W4:Y:S01]  /*80ca0*/  LDL.LU.64 R122, [R1+0x638] ;  /* 0x00063800017a7983 */ /* 0x000f220000300a00 */
[----:B------:R-:W1:Y:S03]  /*80cb0*/  LDC R11, c[0x0][0x22c] ;  /* 0x00008b00ff0b7b82 */ /* 0x000e660000000800 */
[----:B------:R-:W-:Y:S04]  /*80cc0*/  @P6 STG.E desc[UR60][R156.64], R147 ;  /* 0x000000939c006986 */ /* 0x000fe8000c10193c */
[----:B------:R-:W-:Y:S01]  /*80cd0*/  @P2 STG.E desc[UR60][R144.64], R154 ;  /* 0x0000009a90002986 */ /* 0x000fe2000c10193c */
[----:B--2---:R-:W-:-:S03]  /*80ce0*/  ISETP.LT.AND P4, PT, R56, R140, !P0 ;  /* 0x0000008c3800720c */ /* 0x004fc60004781270 */
[----:B------:R-:W2:Y:S01]  /*80cf0*/  LDL.LU R56, [R1+0xc34] ;  /* 0x000c340001387983 */ /* 0x000ea20000300800 */
[----:B---3--:R-:W-:-:S03]  /*80d00*/  ISETP.LT.AND P3, PT, R124, R138, !P0 ;  /* 0x0000008a7c00720c */ /* 0x008fc60004761270 */
[----:B------:R-:W3:Y:S01]  /*80d10*/  LDL.LU R124, [R1+0x24ac] ;  /* 0x0024ac00017c7983 */ /* 0x000ee20000300800 */
[----:B------:R-:W1:Y:S05]  /*80d20*/  LDC R138, c[0x0][0x22c] ;  /* 0x00008b00ff8a7b82 */ /* 0x000e6a0000000800 */
[----:B------:R4:W-:Y:S04]  /*80d30*/  @P4 STG.E desc[UR60][R162.64], R57 ;  /* 0x00000039a2004986 */ /* 0x0009e8000c10193c */
[----:B----4-:R-:W4:Y:S01]  /*80d40*/  LDL.LU R57, [R1+0x24a8] ;  /* 0x0024a80001397983 */ /* 0x010f220000300800 */
[----:B------:R-:W-:-:S03]  /*80d50*/  ISETP.LT.AND P6, PT, R8, R9, !P0 ;  /* 0x000000090800720c */ /* 0x000fc600047c1270 */
[----:B------:R-:W1:Y:S04]  /*80d60*/  LDL.LU R8, [R1+0x24a4] ;  /* 0x0024a40001087983 */ /* 0x000e680000300800 */
[----:B------:R-:W4:Y:S04]  /*80d70*/  LDL.LU.64 R142, [R1+0x630] ;  /* 0x00063000018e7983 */ /* 0x000f280000300a00 */
[----:B------:R-:W4:Y:S01]  /*80d80*/  LDL.LU R9, [R1+0xc48] ;  /* 0x000c480001097983 */ /* 0x000f220000300800 */
[----:B------:R-:W-:Y:S02]  /*80d90*/  ISETP.LT.AND P2, PT, R137, R139, !P0 ;  /* 0x0000008b8900720c */ /* 0x000fe40004741270 */
[----:B------:R-:W4:Y:S01]  /*80da0*/  LDC R139, c[0x0][0x22c] ;  /* 0x00008b00ff8b7b82 */ /* 0x000f220000000800 */
[----:B------:R-:W4:Y:S04]  /*80db0*/  LDL.LU.64 R160, [R1+0x628] ;  /* 0x0006280001a07983 */ /* 0x000f280000300a00 */
[----:B------:R-:W4:Y:S04]  /*80dc0*/  LDL.LU R154, [R1+0xc38] ;  /* 0x000c3800019a7983 */ /* 0x000f280000300800 */
[----:B------:R-:W4:Y:S04]  /*80dd0*/  LDL.LU.64 R162, [R1+0x620] ;  /* 0x0006200001a27983 */ /* 0x000f280000300a00 */
[----:B------:R2:W-:Y:S04]  /*80de0*/  @P3 STG.E desc[UR60][R166.64], R125 ;  /* 0x0000007da6003986 */ /* 0x0005e8000c10193c */
[----:B------:R2:W-:Y:S01]  /*80df0*/  @P2 STG.E desc[UR60][R164.64], R155 ;  /* 0x0000009ba4002986 */ /* 0x0005e2000c10193c */
[----:B------:R-:W-:-:S03]  /*80e00*/  ISETP.LT.AND P4, PT, R10, R136, !P0 ;  /* 0x000000880a00720c */ /* 0x000fc60004781270 */
[----:B------:R-:W4:Y:S04]  /*80e10*/  LDL.LU R10, [R1+0xc4c] ;  /* 0x000c4c00010a7983 */ /* 0x000f280000300800 */
[----:B------:R-:W4:Y:S04]  /*80e20*/  LDL.LU.64 R158, [R1+0x618] ;  /* 0x00061800019e7983 */ /* 0x000f280000300a00 */
[----:B--2---:R-:W2:Y:S04]  /*80e30*/  LDL.LU R125, [R1+0xc3c] ;  /* 0x000c3c00017d7983 */ /* 0x004ea80000300800 */
[----:B------:R-:W2:Y:S04]  /*80e40*/  LDL.LU R136, [R1+0x24a0] ;  /* 0x0024a00001887983 */ /* 0x000ea80000300800 */
[----:B------:R-:W2:Y:S04]  /*80e50*/  LDL.LU.64 R166, [R1+0x610] ;  /* 0x0006100001a67983 */ /* 0x000ea80000300a00 */
[----:B------:R-:W2:Y:S04]  /*80e60*/  LDL.LU R155, [R1+0xc20] ;  /* 0x000c2000019b7983 */ /* 0x000ea80000300800 */
[----:B------:R-:W2:Y:S04]  /*80e70*/  LDL.LU R140, [R1+0x249c] ;  /* 0x00249c00018c7983 */ /* 0x000ea80000300800 */
[----:B------:R3:W-:Y:S02]  /*80e80*/  @P6 STG.E desc[UR60][R122.64], R56 ;  /* 0x000000387a006986 */ /* 0x0007e4000c10193c */
[----:B---3--:R-:W-:-:S02]  /*80e90*/  ISETP.LT.AND P5, PT, R124, R252, !P0 ;  /* 0x000000fc7c00720c */ /* 0x008fc400047a1270 */
[----:B------:R-:W3:Y:S01]  /*80ea0*/  LDL.LU R124, [R1+0x2498] ;  /* 0x00249800017c7983 */ /* 0x000ee20000300800 */
[----:B------:R-:W3:Y:S03]  /*80eb0*/  LDC R252, c[0x0][0x22c] ;  /* 0x00008b00fffc7b82 */ /* 0x000ee60000000800 */
[----:B------:R-:W3:Y:S04]  /*80ec0*/  LDL.LU R137, [R1+0x2494] ;  /* 0x0024940001897983 */ /* 0x000ee80000300800 */
[----:B------:R-:W3:Y:S01]  /*80ed0*/  LDL.LU.64 R122, [R1+0x608] ;  /* 0x00060800017a7983 */ /* 0x000ee20000300a00 */
[----:B-1----:R-:W-:-:S03]  /*80ee0*/  ISETP.LT.AND P2, PT, R8, R11, !P0 ;  /* 0x0000000b0800720c */ /* 0x002fc60004741270 */
[----:B------:R-:W3:Y:S04]  /*80ef0*/  LDL.LU R8, [R1+0xc10] ;  /* 0x000c100001087983 */ /* 0x000ee80000300800 */
[----:B------:R-:W3:Y:S04]  /*80f00*/  LDL.LU.64 R156, [R1+0x600] ;  /* 0x00060000019c7983 */ /* 0x000ee80000300a00 */
[----:B------:R-:W3:Y:S04]  /*80f10*/  LDL.LU R56, [R1+0xc24] ;  /* 0x000c240001387983 */ /* 0x000ee80000300800 */
[----:B------:R-:W3:Y:S04]  /*80f20*/  LDL.LU.64 R146, [R1+0x5e8] ;  /* 0x0005e80001927983 */ /* 0x000ee80000300a00 */
[----:B------:R-:W3:Y:S04]  /*80f30*/  LDL.LU R145, [R1+0xc14] ;  /* 0x000c140001917983 */ /* 0x000ee80000300800 */
[----:B------:R-:W3:Y:S04]  /*80f40*/  LDL.LU.64 R164, [R1+0x5e0] ;  /* 0x0005e00001a47983 */ /* 0x000ee80000300a00 */
[----:B------:R-:W3:Y:S04]  /*80f50*/  LDL.LU R11, [R1+0xc28] ;  /* 0x000c2800010b7983 */ /* 0x000ee80000300800 */
[----:B----4-:R1:W-:Y:S04]  /*80f60*/  @P4 STG.E desc[UR60][R142.64], R9 ;  /* 0x000000098e004986 */ /* 0x0103e8000c10193c */
[----:B-1----:R-:W4:Y:S01]  /*80f70*/  LDL.LU R9, [R1+0x2490] ;  /* 0x0024900001097983 */ /* 0x002f220000300800 */
[----:B------:R-:W-:-:S02]  /*80f80*/  ISETP.LT.AND P3, PT, R57, R0, !P0 ;  /* 0x000000003900720c */ /* 0x000fc40004761270 */
[----:B------:R-:W4:Y:S01]  /*80f90*/  LDC R57, c[0x0][0x22c] ;  /* 0x00008b00ff397b82 */ /* 0x000f220000000800 */
[----:B------:R-:W-:Y:S01]  /*80fa0*/  @P5 STG.E desc[UR60][R160.64], R154 ;  /* 0x0000009aa0005986 */ /* 0x000fe2000c10193c */
[----:B--2---:R-:W-:-:S03]  /*80fb0*/  ISETP.LT.AND P4, PT, R136, R138, !P0 ;  /* 0x0000008a8800720c */ /* 0x004fc60004781270 */
[----:B------:R-:W2:Y:S03]  /*80fc0*/  LDL.LU R138, [R1+0x248c] ;  /* 0x00248c00018a7983 */ /* 0x000ea60000300800 */
[----:B------:R-:W1:Y:S03]  /*80fd0*/  LDC R136, c[0x0][0x22c] ;  /* 0x00008b00ff887b82 */ /* 0x000e660000000800 */
[----:B------:R1:W-:Y:S04]  /*80fe0*/  @P3 STG.E desc[UR60][R162.64], R10 ;  /* 0x0000000aa2003986 */ /* 0x0003e8000c10193c */
[----:B------:R1:W-:Y:S01]  /*80ff0*/  @P2 STG.E desc[UR60][R158.64], R125 ;  /* 0x0000007d9e002986 */ /* 0x0003e2000c10193c */
[----:B------:R-:W2:Y:S03]  /*81000*/  LDC R0, c[0x0][0x22c] ;  /* 0x00008b00ff007b82 */ /* 0x000ea60000000800 */
[----:B-1----:R-:W2:Y:S05]  /*81010*/  LDL.LU.64 R162, [R1+0x5d8] ;  /* 0x0005d80001a27983 */ /* 0x002eaa0000300a00 */
[----:B------:R-:W1:Y:S01]  /*81020*/  LDC R10, c[0x0][0x22c] ;  /* 0x00008b00ff0a7b82 */ /* 0x000e620000000800 */
[----:B------:R-:W2:Y:S04]  /*81030*/  LDL.LU R154, [R1+0xc18] ;  /* 0x000c1800019a7983 */ /* 0x000ea80000300800 */
[----:B------:R-:W2:Y:S01]  /*81040*/  LDL.LU R125, [R1+0x2488] ;  /* 0x00248800017d7983 */ /* 0x000ea20000300800 */
[----:B----4-:R-:W-:-:S03]  /*81050*/  ISETP.LT.AND P2, PT, R9, R57, !P0 ;  /* 0x000000390900720c */ /* 0x010fc60004741270 */
[----:B------:R-:W1:Y:S01]  /*81060*/  LDL.LU R9, [R1+0x2484] ;  /* 0x0024840001097983 */ /* 0x000e620000300800 */
[----:B------:R-:W-:Y:S02]  /*81070*/  ISETP.LT.AND P3, PT, R140, R141, !P0 ;  /* 0x0000008d8c00720c */ /* 0x000fe40004761270 */
[----:B---3--:R-:W-:Y:S01]  /*81080*/  ISETP.LT.AND P5, PT, R124, R139, !P0 ;  /* 0x0000008b7c00720c */ /* 0x008fe200047a1270 */
[----:B------:R-:W3:Y:S01]  /*81090*/  LDL.LU R57, [R1+0x2480] ;  /* 0x0024800001397983 */ /* 0x000ee20000300800 */
[----:B------:R-:W-:Y:S01]  /*810a0*/  ISETP.LT.AND P6, PT, R137, R252, !P0 ;  /* 0x000000fc8900720c */ /* 0x000fe200047c1270 */
[----:B------:R-:W3:Y:S02]  /*810b0*/  LDC R124, c[0x0][0x22c] ;  /* 0x00008b00ff7c7b82 */ /* 0x000ee40000000800 */
[----:B------:R4:W-:Y:S06]  /*810c0*/  @P4 STG.E desc[UR60][R166.64], R155 ;  /* 0x0000009ba6004986 */ /* 0x0009ec000c10193c */
[----:B------:R2:W-:Y:S01]  /*810d0*/  @P3 STG.E desc[UR60][R122.64], R8 ;  /* 0x000000087a003986 */ /* 0x0005e2000c10193c */
[----:B------:R-:W3:Y:S03]  /*810e0*/  LDC R252, c[0x0][0x22c] ;  /* 0x00008b00fffc7b82 */ /* 0x000ee60000000800 */
[----:B------:R2:W-:Y:S04]  /*810f0*/  @P5 STG.E desc[UR60][R156.64], R56 ;  /* 0x000000389c005986 */ /* 0x0005e8000c10193c */
[----:B----4-:R-:W4:Y:S01]  /*81100*/  LDL.LU.64 R166, [R1+0x5d0] ;  /* 0x0005d00001a67983 */ /* 0x010f220000300a00 */
[----:B------:R-:W4:Y:S03]  /*81110*/  LDC R137, c[0x0][0x22c] ;  /* 0x00008b00ff897b82 */ /* 0x000f260000000800 */
[----:B------:R-:W4:Y:S04]  /*81120*/  LDL.LU R155, [R1+0xc2c] ;  /* 0x000c2c00019b7983 */ /* 0x000f280000300800 */
[----:B--2---:R-:W2:Y:S01]  /*81130*/  LDL.LU.64 R122, [R1+0x5b8] ;  /* 0x0005b800017a7983 */ /* 0x004ea20000300a00 */
[----:B------:R-:W-:Y:S01]  /*81140*/  ISETP.LT.AND P4, PT, R138, R0, !P0 ;  /* 0x000000008a00720c */ /* 0x000fe20004781270 */
[----:B------:R-:W2:Y:S01]  /*81150*/  LDC R56, c[0x0][0x22c] ;  /* 0x00008b00ff387b82 */ /* 0x000ea20000000800 */
[----:B------:R-:W-:Y:S01]  /*81160*/  ISETP.LT.AND P3, PT, R125, R136, !P0 ;  /* 0x000000887d00720c */ /* 0x000fe20004761270 */
[----:B------:R-:W2:Y:S04]  /*81170*/  LDL.LU R8, [R1+0xc1c] ;  /* 0x000c1c0001087983 */ /* 0x000ea80000300800 */
[----:B------:R-:W-:Y:S02]  /*81180*/  @P6 STG.E desc[UR60][R146.64], R145 ;  /* 0x0000009192006986 */ /* 0x000fe4000c10193c */
[----:B------:R-:W2:Y:S02]  /*81190*/  LDC R0, c[0x0][0x22c] ;  /* 0x00008b00ff007b82 */ /* 0x000ea40000000800 */
[----:B------:R1:W-:Y:S04]  /*811a0*/  @P2 STG.E desc[UR60][R164.64], R11 ;  /* 0x0000000ba4002986 */ /* 0x0003e8000c10193c */
[----:B------:R-:W2:Y:S02]  /*811b0*/  LDL.LU R136, [R1+0x247c] ;  /* 0x00247c0001887983 */ /* 0x000ea40000300800 */
[----:B------:R-:W2:Y:S02]  /*811c0*/  LDC R139, c[0x0][0x22c] ;  /* 0x00008b00ff8b7b82 */ /* 0x000ea40000000800 */
[----:B-1----:R-:W2:Y:S06]  /*811d0*/  LDL.LU R11, [R1+0x2478] ;  /* 0x00247800010b7983 */ /* 0x002eac0000300800 */
[----:B------:R-:W1:Y:S01]  /*811e0*/  LDC R138, c[0x0][0x22c] ;  /* 0x00008b00ff8a7b82 */ /* 0x000e620000000800 */
[----:B------:R-:W-:-:S02]  /*811f0*/  ISETP.LT.AND P2, PT, R9, R10, !P0 ;  /* 0x0000000a0900720c */ /* 0x000fc40004741270 */
[----:B------:R-:W2:Y:S04]  /*81200*/  LDL.LU R10, [R1+0x2474] ;  /* 0x00247400010a7983 */ /* 0x000ea80000300800 */
[----:B------:R-:W2:Y:S04]  /*81210*/  LDL.LU.64 R140, [R1+0x5b0] ;  /* 0x0005b000018c7983 */ /* 0x000ea80000300a00 */
[----:B------:R-:W2:Y:S04]  /*81220*/  LDL.LU R125, [R1+0xc00] ;  /* 0x000c0000017d7983 */ /* 0x000ea80000300800 */
[----:B------:R-:W2:Y:S01]  /*81230*/  LDL.LU.64 R164, [R1+0x5a8] ;  /* 0x0005a80001a47983 */ /* 0x000ea20000300a00 */
[----:B---3--:R-:W-:-:S02]  /*81240*/  ISETP.LT.AND P6, PT, R57, R124, !P0 ;  /* 0x0000007c3900720c */ /* 0x008fc400047c1270 */
[----:B------:R-:W3:Y:S01]  /*81250*/  LDC R57, c[0x0][0x22c] ;  /* 0x00008b00ff397b82 */ /* 0x000ee20000000800 */
[----:B------:R-:W3:Y:S04]  /*81260*/  LDL.LU R9, [R1+0xbf0] ;  /* 0x000bf00001097983 */ /* 0x000ee80000300800 */
[----:B------:R-:W3:Y:S04]  /*81270*/  LDL.LU.64 R160, [R1+0x5a0] ;  /* 0x0005a00001a07983 */ /* 0x000ee80000300a00 */
[----:B------:R1:W-:Y:S04]  /*81280*/  @P4 STG.E desc[UR60][R162.64], R154 ;  /* 0x0000009aa2004986 */ /* 0x0003e8000c10193c */
[----:B------:R-:W3:Y:S04]  /*81290*/  LDL.LU R159, [R1+0xc04] ;  /* 0x000c0400019f7983 */ /* 0x000ee80000300800 */
[----:B-1----:R-:W3:Y:S04]  /*812a0*/  LDL.LU.64 R162, [R1+0x598] ;  /* 0x0005980001a27983 */ /* 0x002ee80000300a00 */
[----:B------:R-:W3:Y:S04]  /*812b0*/  LDL.LU R124, [R1+0xbf4] ;  /* 0x000bf400017c7983 */ /* 0x000ee80000300800 */
[----:B----4-:R1:W-:Y:S01]  /*812c0*/  @P3 STG.E desc[UR60][R166.64], R155 ;  /* 0x0000009ba6003986 */ /* 0x0103e2000c10193c */
[----:B--2---:R-:W-:-:S03]  /*812d0*/  ISETP.LT.AND P5, PT, R11, R252, !P0 ;  /* 0x000000fc0b00720c */ /* 0x004fc600047a1270 */
[----:B------:R-:W2:Y:S01]  /*812e0*/  LDL.LU R11, [R1+0x2470] ;  /* 0x00247000010b7983 */ /* 0x000ea20000300800 */
[----:B------:R-:W-:Y:S01]  /*812f0*/  ISETP.LT.AND P4, PT, R136, R137, !P0 ;  /* 0x000000898800720c */ /* 0x000fe20004781270 */
[----:B------:R-:W4:Y:S02]  /*81300*/  LDC R252, c[0x0][0x22c] ;  /* 0x00008b00fffc7b82 */ /* 0x000f240000000800 */
[----:B------:R-:W4:Y:S04]  /*81310*/  LDL.LU.64 R156, [R1+0x590] ;  /* 0x00059000019c7983 */ /* 0x000f280000300a00 */
[----:B------:R-:W4:Y:S02]  /*81320*/  LDL.LU R154, [R1+0xc08] ;  /* 0x000c0800019a7983 */ /* 0x000f240000300800 */
[----:B------:R-:W4:Y:S02]  /*81330*/  LDC R137, c[0x0][0x22c] ;  /* 0x00008b00ff897b82 */ /* 0x000f240000000800 */
[----:B------:R-:W4:Y:S04]  /*81340*/  LDL.LU.64 R146, [R1+0x588] ;  /* 0x0005880001927983 */ /* 0x000f280000300a00 */
[----:B-1----:R-:W4:Y:S04]  /*81350*/  LDL.LU R155, [R1+0xbf8] ;  /* 0x000bf800019b7983 */ /* 0x002f280000300800 */
[----:B------:R1:W-:Y:S01]  /*81360*/  @P2 STG.E desc[UR60][R122.64], R8 ;  /* 0x000000087a002986 */ /* 0x0003e2000c10193c */
[----:B------:R-:W-:-:S03]  /*81370*/  ISETP.LT.AND P3, PT, R10, R0, !P0 ;  /* 0x000000000a00720c */ /* 0x000fc60004761270 */
[----:B------:R-:W4:Y:S01]  /*81380*/  LDL.LU R10, [R1+0x246c] ;  /* 0x00246c00010a7983 */ /* 0x000f220000300800 */
[----:B------:R-:W4:Y:S03]  /*81390*/  LDC R0, c[0x0][0x22c] ;  /* 0x00008b00ff007b82 */ /* 0x000f260000000800 */
[----:B-1----:R-:W4:Y:S04]  /*813a0*/  LDL.LU R8, [R1+0x2468] ;  /* 0x0024680001087983 */ /* 0x002f280000300800 */
[----:B------:R-:W4:Y:S04]  /*813b0*/  LDL.LU.64 R144, [R1+0x580] ;  /* 0x0005800001907983 */ /* 0x000f280000300a00 */
[----:B------:R-:W4:Y:S04]  /*813c0*/  LDL.LU R122, [R1+0xc0c] ;  /* 0x000c0c00017a7983 */ /* 0x000f280000300800 */
[----:B------:R-:W4:Y:S04]  /*813d0*/  LDL.LU.64 R166, [R1+0x578] ;  /* 0x0005780001a67983 */ /* 0x000f280000300a00 */
[----:B------:R-:W4:Y:S04]  /*813e0*/  LDL.LU R123, [R1+0xbfc] ;  /* 0x000bfc00017b7983 */ /* 0x000f280000300800 */
[----:B------:R-:W4:Y:S04]  /*813f0*/  LDL.LU R136, [R1+0x2464] ;  /* 0x0024640001887983 */ /* 0x000f280000300800 */
[----:B------:R1:W-:Y:S04]  /*81400*/  @P6 STG.E desc[UR60][R140.64], R125 ;  /* 0x0000007d8c006986 */ /* 0x0003e8000c10193c */
[----:B---3--:R-:W-:Y:S04]  /*81410*/  @P4 STG.E desc[UR60][R164.64], R9 ;  /* 0x00000009a4004986 */ /* 0x008fe8000c10193c */
[----:B------:R-:W-:Y:S04]  /*81420*/  @P5 STG.E desc[UR60][R160.64], R159 ;  /* 0x0000009fa0005986 */ /* 0x000fe8000c10193c */
[----:B------:R3:W-:Y:S01]  /*81430*/  @P3 STG.E desc[UR60][R162.64], R124 ;  /* 0x0000007ca2003986 */ /* 0x0007e2000c10193c */
[----:B-1----:R-:W1:Y:S01]  /*81440*/  LDC R141, c[0x0][0x22c] ;  /* 0x00008b00ff8d7b82 */ /* 0x002e620000000800 */
[----:B--2---:R-:W-:-:S07]  /*81450*/  ISETP.LT.AND P2, PT, R11, R56, !P0 ;  /* 0x000000380b00720c */ /* 0x004fce0004741270 */
[----:B---3--:R-:W2:Y:S01]  /*81460*/  LDC R124, c[0x0][0x22c] ;  /* 0x00008b00ff7c7b82 */ /* 0x008ea20000000800 */
[----:B------:R-:W3:Y:S04]  /*81470*/  LDL.LU R56, [R1+0x2460] ;  /* 0x0024600001387983 */ /* 0x000ee80000300800 */
[----:B------:R-:W2:Y:S03]  /*81480*/  LDL.LU R125, [R1+0x245c] ;  /* 0x00245c00017d7983 */ /* 0x000ea60000300800 */
[----:B------:R-:W1:Y:S01]  /*81490*/  LDC R11, c[0x0][0x22c] ;  /* 0x00008b00ff0b7b82 */ /* 0x000e620000000800 */
[----:B------:R-:W2:Y:S04]  /*814a0*/  LDL.LU.64 R164, [R1+0x570] ;  /* 0x0005700001a47983 */ /* 0x000ea80000300a00 */
[----:B------:R-:W2:Y:S01]  /*814b0*/  LDL.LU R9, [R1+0xbe0] ;  /* 0x000be00001097983 */ /* 0x000ea20000300800 */
[----:B----4-:R-:W-:-:S03]  /*814c0*/  ISETP.LT.AND P4, PT, R10, R139, !P0 ;  /* 0x0000008b0a00720c */ /* 0x010fc60004781270 */
[----:B------:R-:W4:Y:S01]  /*814d0*/  LDL.LU R10, [R1+0x2458] ;  /* 0x00245800010a7983 */ /* 0x000f220000300800 */
[----:B------:R-:W1:Y:S01]  /*814e0*/  LDC R139, c[0x0][0x22c] ;  /* 0x00008b00ff8b7b82 */ /* 0x000e620000000800 */
[----:B------:R-:W-:Y:S02]  /*814f0*/  ISETP.LT.AND P3, PT, R8, R57, !P0 ;  /* 0x000000390800720c */ /* 0x000fe40004761270 */
[----:B------:R-:W1:Y:S04]  /*81500*/  LDL.LU R8, [R1+0x2454] ;  /* 0x0024540001087983 */ /* 0x000e680000300800 */
[----:B------:R-:W4:Y:S04]  /*81510*/  LDL.LU.64 R162, [R1+0x568] ;  /* 0x0005680001a27983 */ /* 0x000f280000300a00 */
[----:B------:R-:W4:Y:S04]  /*81520*/  LDL.LU R57, [R1+0xbd0] ;  /* 0x000bd00001397983 */ /* 0x000f280000300800 */
[----:B------:R-:W-:Y:S04]  /*81530*/  @P2 STG.E desc[UR60][R156.64], R154 ;  /* 0x0000009a9c002986 */ /* 0x000fe8000c10193c */
[----:B------:R-:W4:Y:S01]  /*81540*/  LDL.LU.64 R142, [R1+0x560] ;  /* 0x00056000018e7983 */ /* 0x000f220000300a00 */
[----:B------:R-:W-:-:S03]  /*81550*/  ISETP.LT.AND P6, PT, R136, R138, !P0 ;  /* 0x0000008a8800720c */ /* 0x000fc600047c1270 */
[----:B------:R-:W4:Y:S01]  /*81560*/  LDL.LU R161, [R1+0xbe4] ;  /* 0x000be40001a17983 */ /* 0x000f220000300800 */
[----:B------:R-:W1:Y:S03]  /*81570*/  LDC R136, c[0x0][0x22c] ;  /* 0x00008b00ff887b82 */ /* 0x000e660000000800 */
[----:B------:R3:W-:Y:S04]  /*81580*/  @P4 STG.E desc[UR60][R146.64], R155 ;  /* 0x0000009b92004986 */ /* 0x0007e8000c10193c */
[----:B------:R-:W-:Y:S01]  /*81590*/  @P3 STG.E desc[UR60][R144.64], R122 ;  /* 0x0000007a90003986 */ /* 0x000fe2000c10193c */
[----:B------:R-:W1:Y:S03]  /*815a0*/  LDC R138, c[0x0][0x22c] ;  /* 0x00008b00ff8a7b82 */ /* 0x000e660000000800 */
[----:B------:R1:W-:Y:S04]  /*815b0*/  @P6 STG.E desc[UR60][R166.64], R123 ;  /* 0x0000007ba6006986 */ /* 0x0003e8000c10193c */
[----:B---3--:R-:W3:Y:S01]  /*815c0*/  LDL.LU.64 R154, [R1+0x558] ;  /* 0x00055800019a7983 */ /* 0x008ee20000300a00 */
[----:B------:R-:W-:-:S02]  /*815d0*/  ISETP.LT.AND P2, PT, R56, R137, !P0 ;  /* 0x000000893800720c */ /* 0x000fc40004741270 */
[----:B------:R-:W3:Y:S01]  /*815e0*/  LDC R56, c[0x0][0x22c] ;  /* 0x00008b00ff387b82 */ /* 0x000ee20000000800 */
[----:B--2---:R-:W-:-:S07]  /*815f0*/  ISETP.LT.AND P5, PT, R125, R252, !P0 ;  /* 0x000000fc7d00720c */ /* 0x004fce00047a1270 */
[----:B------:R-:W2:Y:S03]  /*81600*/  LDC R252, c[0x0][0x22c] ;  /* 0x00008b00fffc7b82 */ /* 0x000ea60000000800 */
[----:B------:R1:W-:Y:S05]  /*81610*/  @P2 STG.E desc[UR60][R164.64], R9 ;  /* 0x00000009a4002986 */ /* 0x0003ea000c10193c */
[----:B------:R-:W2:Y:S01]  /*81620*/  LDC R137, c[0x0][0x22c] ;  /* 0x00008b00ff897b82 */ /* 0x000ea20000000800 */
[----:B----4-:R-:W-:Y:S02]  /*81630*/  ISETP.LT.AND P4, PT, R10, R0, !P0 ;  /* 0x000000000a00720c */ /* 0x010fe40004781270 */
[----:B------:R-:W4:Y:S05]  /*81640*/  LDL.LU R10, [R1+0xbd4] ;  /* 0x000bd400010a7983 */ /* 0x000f2a0000300800 */
[----:B------:R-:W2:Y:S01]  /*81650*/  LDC R0, c[0x0][0x22c] ;  /* 0x00008b00ff007b82 */ /* 0x000ea20000000800 */
[----:B-1----:R-:W-:-:S02]  /*81660*/  ISETP.LT.AND P3, PT, R8, R11, !P0 ;  /* 0x0000000b0800720c */ /* 0x002fc40004761270 */
[----:B------:R-:W3:Y:S04]  /*81670*/  LDL.LU R11, [R1+0x2450] ;  /* 0x00245000010b7983 */ /* 0x000ee80000300800 */
[----:B------:R-:W2:Y:S04]  /*81680*/  LDL.LU R125, [R1+0x244c] ;  /* 0x00244c00017d7983 */ /* 0x000ea80000300800 */
[----:B------:R-:W4:Y:S04]  /*81690*/  LDL.LU.64 R122, [R1+0x550] ;  /* 0x00055000017a7983 */ /* 0x000f280000300a00 */
[----:B------:R-:W4:Y:S04]  /*816a0*/  LDL.LU R8, [R1+0xbe8] ;  /* 0x000be80001087983 */ /* 0x000f280000300800 */
        /* <DEDUP_REMOVED lines=8> */
[----:B-1----:R-:W4:Y:S04]  /*81730*/  LDL.LU R57, [R1+0x2444] ;  /* 0x0024440001397983 */ /* 0x002f280000300800 */
[----:B------:R-:W4:Y:S04]  /*81740*/  LDL.LU.64 R166, [R1+0x510] ;  /* 0x0005100001a67983 */ /* 0x000f280000300a00 */
[----:B------:R-:W4:Y:S04]  /*81750*/  LDL.LU R165, [R1+0xbc0] ;  /* 0x000bc00001a57983 */ /* 0x000f280000300800 */
[----:B------:R-:W4:Y:S04]  /*81760*/  LDL.LU R140, [R1+0x2440] ;  /* 0x00244000018c7983 */ /* 0x000f280000300800 */
[----:B------:R-:W4:Y:S04]  /*81770*/  LDL.LU.64 R162, [R1+0x508] ;  /* 0x0005080001a27983 */ /* 0x000f280000300a00 */
[----:B------:R-:W-:Y:S01]  /*81780*/  @P4 STG.E desc[UR60][R142.64], R161 ;  /* 0x000000a18e004986 */ /* 0x000fe2000c10193c */
[----:B---3--:R-:W-:-:S03]  /*81790*/  ISETP.LT.AND P2, PT, R11, R124, !P0 ;  /* 0x0000007c0b00720c */ /* 0x008fc60004741270 */
[----:B------:R-:W3:Y:S01]  /*817a0*/  LDL.LU R11, [R1+0xbb0] ;  /* 0x000bb000010b7983 */ /* 0x000ee20000300800 */
[----:B------:R-:W1:Y:S01]  /*817b0*/  LDC R124, c[0x0][0x22c] ;  /* 0x00008b00ff7c7b82 */ /* 0x000e620000000800 */
[----:B--2---:R-:W-:Y:S02]  /*817c0*/  ISETP.LT.AND P6, PT, R125, R136, !P0 ;  /* 0x000000887d00720c */ /* 0x004fe400047c1270 */
[----:B------:R-:W2:Y:S01]  /*817d0*/  LDL.LU R136, [R1+0x243c] ;  /* 0x00243c0001887983 */ /* 0x000ea20000300800 */
[----:B----4-:R-:W-:-:S03]  /*817e0*/  ISETP.LT.AND P4, PT, R9, R56, !P0 ;  /* 0x000000380900720c */ /* 0x010fc60004781270 */
[----:B------:R4:W-:Y:S01]  /*817f0*/  @P3 STG.E desc[UR60][R154.64], R10 ;  /* 0x0000000a9a003986 */ /* 0x0009e2000c10193c */
[----:B------:R-:W3:Y:S03]  /*81800*/  LDC R125, c[0x0][0x22c] ;  /* 0x00008b00ff7d7b82 */ /* 0x000ee60000000800 */
[----:B------:R-:W1:Y:S04]  /*81810*/  LDL.LU R56, [R1+0x2438] ;  /* 0x0024380001387983 */ /* 0x000e680000300800 */
[----:B------:R-:W3:Y:S04]  /*81820*/  LDL.LU R9, [R1+0x2434] ;  /* 0x0024340001097983 */ /* 0x000ee80000300800 */
[----:B----4-:R-:W4:Y:S04]  /*81830*/  LDL.LU R10, [R1+0x2430] ;  /* 0x00243000010a7983 */ /* 0x010f280000300800 */
[----:B------:R-:W4:Y:S04]  /*81840*/  LDL.LU.64 R154, [R1+0x500] ;  /* 0x00050000019a7983 */ /* 0x000f280000300a00 */
[----:B------:R2:W-:Y:S04]  /*81850*/  @P2 STG.E desc[UR60][R122.64], R8 ;  /* 0x000000087a002986 */ /* 0x0005e8000c10193c */
[----:B------:R-:W-:Y:S01]  /*81860*/  @P6 STG.E desc[UR60][R158.64], R146 ;  /* 0x000000929e006986 */ /* 0x000fe2000c10193c */
[----:B------:R-:W-:-:S03]  /*81870*/  ISETP.LT.AND P5, PT, R57, R252, !P0 ;  /* 0x000000fc3900720c */ /* 0x000fc600047a1270 */
[----:B------:R-:W-:Y:S01]  /*81880*/  @P4 STG.E desc[UR60][R156.64], R147 ;  /* 0x000000939c004986 */ /* 0x000fe2000c10193c */
[----:B------:R-:W4:Y:S03]  /*81890*/  LDC R252, c[0x0][0x22c] ;  /* 0x00008b00fffc7b82 */ /* 0x000f260000000800 */
[----:B------:R-:W4:Y:S04]  /*818a0*/  LDL.LU R57, [R1+0xbc4] ;  /* 0x000bc40001397983 */ /* 0x000f280000300800 */
[----:B--2---:R-:W2:Y:S01]  /*818b0*/  LDL.LU.64 R122, [R1+0x4f8] ;  /* 0x0004f800017a7983 */ /* 0x004ea20000300a00 */
[----:B------:R-:W-:-:S03]  /*818c0*/  ISETP.LT.AND P3, PT, R140, R0, !P0 ;  /* 0x000000008c00720c */ /* 0x000fc60004761270 */
[----:B------:R-:W2:Y:S01]  /*818d0*/  LDL.LU R8, [R1+0xbb4] ;  /* 0x000bb40001087983 */ /* 0x000ea20000300800 */
[----:B------:R-:W2:Y:S03]  /*818e0*/  LDC R0, c[0x0][0x22c] ;  /* 0x00008b00ff007b82 */ /* 0x000ea60000000800 */
[----:B------:R-:W-:Y:S06]  /*818f0*/  @P5 STG.E desc[UR60][R144.64], R164 ;  /* 0x000000a490005986 */ /* 0x000fec000c10193c */
[----:B------:R-:W-:Y:S01]  /*81900*/  @P3 STG.E desc[UR60][R166.64], R165 ;  /* 0x000000a5a6003986 */ /* 0x000fe2000c10193c */
[----:B-1----:R-:W-:-:S03]  /*81910*/  ISETP.LT.AND P4, PT, R56, R124, !P0 ;  /* 0x0000007c3800720c */ /* 0x002fc60004781270 */
[----:B------:R-:W2:Y:S01]  /*81920*/  LDL.LU R124, [R1+0x242c] ;  /* 0x00242c00017c7983 */ /* 0x000ea20000300800 */
[----:B---3--:R-:W-:-:S03]  /*81930*/  ISETP.LT.AND P3, PT, R9, R138, !P0 ;  /* 0x0000008a0900720c */ /* 0x008fc60004761270 */
[----:B------:R-:W3:Y:S01]  /*81940*/  LDL.LU R56, [R1+0x2428] ;  /* 0x0024280001387983 */ /* 0x000ee20000300800 */
[----:B------:R-:W-:Y:S01]  /*81950*/  ISETP.LT.AND P2, PT, R136, R139, !P0 ;  /* 0x0000008b8800720c */ /* 0x000fe20004741270 */
[----:B------:R-:W1:Y:S02]  /*81960*/  LDC R138, c[0x0][0x22c] ;  /* 0x00008b00ff8a7b82 */ /* 0x000e640000000800 */
[----:B------:R-:W3:Y:S01]  /*81970*/  LDL.LU R9, [R1+0x2424] ;  /* 0x0024240001097983 */ /* 0x000ee20000300800 */
[----:B----4-:R-:W-:-:S05]  /*81980*/  ISETP.LT.AND P6, PT, R10, R137, !P0 ;  /* 0x000000890a00720c */ /* 0x010fca00047c1270 */
[----:B------:R-:W4:Y:S04]  /*81990*/  LDC R136, c[0x0][0x22c] ;  /* 0x00008b00ff887b82 */ /* 0x000f280000000800 */
[----:B------:R1:W-:Y:S04]  /*819a0*/  @P2 STG.E desc[UR60][R162.64], R11 ;  /* 0x0000000ba2002986 */ /* 0x0003e8000c10193c */
[----:B------:R-:W4:Y:S01]  /*819b0*/  LDC R137, c[0x0][0x22c] ;  /* 0x00008b00ff897b82 */ /* 0x000f220000000800 */
[----:B-1----:R-:W4:Y:S04]  /*819c0*/  LDL.LU.64 R10, [R1+0x4f0] ;  /* 0x0004f000010a7983 */ /* 0x002f280000300a00 */
[----:B------:R-:W4:Y:S04]  /*819d0*/  LDL.LU.64 R152, [R1+0x4e8] ;  /* 0x0004e80001987983 */ /* 0x000f280000300a00 */
[----:B------:R-:W4:Y:S04]  /*819e0*/  LDL.LU R160, [R1+0xbb8] ;  /* 0x000bb80001a07983 */ /* 0x000f280000300800 */
[----:B------:R-:W4:Y:S04]  /*819f0*/  LDL.LU.64 R142, [R1+0x4e0] ;  /* 0x0004e000018e7983 */ /* 0x000f280000300a00 */
[----:B------:R-:W4:Y:S04]  /*81a00*/  LDL.LU R161, [R1+0xbcc] ;  /* 0x000bcc0001a17983 */ /* 0x000f280000300800 */
[----:B------:R-:W4:Y:S04]  /*81a10*/  LDL.LU.64 R158, [R1+0x4d8] ;  /* 0x0004d800019e7983 */ /* 0x000f280000300a00 */
[----:B------:R-:W4:Y:S04]  /*81a20*/  LDL.LU R144, [R1+0xbbc] ;  /* 0x000bbc0001907983 */ /* 0x000f280000300800 */
[----:B------:R-:W4:Y:S04]  /*81a30*/  LDL.LU.64 R162, [R1+0x4d0] ;  /* 0x0004d00001a27983 */ /* 0x000f280000300a00 */
[----:B------:R1:W-:Y:S04]  /*81a40*/  @P4 STG.E desc[UR60][R154.64], R57 ;  /* 0x000000399a004986 */ /* 0x0003e8000c10193c */
[----:B--2---:R2:W-:Y:S01]  /*81a50*/  @P3 STG.E desc[UR60][R122.64], R8 ;  /* 0x000000087a003986 */ /* 0x0045e2000c10193c */
[----:B------:R-:W-:-:S03]  /*81a60*/  ISETP.LT.AND P2, PT, R124, R125, !P0 ;  /* 0x0000007d7c00720c */ /* 0x000fc60004741270 */
[----:B------:R-:W4:Y:S01]  /*81a70*/  LDL.LU R124, [R1+0xba0] ;  /* 0x000ba000017c7983 */ /* 0x000f220000300800 */
[----:B---3--:R-:W-:-:S03]  /*81a80*/  ISETP.LT.AND P4, PT, R9, R0, !P0 ;  /* 0x000000000900720c */ /* 0x008fc60004781270 */
[----:B------:R-:W4:Y:S04]  /*81a90*/  LDL.LU R0, [R1+0xbc8] ;  /* 0x000bc80001007983 */ /* 0x000f280000300800 */
[----:B------:R-:W3:Y:S01]  /*81aa0*/  LDL.LU R140, [R1+0x2420] ;  /* 0x00242000018c7983 */ /* 0x000ee20000300800 */
[----:B------:R-:W-:Y:S02]  /*81ab0*/  ISETP.LT.AND P5, PT, R56, R252, !P0 ;  /* 0x000000fc3800720c */ /* 0x000fe400047a1270 */
[----:B------:R-:W3:Y:S01]  /*81ac0*/  LDC R252, c[0x0][0x22c] ;  /* 0x00008b00fffc7b82 */ /* 0x000ee20000000800 */
[----:B-1----:R-:W3:Y:S04]  /*81ad0*/  LDL.LU.64 R154, [R1+0x4c8] ;  /* 0x0004c800019a7983 */ /* 0x002ee80000300a00 */
[----:B------:R-:W3:Y:S04]  /*81ae0*/  LDL.LU R57, [R1+0xb90] ;  /* 0x000b900001397983 */ /* 0x000ee80000300800 */
[----:B--2---:R-:W2:Y:S04]  /*81af0*/  LDL.LU R122, [R1+0x241c] ;  /* 0x00241c00017a7983 */ /* 0x004ea80000300800 */
        /* <DEDUP_REMOVED lines=11> */
[----:B----4-:R1:W-:Y:S01]  /*81bb0*/  @P6 STG.E desc[UR60][R10.64], R0 ;  /* 0x000000000a006986 */ /* 0x0103e2000c10193c */
[----:B---3--:R-:W-:-:S03]  /*81bc0*/  ISETP.LT.AND P3, PT, R140, R252, !P0 ;  /* 0x000000fc8c00720c */ /* 0x008fc60004761270 */
[----:B------:R-:W-:Y:S01]  /*81bd0*/  @P2 STG.E desc[UR60][R152.64], R160 ;  /* 0x000000a098002986 */ /* 0x000fe2000c10193c */
[----:B------:R-:W3:Y:S03]  /*81be0*/  LDC R252, c[0x0][0x22c] ;  /* 0x00008b00fffc7b82 */ /* 0x000ee60000000800 */
[----:B------:R-:W-:Y:S04]  /*81bf0*/  @P5 STG.E desc[UR60][R142.64], R161 ;  /* 0x000000a18e005986 */ /* 0x000fe8000c10193c */
[----:B-1----:R-:W4:Y:S01]  /*81c00*/  LDL.LU.64 R10, [R1+0x28a8] ;  /* 0x0028a800010a7983 */ /* 0x002f220000300a00 */
[----:B------:R-:W1:Y:S01]  /*81c10*/  LDC R0, c[0x0][0x22c] ;  /* 0x00008b00ff007b82 */ /* 0x000e620000000800 */
[----:B--2---:R-:W-:-:S02]  /*81c20*/  ISETP.LT.AND P2, PT, R122, R136, !P0 ;  /* 0x000000887a00720c */ /* 0x004fc40004741270 */
[----:B------:R-:W1:Y:S04]  /*81c30*/  LDL.LU R140, [R1+0x240c] ;  /* 0x00240c00018c7983 */ /* 0x000e680000300800 */
[----:B------:R-:W2:Y:S01]  /*81c40*/  LDL.LU R136, [R1+0x2408] ;  /* 0x0024080001887983 */ /* 0x000ea20000300800 */
[----:B------:R-:W3:Y:S01]  /*81c50*/  LDC R122, c[0x0][0x22c] ;  /* 0x00008b00ff7a7b82 */ /* 0x000ee20000000800 */
[----:B------:R-:W-:Y:S02]  /*81c60*/  ISETP.LT.AND P5, PT, R56, R138, !P0 ;  /* 0x0000008a3800720c */ /* 0x000fe400047a1270 */
[----:B------:R-:W4:Y:S04]  /*81c70*/  LDL.LU R56, [R1+0x2404] ;  /* 0x0024040001387983 */ /* 0x000f280000300800 */
[----:B------:R-:W-:Y:S01]  /*81c80*/  @P4 STG.E desc[UR60][R158.64], R144 ;  /* 0x000000909e004986 */ /* 0x000fe2000c10193c */
[----:B------:R-:W-:Y:S01]  /*81c90*/  ISETP.LT.AND P4, PT, R139, R141, !P0 ;  /* 0x0000008d8b00720c */ /* 0x000fe20004781270 */
[----:B------:R-:W1:Y:S02]  /*81ca0*/  LDC R138, c[0x0][0x22c] ;  /* 0x00008b00ff8a7b82 */ /* 0x000e640000000800 */
[----:B------:R3:W-:Y:S04]  /*81cb0*/  @P3 STG.E desc[UR60][R162.64], R124 ;  /* 0x0000007ca2003986 */ /* 0x0007e8000c10193c */
[----:B------:R3:W-:Y:S02]  /*81cc0*/  @P2 STG.E desc[UR60][R154.64], R57 ;  /* 0x000000399a002986 */ /* 0x0007e4000c10193c */
[----:B------:R-:W1:Y:S02]  /*81cd0*/  LDC R139, c[0x0][0x22c] ;  /* 0x00008b00ff8b7b82 */ /* 0x000e640000000800 */
[----:B---3--:R-:W3:Y:S04]  /*81ce0*/  LDL.LU.64 R162, [R1+0x4a0] ;  /* 0x0004a00001a27983 */ /* 0x008ee80000300a00 */
[----:B------:R-:W3:Y:S04]  /*81cf0*/  LDL.LU R124, [R1+0xbac] ;  /* 0x000bac00017c7983 */ /* 0x000ee80000300800 */
[----:B------:R-:W3:Y:S04]  /*81d00*/  LDL.LU.64 R154, [R1+0x498] ;  /* 0x00049800019a7983 */ /* 0x000ee80000300a00 */
[----:B------:R-:W3:Y:S04]  /*81d10*/  LDL.LU R57, [R1+0xb9c] ;  /* 0x000b9c0001397983 */ /* 0x000ee80000300800 */
[----:B------:R1:W-:Y:S04]  /*81d20*/  @P4 STG.E desc[UR60][R156.64], R9 ;  /* 0x000000099c004986 */ /* 0x0003e8000c10193c */
[----:B-1----:R-:W3:Y:S01]  /*81d30*/  LDL.LU R9, [R1+0x2400] ;  /* 0x0024000001097983 */ /* 0x002ee20000300800 */
[----:B--2---:R-:W-:-:S03]  /*81d40*/  ISETP.LT.AND P2, PT, R136, R137, !P0 ;  /* 0x000000898800720c */ /* 0x004fc60004741270 */
[----:B------:R-:W2:Y:S01]  /*81d50*/  LDL.LU R136, [R1+0x23fc] ;  /* 0x0023fc0001887983 */ /* 0x000ea20000300800 */
[----:B------:R-:W-:Y:S01]  /*81d60*/  ISETP.LT.AND P6, PT, R123, R252, !P0 ;  /* 0x000000fc7b00720c */ /* 0x000fe200047c1270 */
[----:B------:R-:W1:Y:S01]  /*81d70*/  LDC R137, c[0x0][0x22c] ;  /* 0x00008b00ff897b82 */ /* 0x000e620000000800 */
[----:B----4-:R-:W-:Y:S02]  /*81d80*/  ISETP.LT.AND P4, PT, R56, R122, !P0 ;  /* 0x0000007a3800720c */ /* 0x010fe40004781270 */
[----:B------:R-:W4:Y:S01]  /*81d90*/  LDL.LU R56, [R1+0x23f8] ;  /* 0x0023f80001387983 */ /* 0x000f220000300800 */
[----:B------:R-:W-:-:S03]  /*81da0*/  ISETP.LT.AND P3, PT, R140, R0, !P0 ;  /* 0x000000008c00720c */ /* 0x000fc60004761270 */
[----:B------:R-:W2:Y:S01]  /*81db0*/  LDL.LU R122, [R1+0x23f4] ;  /* 0x0023f400017a7983 */ /* 0x000ea20000300800 */
[----:B------:R-:W4:Y:S03]  /*81dc0*/  LDC R123, c[0x0][0x22c] ;  /* 0x00008b00ff7b7b82 */ /* 0x000f260000000800 */
[----:B------:R-:W-:Y:S04]  /*81dd0*/  @P5 STG.E desc[UR60][R146.64], R145 ;  /* 0x0000009192005986 */ /* 0x000fe8000c10193c */
[----:B------:R-:W-:Y:S01]  /*81de0*/  @P6 STG.E desc[UR60][R166.64], R125 ;  /* 0x0000007da6006986 */ /* 0x000fe2000c10193c */
[----:B------:R-:W2:Y:S03]  /*81df0*/  LDC R252, c[0x0][0x22c] ;  /* 0x00008b00fffc7b82 */ /* 0x000ea60000000800 */
[----:B------:R3:W-:Y:S04]  /*81e00*/  @P3 STG.E desc[UR60][R164.64], R8 ;  /* 0x00000008a4003986 */ /* 0x0007e8000c10193c */
[----:B------:R-:W2:Y:S01]  /*81e10*/  LDL.LU.64 R142, [R1+0x490] ;  /* 0x00049000018e7983 */ /* 0x000ea20000300a00 */
[----:B------:R-:W1:Y:S03]  /*81e20*/  LDC R0, c[0x0][0x22c] ;  /* 0x00008b00ff007b82 */ /* 0x000e660000000800 */
[----:B---3--:R-:W3:Y:S05]  /*81e30*/  LDL.LU R8, [R1+0xb80] ;  /* 0x000b800001087983 */ /* 0x008eea0000300800 */
[----:B------:R-:W1:Y:S01]  /*81e40*/  LDC R125, c[0x0][0x22c] ;  /* 0x00008b00ff7d7b82 */ /* 0x000e620000000800 */
[----:B------:R-:W3:Y:S04]  /*81e50*/  LDL.LU.64 R160, [R1+0x488] ;  /* 0x0004880001a07983 */ /* 0x000ee80000300a00 */
[----:B------:R-:W3:Y:S03]  /*81e60*/  LDL.LU R156, [R1+0xb70] ;  /* 0x000b7000019c7983 */ /* 0x000ee60000300800 */
[----:B------:R-:W1:Y:S01]  /*81e70*/  LDC R140, c[0x0][0x22c] ;  /* 0x00008b00ff8c7b82 */ /* 0x000e620000000800 */
[----:B------:R-:W3:Y:S04]  /*81e80*/  LDL.LU.64 R158, [R1+0x480] ;  /* 0x00048000019e7983 */ /* 0x000ee80000300a00 */
[----:B------:R-:W3:Y:S01]  /*81e90*/  LDL.LU R157, [R1+0xb84] ;  /* 0x000b8400019d7983 */ /* 0x000ee20000300800 */
[----:B------:R-:W-:-:S03]  /*81ea0*/  ISETP.LT.AND P3, PT, R9, R139, !P0 ;  /* 0x0000008b0900720c */ /* 0x000fc60004761270 */
[----:B------:R-:W3:Y:S04]  /*81eb0*/  LDL.LU.64 R146, [R1+0x478] ;  /* 0x0004780001927983 */ /* 0x000ee80000300a00 */
[----:B------:R-:W3:Y:S04]  /*81ec0*/  LDL.LU R166, [R1+0xb74] ;  /* 0x000b740001a67983 */ /* 0x000ee80000300800 */
[----:B------:R-:W1:Y:S04]  /*81ed0*/  LDL.LU R9, [R1+0x23f0] ;  /* 0x0023f00001097983 */ /* 0x000e680000300800 */
[----:B------:R-:W3:Y:S04]  /*81ee0*/  LDL.LU.64 R144, [R1+0x470] ;  /* 0x0004700001907983 */ /* 0x000ee80000300a00 */
[----:B------:R-:W3:Y:S04]  /*81ef0*/  LDL.LU R167, [R1+0xb88] ;  /* 0x000b880001a77983 */ /* 0x000ee80000300800 */
[----:B------:R4:W-:Y:S04]  /*81f00*/  @P2 STG.E desc[UR60][R162.64], R124 ;  /* 0x0000007ca2002986 */ /* 0x0009e8000c10193c */
[----:B------:R-:W3:Y:S04]  /*81f10*/  LDL.LU.64 R164, [R1+0x468] ;  /* 0x0004680001a47983 */ /* 0x000ee80000300a00 */
[----:B------:R2:W-:Y:S04]  /*81f20*/  @P4 STG.E desc[UR60][R154.64], R57 ;  /* 0x000000399a004986 */ /* 0x0005e8000c10193c */
[----:B----4-:R-:W4:Y:S01]  /*81f30*/  LDL.LU R124, [R1+0xb78] ;  /* 0x000b7800017c7983 */ /* 0x010f220000300800 */
[----:B------:R-:W-:-:S03]  /*81f40*/  ISETP.LT.AND P2, PT, R56, R123, !P0 ;  /* 0x0000007b3800720c */ /* 0x000fc60004741270 */
[----:B------:R-:W4:Y:S04]  /*81f50*/  LDL.LU R56, [R1+0x23ec] ;  /* 0x0023ec0001387983 */ /* 0x000f280000300800 */
[----:B--2---:R-:W2:Y:S01]  /*81f60*/  LDL.LU R57, [R1+0x23e8] ;  /* 0x0023e80001397983 */ /* 0x004ea20000300800 */
[----:B------:R-:W-:Y:S02]  /*81f70*/  ISETP.LT.AND P5, PT, R122, R252, !P0 ;  /* 0x000000fc7a00720c */ /* 0x000fe400047a1270 */
[----:B------:R-:W-:Y:S01]  /*81f80*/  ISETP.LT.AND P6, PT, R136, R138, !P0 ;  /* 0x0000008a8800720c */ /* 0x000fe200047c1270 */
[----:B------:R-:W2:Y:S01]  /*81f90*/  LDL.LU R139, [R1+0x23e4] ;  /* 0x0023e400018b7983 */ /* 0x000ea20000300800 */
[----:B------:R-:W2:Y:S03]  /*81fa0*/  LDC R138, c[0x0][0x22c] ;  /* 0x00008b00ff8a7b82 */ /* 0x000ea60000000800 */
[----:B------:R-:W2:Y:S04]  /*81fb0*/  LDL.LU R122, [R1+0x23e0] ;  /* 0x0023e000017a7983 */ /* 0x000ea80000300800 */
[----:B------:R-:W2:Y:S01]  /*81fc0*/  LDL.LU.64 R162, [R1+0x460] ;  /* 0x0004600001a27983 */ /* 0x000ea20000300a00 */
[----:B------:R-:W2:Y:S03]  /*81fd0*/  LDC R136, c[0x0][0x22c] ;  /* 0x00008b00ff887b82 */ /* 0x000ea60000000800 */
[----:B------:R-:W2:Y:S04]  /*81fe0*/  LDL.LU R123, [R1+0xb8c] ;  /* 0x000b8c00017b7983 */ /* 0x000ea80000300800 */
[----:B------:R-:W2:Y:S01]  /*81ff0*/  LDL.LU.64 R154, [R1+0x458] ;  /* 0x00045800019a7983 */ /* 0x000ea20000300a00 */
[----:B------:R-:W2:Y:S03]  /*82000*/  LDC R252, c[0x0][0x22c] ;  /* 0x00008b00fffc7b82 */ /* 0x000ea60000000800 */
[----:B---3--:R3:W-:Y:S04]  /*82010*/  @P3 STG.E desc[UR60][R142.64], R8 ;  /* 0x000000088e003986 */ /* 0x0087e8000c10193c */
[----:B------:R2:W-:Y:S01]  /*82020*/  @P6 STG.E desc[UR60][R160.64], R156 ;  /* 0x0000009ca0006986 */ /* 0x0005e2000c10193c */
[----:B---3--:R-:W3:Y:S03]  /*82030*/  LDC R142, c[0x0][0x22c] ;  /* 0x00008b00ff8e7b82 */ /* 0x008ee60000000800 */
[----:B------:R3:W-:Y:S01]  /*82040*/  @P2 STG.E desc[UR60][R158.64], R157 ;  /* 0x0000009d9e002986 */ /* 0x0007e2000c10193c */
[----:B-1----:R-:W-:-:S03]  /*82050*/  ISETP.LT.AND P4, PT, R9, R0, !P0 ;  /* 0x000000000900720c */ /* 0x002fc60004781270 */
[----:B------:R-:W3:Y:S01]  /*82060*/  LDL.LU R9, [R1+0xb7c] ;  /* 0x000b7c0001097983 */ /* 0x000ee20000300800 */
[----:B------:R-:W1:Y:S03]  /*82070*/  LDC R0, c[0x0][0x22c] ;  /* 0x00008b00ff007b82 */ /* 0x000e660000000800 */
[----:B------:R-:W3:Y:S01]  /*82080*/  LDL.LU R8, [R1+0xb60] ;  /* 0x000b600001087983 */ /* 0x000ee20000300800 */
[----:B----4-:R-:W-:-:S03]  /*82090*/  ISETP.LT.AND P3, PT, R56, R137, !P0 ;  /* 0x000000893800720c */ /* 0x010fc60004761270 */
[----:B------:R-:W4:Y:S01]  /*820a0*/  LDL.LU R56, [R1+0x23dc] ;  /* 0x0023dc0001387983 */ /* 0x000f220000300800 */
[----:B------:R-:W1:Y:S01]  /*820b0*/  LDC R137, c[0x0][0x22c] ;  /* 0x00008b00ff897b82 */ /* 0x000e620000000800 */
[----:B--2---:R-:W-:Y:S02]  /*820c0*/  ISETP.LT.AND P2, PT, R57, R125, !P0 ;  /* 0x0000007d3900720c */ /* 0x004fe40004741270 */
[----:B------:R-:W2:Y:S04]  /*820d0*/  LDL.LU R125, [R1+0x23d8] ;  /* 0x0023d800017d7983 */ /* 0x000ea80000300800 */
[----:B------:R-:W-:Y:S04]  /*820e0*/  @P5 STG.E desc[UR60][R146.64], R166 ;  /* 0x000000a692005986 */ /* 0x000fe8000c10193c */
[----:B------:R-:W1:Y:S04]  /*820f0*/  LDL.LU R57, [R1+0x23d4] ;  /* 0x0023d40001397983 */ /* 0x000e680000300800 */
[----:B------:R-:W-:Y:S01]  /*82100*/  @P4 STG.E desc[UR60][R144.64], R167 ;  /* 0x000000a790004986 */ /* 0x000fe2000c10193c */
[----:B------:R-:W-:-:S03]  /*82110*/  ISETP.LT.AND P4, PT, R139, R140, !P0 ;  /* 0x0000008c8b00720c */ /* 0x000fc60004781270 */
[----:B------:R-:W4:Y:S04]  /*82120*/  LDL.LU.64 R152, [R1+0x448] ;  /* 0x0004480001987983 */ /* 0x000f280000300a00 */
[----:B------:R-:W4:Y:S04]  /*82130*/  LDL.LU R160, [R1+0xb50] ;  /* 0x000b500001a07983 */ /* 0x000f280000300800 */
[----:B------:R-:W4:Y:S04]  /*82140*/  LDL.LU.64 R140, [R1+0x440] ;  /* 0x00044000018c7983 */ /* 0x000f280000300a00 */
[----:B------:R-:W4:Y:S04]  /*82150*/  LDL.LU R161, [R1+0xb64] ;  /* 0x000b640001a17983 */ /* 0x000f280000300800 */
[----:B------:R3:W-:Y:S04]  /*82160*/  @P3 STG.E desc[UR60][R164.64], R124 ;  /* 0x0000007ca4003986 */ /* 0x0007e8000c10193c */
[----:B---3--:R-:W3:Y:S01]  /*82170*/  LDL.LU.64 R158, [R1+0x438] ;  /* 0x00043800019e7983 */ /* 0x008ee20000300a00 */
[----:B------:R-:W-:-:S02]  /*82180*/  ISETP.LT.AND P5, PT, R122, R138, !P0 ;  /* 0x0000008a7a00720c */ /* 0x000fc400047a1270 */
[----:B------:R-:W3:Y:S01]  /*82190*/  LDC R122, c[0x0][0x22c] ;  /* 0x00008b00ff7a7b82 */ /* 0x000ee20000000800 */
[----:B------:R2:W-:Y:S04]  /*821a0*/  @P2 STG.E desc[UR60][R162.64], R123 ;  /* 0x0000007ba2002986 */ /* 0x0005e8000c10193c */
[----:B------:R-:W3:Y:S03]  /*821b0*/  LDL.LU R124, [R1+0xb54] ;  /* 0x000b5400017c7983 */ /* 0x000ee60000300800 */
[----:B------:R-:W3:Y:S01]  /*821c0*/  LDC R138, c[0x0][0x22c] ;  /* 0x00008b00ff8a7b82 */ /* 0x000ee20000000800 */
[----:B--2---:R-:W2:Y:S04]  /*821d0*/  LDL.LU.64 R162, [R1+0x430] ;  /* 0x0004300001a27983 */ /* 0x004ea80000300a00 */
[----:B------:R-:W2:Y:S04]  /*821e0*/  LDL.LU R123, [R1+0xb68] ;  /* 0x000b6800017b7983 */ /* 0x000ea80000300800 */
[----:B------:R-:W3:Y:S04]  /*821f0*/  LDL.LU R139, [R1+0x23d0] ;  /* 0x0023d000018b7983 */ /* 0x000ee80000300800 */
[----:B------:R-:W-:Y:S04]  /*82200*/  @P4 STG.E desc[UR60][R154.64], R9 ;  /* 0x000000099a004986 */ /* 0x000fe8000c10193c */
[----:B------:R1:W-:Y:S01]  /*82210*/  @P5 STG.E desc[UR60][R10.64], R8 ;  /* 0x000000080a005986 */ /* 0x0003e2000c10193c */
[----:B------:R-:W-:-:S03]  /*82220*/  ISETP.LT.AND P3, PT, R125, R136, !P0 ;  /* 0x000000887d00720c */ /* 0x000fc60004761270 */
[----:B------:R-:W2:Y:S04]  /*82230*/  LDL.LU R136, [R1+0x23cc] ;  /* 0x0023cc0001887983 */ /* 0x000ea80000300800 */
[----:B-1----:R-:W2:Y:S04]  /*82240*/  LDL.LU R11, [R1+0x23c8] ;  /* 0x0023c800010b7983 */ /* 0x002ea80000300800 */
[----:B------:R-:W2:Y:S04]  /*82250*/  LDL.LU R9, [R1+0x23c4] ;  /* 0x0023c40001097983 */ /* 0x000ea80000300800 */
[----:B------:R-:W2:Y:S01]  /*82260*/  LDL.LU R10, [R1+0x23c0] ;  /* 0x0023c000010a7983 */ /* 0x000ea20000300800 */
[----:B----4-:R-:W-:-:S02]  /*82270*/  ISETP.LT.AND P6, PT, R56, R252, !P0 ;  /* 0x000000fc3800720c */ /* 0x010fc400047c1270 */
[----:B------:R-:W1:Y:S01]  /*82280*/  LDC R56, c[0x0][0x22c] ;  /* 0x00008b00ff387b82 */ /* 0x000e620000000800 */
[----:B------:R-:W-:Y:S01]  /*82290*/  ISETP.LT.AND P2, PT, R57, R0, !P0 ;  /* 0x000000003900720c */ /* 0x000fe20004741270 */
[----:B------:R-:W4:Y:S04]  /*822a0*/  LDL.LU.64 R164, [R1+0x428] ;  /* 0x0004280001a47983 */ /* 0x000f280000300a00 */
[----:B------:R-:W4:Y:S02]  /*822b0*/  LDL.LU R57, [R1+0xb58] ;  /* 0x000b580001397983 */ /* 0x000f240000300800 */
[----:B------:R-:W1:Y:S02]  /*822c0*/  LDC R252, c[0x0][0x22c] ;  /* 0x00008b00fffc7b82 */ /* 0x000e640000000800 */
[----:B------:R-:W4:Y:S04]  /*822d0*/  LDL.LU.64 R156, [R1+0x420] ;  /* 0x00042000019c7983 */ /* 0x000f280000300a00 */
[----:B------:R-:W4:Y:S02]  /*822e0*/  LDL.LU R166, [R1+0xb6c] ;  /* 0x000b6c0001a67983 */ /* 0x000f240000300800 */
[----:B------:R-:W4:Y:S02]  /*822f0*/  LDC R0, c[0x0][0x22c] ;  /* 0x00008b00ff007b82 */ /* 0x000f240000000800 */
[----:B------:R-:W4:Y:S04]  /*82300*/  LDL.LU.64 R146, [R1+0x418] ;  /* 0x0004180001927983 */ /* 0x000f280000300a00 */
[----:B------:R-:W4:Y:S04]  /*82310*/  LDL.LU R125, [R1+0xb5c] ;  /* 0x000b5c00017d7983 */ /* 0x000f280000300800 */
[----:B------:R-:W4:Y:S04]  /*82320*/  LDL.LU.64 R144, [R1+0x410] ;  /* 0x0004100001907983 */ /* 0x000f280000300a00 */
[----:B------:R-:W4:Y:S04]  /*82330*/  LDL.LU R167, [R1+0xb40] ;  /* 0x000b400001a77983 */ /* 0x000f280000300800 */
[----:B------:R-:W4:Y:S04]  /*82340*/  LDL.LU.64 R154, [R1+0x408] ;  /* 0x00040800019a7983 */ /* 0x000f280000300a00 */
[----:B------:R-:W4:Y:S01]  /*82350*/  LDL.LU R8, [R1+0xb30] ;  /* 0x000b300001087983 */ /* 0x000f220000300800 */
[----:B---3--:R-:W-:-:S03]  /*82360*/  ISETP.LT.AND P4, PT, R139, R142, !P0 ;  /* 0x0000008e8b00720c */ /* 0x008fc60004781270 */
[----:B------:R-:W3:Y:S01]  /*82370*/  LDL.LU R139, [R1+0x23bc] ;  /* 0x0023bc00018b7983 */ /* 0x000ee20000300800 */
[----:B------:R-:W3:Y:S03]  /*82380*/  LDC R142, c[0x0][0x22c] ;  /* 0x00008b00ff8e7b82 */ /* 0x000ee60000000800 */
[----:B------:R-:W-:Y:S04]  /*82390*/  @P6 STG.E desc[UR60][R152.64], R160 ;  /* 0x000000a098006986 */ /* 0x000fe8000c10193c */
[----:B------:R-:W-:Y:S04]  /*823a0*/  @P3 STG.E desc[UR60][R140.64], R161 ;  /* 0x000000a18c003986 */ /* 0x000fe8000c10193c */
[----:B------:R1:W-:Y:S02]  /*823b0*/  @P2 STG.E desc[UR60][R158.64], R124 ;  /* 0x0000007c9e002986 */ /* 0x0003e4000c10193c */
[----:B-1----:R-:W1:Y:S01]  /*823c0*/  LDC R124, c[0x0][0x22c] ;  /* 0x00008b00ff7c7b82 */ /* 0x002e620000000800 */
[----:B--2---:R-:W-:-:S02]  /*823d0*/  ISETP.LT.AND P3, PT, R136, R137, !P0 ;  /* 0x000000898800720c */ /* 0x004fc40004761270 */
[----:B------:R-:W2:Y:S05]  /*823e0*/  LDL.LU R137, [R1+0x23b8] ;  /* 0x0023b80001897983 */ /* 0x000eaa0000300800 */
[----:B------:R-:W1:Y:S01]  /*823f0*/  LDC R136, c[0x0][0x22c] ;  /* 0x00008b00ff887b82 */ /* 0x000e620000000800 */
[----:B------:R-:W-:Y:S02]  /*82400*/  ISETP.LT.AND P2, PT, R9, R56, !P0 ;  /* 0x000000380900720c */ /* 0x000fe40004741270 */
[----:B------:R-:W1:Y:S01]  /*82410*/  LDL.LU R9, [R1+0x23b4] ;  /* 0x0023b40001097983 */ /* 0x000e620000300800 */
[----:B------:R-:W-:-:S03]  /*82420*/  ISETP.LT.AND P5, PT, R10, R252, !P0 ;  /* 0x000000fc0a00720c */ /* 0x000fc600047a1270 */
[----:B------:R-:W2:Y:S01]  /*82430*/  LDL.LU R56, [R1+0x23b0] ;  /* 0x0023b00001387983 */ /* 0x000ea20000300800 */
[----:B------:R-:W-:Y:S01]  /*82440*/  ISETP.LT.AND P6, PT, R11, R122, !P0 ;  /* 0x0000007a0b00720c */ /* 0x000fe200047c1270 */
[----:B------:R-:W2:Y:S02]  /*82450*/  LDC R252, c[0x0][0x22c] ;  /* 0x00008b00fffc7b82 */ /* 0x000ea40000000800 */
[----:B------:R-:W2:Y:S06]  /*82460*/  LDL.LU R10, [R1+0x23ac] ;  /* 0x0023ac00010a7983 */ /* 0x000eac0000300800 */
[----:B------:R-:W2:Y:S01]  /*82470*/  LDC R11, c[0x0][0x22c] ;  /* 0x00008b00ff0b7b82 */ /* 0x000ea20000000800 */
[----:B------:R4:W-:Y:S04]  /*82480*/  @P4 STG.E desc[UR60][R162.64], R123 ;  /* 0x0000007ba2004986 */ /* 0x0009e8000c10193c */
[----:B----4-:R4:W-:Y:S03]  /*82490*/  @P3 STG.E desc[UR60][R164.64], R57 ;  /* 0x00000039a4003986 */ /* 0x0109e6000c10193c */
[----:B------:R-:W2:Y:S01]  /*824a0*/  LDC R122, c[0x0][0x22c] ;  /* 0x00008b00ff7a7b82 */ /* 0x000ea20000000800 */
[----:B------:R-:W-:Y:S04]  /*824b0*/  @P6 STG.E desc[UR60][R156.64], R166 ;  /* 0x000000a69c006986 */ /* 0x000fe8000c10193c */
[----:B------:R-:W2:Y:S04]  /*824c0*/  LDL.LU.64 R162, [R1+0x400] ;  /* 0x0004000001a27983 */ /* 0x000ea80000300a00 */
[----:B------:R-:W2:Y:S04]  /*824d0*/  LDL.LU R123, [R1+0xb44] ;  /* 0x000b4400017b7983 */ /* 0x000ea80000300800 */
[----:B------:R3:W-:Y:S04]  /*824e0*/  @P2 STG.E desc[UR60][R146.64], R125 ;  /* 0x0000007d92002986 */ /* 0x0007e8000c10193c */
[----:B----4-:R-:W4:Y:S01]  /*824f0*/  LDL.LU.64 R164, [R1+0x3f8] ;  /* 0x0003f80001a47983 */ /* 0x010f220000300a00 */
[----:B---3--:R-:W-:-:S03]  /*82500*/  ISETP.LT.AND P4, PT, R139, R0, !P0 ;  /* 0x000000008b00720c */ /* 0x008fc60004781270 */
[----:B------:R-:W-:Y:S01]  /*82510*/  @P5 STG.E desc[UR60][R144.64], R167 ;  /* 0x000000a790005986 */ /* 0x000fe2000c10193c */
[----:B------:R-:W3:Y:S03]  /*82520*/  LDC R0, c[0x0][0x22c] ;  /* 0x00008b00ff007b82 */ /* 0x000ee60000000800 */
[----:B------:R-:W4:Y:S05]  /*82530*/  LDL.LU R57, [R1+0xb34] ;  /* 0x000b340001397983 */ /* 0x000f2a0000300800 */
[----:B------:R-:W3:Y:S01]  /*82540*/  LDC R125, c[0x0][0x22c] ;  /* 0x00008b00ff7d7b82 */ /* 0x000ee20000000800 */
[----:B------:R3:W-:Y:S04]  /*82550*/  @P4 STG.E desc[UR60][R154.64], R8 ;  /* 0x000000089a004986 */ /* 0x0007e8000c10193c */
[----:B---3--:R-:W3:Y:S04]  /*82560*/  LDL.LU R8, [R1+0x23a8] ;  /* 0x0023a80001087983 */ /* 0x008ee80000300800 */
[----:B------:R-:W3:Y:S01]  /*82570*/  LDL.LU.64 R154, [R1+0x3f0] ;  /* 0x0003f000019a7983 */ /* 0x000ee20000300a00 */
[----:B-1----:R-:W-:-:S03]  /*82580*/  ISETP.LT.AND P2, PT, R9, R136, !P0 ;  /* 0x000000880900720c */ /* 0x002fc60004741270 */
[----:B------:R-:W3:Y:S01]  /*82590*/  LDL.LU R9, [R1+0xb48] ;  /* 0x000b480001097983 */ /* 0x000ee20000300800 */
[----:B--2---:R-:W-:Y:S01]  /*825a0*/  ISETP.LT.AND P3, PT, R137, R138, !P0 ;  /* 0x0000008a8900720c */ /* 0x004fe20004761270 */
[----:B------:R-:W1:Y:S01]  /*825b0*/  LDC R136, c[0x0][0x22c] ;  /* 0x00008b00ff887b82 */ /* 0x000e620000000800 */
[----:B------:R-:W-:Y:S02]  /*825c0*/  ISETP.LT.AND P4, PT, R56, R124, !P0 ;  /* 0x0000007c3800720c */ /* 0x000fe40004781270 */
[----:B------:R-:W2:Y:S01]  /*825d0*/  LDL.LU R56, [R1+0x23a4] ;  /* 0x0023a40001387983 */ /* 0x000ea20000300800 */
[----:B------:R-:W-:-:S03]  /*825e0*/  ISETP.LT.AND P6, PT, R10, R11, !P0 ;  /* 0x0000000b0a00720c */ /* 0x000fc600047c1270 */
[----:B------:R-:W2:Y:S01]  /*825f0*/  LDL.LU R11, [R1+0x23a0] ;  /* 0x0023a000010b7983 */ /* 0x000ea20000300800 */
[----:B------:R-:W1:Y:S03]  /*82600*/  LDC R124, c[0x0][0x22c] ;  /* 0x00008b00ff7c7b82 */ /* 0x000e660000000800 */
[----:B------:R-:W2:Y:S04]  /*82610*/  LDL.LU.64 R138, [R1+0x3e8] ;  /* 0x0003e800018a7983 */ /* 0x000ea80000300a00 */
[----:B------:R-:W2:Y:S01]  /*82620*/  LDL.LU R143, [R1+0xb38] ;  /* 0x000b3800018f7983 */ /* 0x000ea20000300800 */
[----:B------:R-:W1:Y:S03]  /*82630*/  LDC R137, c[0x0][0x22c] ;  /* 0x00008b00ff897b82 */ /* 0x000e660000000800 */
[----:B------:R-:W2:Y:S04]  /*82640*/  LDL.LU.64 R140, [R1+0x3e0] ;  /* 0x0003e000018c7983 */ /* 0x000ea80000300a00 */
[----:B------:R-:W2:Y:S04]  /*82650*/  LDL.LU R10, [R1+0xb4c] ;  /* 0x000b4c00010a7983 */ /* 0x000ea80000300800 */
[----:B------:R-:W2:Y:S04]  /*82660*/  LDL.LU.64 R160, [R1+0x3d8] ;  /* 0x0003d80001a07983 */ /* 0x000ea80000300a00 */
[----:B------:R-:W2:Y:S04]  /*82670*/  LDL.LU R166, [R1+0xb3c] ;  /* 0x000b3c0001a67983 */ /* 0x000ea80000300800 */
[----:B------:R-:W2:Y:S04]  /*82680*/  LDL.LU.64 R158, [R1+0x3d0] ;  /* 0x0003d000019e7983 */ /* 0x000ea80000300a00 */
[----:B------:R-:W2:Y:S04]  /*82690*/  LDL.LU R167, [R1+0xb20] ;  /* 0x000b200001a77983 */ /* 0x000ea80000300800 */
[----:B------:R4:W-:Y:S04]  /*826a0*/  @P3 STG.E desc[UR60][R162.64], R123 ;  /* 0x0000007ba2003986 */ /* 0x0009e8000c10193c */
[----:B----4-:R4:W-:Y:S04]  /*826b0*/  @P2 STG.E desc[UR60][R164.64], R57 ;  /* 0x00000039a4002986 */ /* 0x0109e8000c10193c */
[----:B------:R-:W4:Y:S01]  /*826c0*/  LDL.LU.64 R162, [R1+0x3c8] ;  /* 0x0003c80001a27983 */ /* 0x000f220000300a00 */
[----:B---3--:R-:W-:-:S03]  /*826d0*/  ISETP.LT.AND P3, PT, R8, R122, !P0 ;  /* 0x0000007a0800720c */ /* 0x008fc60004761270 */
[----:B------:R-:W3:Y:S04]  /*826e0*/  LDL.LU R8, [R1+0xb10] ;  /* 0x000b100001087983 */ /* 0x000ee80000300800 */
[----:B------:R-:W3:Y:S04]  /*826f0*/  LDL.LU R122, [R1+0x239c] ;  /* 0x00239c00017a7983 */ /* 0x000ee80000300800 */
[----:B------:R1:W-:Y:S01]  /*82700*/  @P4 STG.E desc[UR60][R154.64], R9 ;  /* 0x000000099a004986 */ /* 0x0003e2000c10193c */
[----:B--2---:R-:W-:-:S03]  /*82710*/  ISETP.LT.AND P2, PT, R11, R0, !P0 ;  /* 0x000000000b00720c */ /* 0x004fc60004741270 */
[----:B------:R-:W2:Y:S01]  /*82720*/  LDL.LU R11, [R1+0x2398] ;  /* 0x00239800010b7983 */ /* 0x000ea20000300800 */
[----:B------:R-:W-:Y:S01]  /*82730*/  ISETP.LT.AND P5, PT, R56, R252, !P0 ;  /* 0x000000fc3800720c */ /* 0x000fe200047a1270 */
[----:B------:R-:W2:Y:S02]  /*82740*/  LDC R0, c[0x0][0x22c] ;  /* 0x00008b00ff007b82 */ /* 0x000ea40000000800 */
[----:B------:R-:W2:Y:S04]  /*82750*/  LDL.LU R123, [R1+0x2394] ;  /* 0x00239400017b7983 */ /* 0x000ea80000300800 */
[----:B------:R-:W2:Y:S02]  /*82760*/  LDL.LU.64 R156, [R1+0x3c0] ;  /* 0x0003c000019c7983 */ /* 0x000ea40000300a00 */
[----:B------:R-:W2:Y:S02]  /*82770*/  LDC R252, c[0x0][0x22c] ;  /* 0x00008b00fffc7b82 */ /* 0x000ea40000000800 */
[----:B------:R-:W2:Y:S04]  /*82780*/  LDL.LU R144, [R1+0xb24] ;  /* 0x000b240001907983 */ /* 0x000ea80000300800 */
[----:B------:R-:W2:Y:S04]  /*82790*/  LDL.LU.64 R146, [R1+0x3b8] ;  /* 0x0003b80001927983 */ /* 0x000ea80000300a00 */
[----:B------:R-:W2:Y:S04]  /*827a0*/  LDL.LU R145, [R1+0xb14] ;  /* 0x000b140001917983 */ /* 0x000ea80000300800 */
[----:B----4-:R-:W4:Y:S04]  /*827b0*/  LDL.LU.64 R164, [R1+0x3b0] ;  /* 0x0003b00001a47983 */ /* 0x010f280000300a00 */
[----:B------:R-:W4:Y:S04]  /*827c0*/  LDL.LU R57, [R1+0xb28] ;  /* 0x000b280001397983 */ /* 0x000f280000300800 */
[----:B-1----:R-:W4:Y:S04]  /*827d0*/  LDL.LU R9, [R1+0x2390] ;  /* 0x0023900001097983 */ /* 0x002f280000300800 */
[----:B------:R-:W4:Y:S04]  /*827e0*/  LDL.LU.64 R154, [R1+0x3a8] ;  /* 0x0003a800019a7983 */ /* 0x000f280000300a00 */
[----:B------:R-:W4:Y:S04]  /*827f0*/  LDL.LU R56, [R1+0xb18] ;  /* 0x000b180001387983 */ /* 0x000f280000300800 */
[----:B------:R1:W-:Y:S04]  /*82800*/  @P6 STG.E desc[UR60][R138.64], R143 ;  /* 0x0000008f8a006986 */ /* 0x0003e8000c10193c */
[----:B------:R3:W-:Y:S04]  /*82810*/  @P3 STG.E desc[UR60][R140.64], R10 ;  /* 0x0000000a8c003986 */ /* 0x0007e8000c10193c */
[----:B------:R-:W-:Y:S04]  /*82820*/  @P5 STG.E desc[UR60][R160.64], R166 ;  /* 0x000000a6a0005986 */ /* 0x000fe8000c10193c */
[----:B------:R-:W-:Y:S01]  /*82830*/  @P2 STG.E desc[UR60][R158.64], R167 ;  /* 0x000000a79e002986 */ /* 0x000fe2000c10193c */
[----:B-1----:R-:W1:Y:S08]  /*82840*/  LDC R138, c[0x0][0x22c] ;  /* 0x00008b00ff8a7b82 */ /* 0x002e700000000800 */
[----:B------:R-:W1:Y:S01]  /*82850*/  LDC R139, c[0x0][0x22c] ;  /* 0x00008b00ff8b7b82 */ /* 0x000e620000000800 */
[----:B---3--:R-:W-:-:S02]  /*82860*/  ISETP.LT.AND P4, PT, R122, R125, !P0 ;  /* 0x0000007d7a00720c */ /* 0x008fc40004781270 */
[----:B------:R-:W3:Y:S05]  /*82870*/  LDL.LU R122, [R1+0x238c] ;  /* 0x00238c00017a7983 */ /* 0x000eea0000300800 */
[----:B------:R-:W1:Y:S01]  /*82880*/  LDC R125, c[0x0][0x22c] ;  /* 0x00008b00ff7d7b82 */ /* 0x000e620000000800 */
[----:B------:R-:W3:Y:S07]  /*82890*/  LDL.LU R10, [R1+0x2388] ;  /* 0x00238800010a7983 */ /* 0x000eee0000300800 */
[----:B------:R-:W1:Y:S01]  /*828a0*/  LDC R143, c[0x0][0x22c] ;  /* 0x00008b00ff8f7b82 */ /* 0x000e620000000800 */
[----:B--2---:R-:W-:-:S02]  /*828b0*/  ISETP.LT.AND P6, PT, R123, R124, !P0 ;  /* 0x0000007c7b00720c */ /* 0x004fc400047c1270 */
[----:B------:R-:W1:Y:S01]  /*828c0*/  LDL.LU R123, [R1+0x2384] ;  /* 0x00238400017b7983 */ /* 0x000e620000300800 */
[----:B------:R-:W-:-:S04]  /*828d0*/  ISETP.LT.AND P3, PT, R11, R137, !P0 ;  /* 0x000000890b00720c */ /* 0x000fc80004761270 */
[----:B------:R-:W2:Y:S08]  /*828e0*/  LDC R124, c[0x0][0x22c] ;  /* 0x00008b00ff7c7b82 */ /* 0x000eb00000000800 */
[----:B------:R-:W2:Y:S01]  /*828f0*/  LDC R11, c[0x0][0x22c] ;  /* 0x00008b00ff0b7b82 */ /* 0x000ea20000000800 */
[----:B----4-:R-:W-:Y:S01]  /*82900*/  ISETP.LT.AND P2, PT, R9, R136, !P0 ;  /* 0x000000880900720c */ /* 0x010fe20004741270 */
[----:B------:R4:W-:Y:S06]  /*82910*/  @P4 STG.E desc[UR60][R162.64], R8 ;  /* 0x00000008a2004986 */ /* 0x0009ec000c10193c */
[----:B------:R-:W2:Y:S01]  /*82920*/  LDC R137, c[0x0][0x22c] ;  /* 0x00008b00ff897b82 */ /* 0x000ea20000000800 */
[----:B------:R-:W2:Y:S07]  /*82930*/  LDL.LU R9, [R1+0x2380] ;  /* 0x0023800001097983 */ /* 0x000eae0000300800 */
[----:B------:R-:W2:Y:S01]  /*82940*/  LDC R136, c[0x0][0x22c] ;  /* 0x00008b00ff887b82 */ /* 0x000ea20000000800 */
[----:B----4-:R-:W4:Y:S04]  /*82950*/  LDL.LU.64 R162, [R1+0x3a0] ;  /* 0x0003a00001a27983 */ /* 0x010f280000300a00 */
[----:B------:R-:W4:Y:S04]  /*82960*/  LDL.LU R8, [R1+0xb2c] ;  /* 0x000b2c0001087983 */ /* 0x000f280000300800 */
[----:B------:R-:W-:Y:S04]  /*82970*/  @P3 STG.E desc[UR60][R156.64], R144 ;  /* 0x000000909c003986 */ /* 0x000fe8000c10193c */
[----:B------:R-:W4:Y:S04]  /*82980*/  LDL.LU.64 R166, [R1+0x398] ;  /* 0x0003980001a67983 */ /* 0x000f280000300a00 */
[----:B------:R-:W-:Y:S04]  /*82990*/  @P6 STG.E desc[UR60][R146.64], R145 ;  /* 0x0000009192006986 */ /* 0x000fe8000c10193c */
[----:B------:R3:W-:Y:S02]  /*829a0*/  @P2 STG.E desc[UR60][R164.64], R57 ;  /* 0x00000039a4002986 */ /* 0x0007e4000c10193c */
[----:B---3--:R-:W-:-:S02]  /*829b0*/  ISETP.LT.AND P4, PT, R10, R0, !P0 ;  /* 0x000000000a00720c */ /* 0x008fc40004781270 */
[----:B------:R-:W3:Y:S01]  /*829c0*/  LDL.LU R10, [R1+0xb1c] ;  /* 0x000b1c00010a7983 */ /* 0x000ee20000300800 */
[----:B------:R-:W-:Y:S01]  /*829d0*/  ISETP.LT.AND P5, PT, R122, R252, !P0 ;  /* 0x000000fc7a00720c */ /* 0x000fe200047a1270 */
[----:B------:R-:W3:Y:S02]  /*829e0*/  LDC R0, c[0x0][0x22c] ;  /* 0x00008b00ff007b82 */ /* 0x000ee40000000800 */
[----:B------:R-:W3:Y:S04]  /*829f0*/  LDL.LU.64 R164, [R1+0x390] ;  /* 0x0003900001a47983 */ /* 0x000ee80000300a00 */
[----:B------:R-:W3:Y:S02]  /*82a00*/  LDL.LU R57, [R1+0xb00] ;  /* 0x000b000001397983 */ /* 0x000ee40000300800 */
[----:B------:R-:W3:Y:S01]  /*82a10*/  LDC R122, c[0x0][0x22c] ;  /* 0x00008b00ff7a7b82 */ /* 0x000ee20000000800 */
[----:B-1----:R-:W-:-:S07]  /*82a20*/  ISETP.LT.AND P3, PT, R123, R125, !P0 ;  /* 0x0000007d7b00720c */ /* 0x002fce0004761270 */
[----:B------:R-:W1:Y:S01]  /*82a30*/  LDC R252, c[0x0][0x22c] ;  /* 0x00008b00fffc7b82 */ /* 0x000e620000000800 */
[----:B------:R-:W3:Y:S04]  /*82a40*/  LDL.LU R125, [R1+0x237c] ;  /* 0x00237c00017d7983 */ /* 0x000ee80000300800 */
[----:B------:R-:W3:Y:S01]  /*82a50*/  LDL.LU R123, [R1+0x2378] ;  /* 0x00237800017b7983 */ /* 0x000ee20000300800 */
[----:B--2---:R-:W-:-:S03]  /*82a60*/  ISETP.LT.AND P2, PT, R9, R11, !P0 ;  /* 0x0000000b0900720c */ /* 0x004fc60004741270 */
[----:B------:R-:W2:Y:S04]  /*82a70*/  LDL.LU R9, [R1+0x2374] ;  /* 0x0023740001097983 */ /* 0x000ea80000300800 */
[----:B------:R4:W-:Y:S04]  /*82a80*/  @P5 STG.E desc[UR60][R154.64], R56 ;  /* 0x000000389a005986 */ /* 0x0009e8000c10193c */
[----:B----4-:R-:W1:Y:S04]  /*82a90*/  LDL.LU R56, [R1+0x2370] ;  /* 0x0023700001387983 */ /* 0x010e680000300800 */
[----:B------:R-:W4:Y:S04]  /*82aa0*/  LDL.LU.64 R140, [R1+0x388] ;  /* 0x00038800018c7983 */ /* 0x000f280000300a00 */
[----:B------:R-:W4:Y:S04]  /*82ab0*/  LDL.LU R11, [R1+0xaf0] ;  /* 0x000af000010b7983 */ /* 0x000f280000300800 */
        /* <DEDUP_REMOVED lines=9> */
[----:B---3--:R-:W3:Y:S04]  /*82b50*/  LDL.LU R8, [R1+0x236c] ;  /* 0x00236c0001087983 */ /* 0x008ee80000300800 */
[----:B------:R-:W3:Y:S04]  /*82b60*/  LDL.LU.64 R162, [R1+0x360] ;  /* 0x0003600001a27983 */ /* 0x000ee80000300a00 */
[----:B------:R2:W-:Y:S02]  /*82b70*/  @P3 STG.E desc[UR60][R166.64], R10 ;  /* 0x0000000aa6003986 */ /* 0x0005e4000c10193c */
[----:B--2---:R-:W2:Y:S01]  /*82b80*/  LDC R10, c[0x0][0x22c] ;  /* 0x00008b00ff0a7b82 */ /* 0x004ea20000000800 */
[----:B------:R-:W-:-:S02]  /*82b90*/  ISETP.LT.AND P4, PT, R125, R137, !P0 ;  /* 0x000000897d00720c */ /* 0x000fc40004781270 */
[----:B------:R-:W-:Y:S02]  /*82ba0*/  ISETP.LT.AND P6, PT, R123, R124, !P0 ;  /* 0x0000007c7b00720c */ /* 0x000fe400047c1270 */
[----:B------:R-:W2:Y:S03]  /*82bb0*/  LDL.LU R123, [R1+0xb0c] ;  /* 0x000b0c00017b7983 */ /* 0x000ea60000300800 */
[----:B------:R-:W3:Y:S01]  /*82bc0*/  LDC R124, c[0x0][0x22c] ;  /* 0x00008b00ff7c7b82 */ /* 0x000ee20000000800 */
[----:B------:R-:W2:Y:S04]  /*82bd0*/  LDL.LU R137, [R1+0x2368] ;  /* 0x0023680001897983 */ /* 0x000ea80000300800 */
[----:B------:R-:W2:Y:S01]  /*82be0*/  LDL.LU R125, [R1+0x2364] ;  /* 0x00236400017d7983 */ /* 0x000ea20000300800 */
[----:B------:R-:W-:-:S03]  /*82bf0*/  ISETP.LT.AND P3, PT, R9, R122, !P0 ;  /* 0x0000007a0900720c */ /* 0x000fc60004761270 */
[----:B------:R-:W2:Y:S04]  /*82c00*/  LDL.LU R122, [R1+0x2360] ;  /* 0x00236000017a7983 */ /* 0x000ea80000300800 */
[----:B------:R-:W2:Y:S04]  /*82c10*/  LDL.LU R9, [R1+0x235c] ;  /* 0x00235c0001097983 */ /* 0x000ea80000300800 */
[----:B------:R4:W-:Y:S01]  /*82c20*/  @P2 STG.E desc[UR60][R164.64], R57 ;  /* 0x00000039a4002986 */ /* 0x0009e2000c10193c */
[----:B-1----:R-:W-:-:S03]  /*82c30*/  ISETP.LT.AND P5, PT, R56, R252, !P0 ;  /* 0x000000fc3800720c */ /* 0x002fc600047a1270 */
[----:B------:R-:W2:Y:S01]  /*82c40*/  LDL.LU R56, [R1+0x2358] ;  /* 0x0023580001387983 */ /* 0x000ea20000300800 */
[----:B------:R-:W1:Y:S03]  /*82c50*/  LDC R252, c[0x0][0x22c] ;  /* 0x00008b00fffc7b82 */ /* 0x000e660000000800 */
[----:B------:R-:W2:Y:S04]  /*82c60*/  LDL.LU.64 R166, [R1+0x358] ;  /* 0x0003580001a67983 */ /* 0x000ea80000300a00 */
[----:B----4-:R4:W-:Y:S04]  /*82c70*/  @P4 STG.E desc[UR60][R140.64], R11 ;  /* 0x0000000b8c004986 */ /* 0x0109e8000c10193c */
[----:B------:R-:W2:Y:S04]  /*82c80*/  LDL.LU R57, [R1+0xafc] ;  /* 0x000afc0001397983 */ /* 0x000ea80000300800 */
[----:B------:R-:W-:Y:S04]  /*82c90*/  @P6 STG.E desc[UR60][R160.64], R156 ;  /* 0x0000009ca0006986 */ /* 0x000fe8000c10193c */
[----:B------:R-:W2:Y:S01]  /*82ca0*/  LDL.LU.64 R164, [R1+0x350] ;  /* 0x0003500001a47983 */ /* 0x000ea20000300a00 */
[----:B----4-:R-:W4:Y:S03]  /*82cb0*/  LDC R11, c[0x0][0x22c] ;  /* 0x00008b00ff0b7b82 */ /* 0x010f260000000800 */
[----:B------:R-:W-:Y:S04]  /*82cc0*/  @P3 STG.E desc[UR60][R158.64], R157 ;  /* 0x0000009d9e003986 */ /* 0x000fe8000c10193c */
[----:B------:R-:W-:Y:S01]  /*82cd0*/  @P5 STG.E desc[UR60][R146.64], R154 ;  /* 0x0000009a92005986 */ /* 0x000fe2000c10193c */
[----:B---3--:R-:W-:-:S03]  /*82ce0*/  ISETP.LT.AND P2, PT, R8, R0, !P0 ;  /* 0x000000000800720c */ /* 0x008fc60004741270 */
[----:B------:R-:W3:Y:S01]  /*82cf0*/  LDL.LU R8, [R1+0xac0] ;  /* 0x000ac00001087983 */ /* 0x000ee20000300800 */
[----:B------:R-:W1:Y:S09]  /*82d00*/  LDC R0, c[0x0][0x22c] ;  /* 0x00008b00ff007b82 */ /* 0x000e720000000800 */
[----:B------:R4:W-:Y:S01]  /*82d10*/  @P2 STG.E desc[UR60][R144.64], R155 ;  /* 0x0000009b90002986 */ /* 0x0009e2000c10193c */
[----:B--2---:R-:W-:-:S03]  /*82d20*/  ISETP.LT.AND P2, PT, R122, R124, !P0 ;  /* 0x0000007c7a00720c */ /* 0x004fc60004741270 */
[----:B------:R-:W1:Y:S01]  /*82d30*/  LDL.LU R122, [R1+0x2354] ;  /* 0x00235400017a7983 */ /* 0x000e620000300800 */
[----:B------:R-:W-:Y:S01]  /*82d40*/  ISETP.LT.AND P4, PT, R137, R138, !P0 ;  /* 0x0000008a8900720c */ /* 0x000fe20004781270 */
[----:B------:R-:W2:Y:S01]  /*82d50*/  LDC R124, c[0x0][0x22c] ;  /* 0x00008b00ff7c7b82 */ /* 0x000ea20000000800 */
[----:B------:R-:W-:Y:S02]  /*82d60*/  ISETP.LT.AND P5, PT, R9, R10, !P0 ;  /* 0x0000000a0900720c */ /* 0x000fe400047a1270 */
[----:B------:R-:W2:Y:S01]  /*82d70*/  LDL.LU R9, [R1+0x2350] ;  /* 0x0023500001097983 */ /* 0x000ea20000300800 */
[----:B------:R-:W-:-:S03]  /*82d80*/  ISETP.LT.AND P3, PT, R125, R136, !P0 ;  /* 0x000000887d00720c */ /* 0x000fc60004761270 */
[----:B----4-:R-:W4:Y:S01]  /*82d90*/  LDL.LU.64 R154, [R1+0x348] ;  /* 0x00034800019a7983 */ /* 0x010f220000300a00 */
[----:B------:R-:W4:Y:S03]  /*82da0*/  LDC R137, c[0x0][0x22c] ;  /* 0x00008b00ff897b82 */ /* 0x000f260000000800 */
[----:B------:R-:W4:Y:S04]  /*82db0*/  LDL.LU R10, [R1+0xa40] ;  /* 0x000a4000010a7983 */ /* 0x000f280000300800 */
[----:B------:R-:W4:Y:S04]  /*82dc0*/  LDL.LU.64 R152, [R1+0x340] ;  /* 0x0003400001987983 */ /* 0x000f280000300a00 */
[----:B------:R-:W4:Y:S04]  /*82dd0*/  LDL.LU R146, [R1+0xac4] ;  /* 0x000ac40001927983 */ /* 0x000f280000300800 */
[----:B------:R3:W-:Y:S04]  /*82de0*/  @P4 STG.E desc[UR60][R162.64], R123 ;  /* 0x0000007ba2004986 */ /* 0x0007e8000c10193c */
[----:B------:R-:W4:Y:S04]  /*82df0*/  LDL.LU.64 R140, [R1+0x338] ;  /* 0x00033800018c7983 */ /* 0x000f280000300a00 */
[----:B------:R-:W-:Y:S04]  /*82e00*/  @P3 STG.E desc[UR60][R166.64], R57 ;  /* 0x00000039a6003986 */ /* 0x000fe8000c10193c */
[----:B---3--:R-:W3:Y:S04]  /*82e10*/  LDL.LU R123, [R1+0xa44] ;  /* 0x000a4400017b7983 */ /* 0x008ee80000300800 */
[----:B------:R-:W3:Y:S04]  /*82e20*/  LDL.LU.64 R162, [R1+0x330] ;  /* 0x0003300001a27983 */ /* 0x000ee80000300a00 */
[----:B------:R-:W3:Y:S04]  /*82e30*/  LDL.LU R125, [R1+0xac8] ;  /* 0x000ac800017d7983 */ /* 0x000ee80000300800 */
[----:B------:R1:W-:Y:S01]  /*82e40*/  @P2 STG.E desc[UR60][R164.64], R8 ;  /* 0x00000008a4002986 */ /* 0x0003e2000c10193c */
[----:B--2---:R-:W-:-:S03]  /*82e50*/  ISETP.LT.AND P3, PT, R9, R11, !P0 ;  /* 0x0000000b0900720c */ /* 0x004fc60004761270 */
[----:B------:R-:W2:Y:S01]  /*82e60*/  LDL.LU R9, [R1+0x234c] ;  /* 0x00234c0001097983 */ /* 0x000ea20000300800 */
[----:B-1----:R-:W-:Y:S02]  /*82e70*/  ISETP.LT.AND P4, PT, R122, R0, !P0 ;  /* 0x000000007a00720c */ /* 0x002fe40004781270 */
[----:B------:R-:W-:Y:S01]  /*82e80*/  ISETP.LT.AND P6, PT, R56, R252, !P0 ;  /* 0x000000fc3800720c */ /* 0x000fe200047c1270 */
[----:B------:R-:W2:Y:S01]  /*82e90*/  LDL.LU R136, [R1+0x2348] ;  /* 0x0023480001887983 */ /* 0x000ea20000300800 */
[----:B------:R-:W1:Y:S03]  /*82ea0*/  LDC R56, c[0x0][0x22c] ;  /* 0x00008b00ff387b82 */ /* 0x000e660000000800 */
[----:B------:R-:W2:Y:S04]  /*82eb0*/  LDL.LU R122, [R1+0x2344] ;  /* 0x00234400017a7983 */ /* 0x000ea80000300800 */
[----:B------:R-:W1:Y:S01]  /*82ec0*/  LDL.LU R8, [R1+0x2340] ;  /* 0x0023400001087983 */ /* 0x000e620000300800 */
        /* <DEDUP_REMOVED lines=12> */
[----:B----4-:R4:W-:Y:S04]  /*82f90*/  @P5 STG.E desc[UR60][R154.64], R10 ;  /* 0x0000000a9a005986 */ /* 0x0109e8000c10193c */
[----:B------:R-:W2:Y:S04]  /*82fa0*/  LDL.LU R138, [R1+0x233c] ;  /* 0x00233c00018a7983 */ /* 0x000ea80000300800 */
[----:B----4-:R-:W4:Y:S04]  /*82fb0*/  LDL.LU.64 R154, [R1+0x300] ;  /* 0x00030000019a7983 */ /* 0x010f280000300a00 */
[----:B------:R-:W4:Y:S04]  /*82fc0*/  LDL.LU R10, [R1+0x9e4] ;  /* 0x0009e400010a7983 */ /* 0x000f280000300800 */
[----:B------:R-:W-:Y:S04]  /*82fd0*/  @P6 STG.E desc[UR60][R152.64], R146 ;  /* 0x0000009298006986 */ /* 0x000fe8000c10193c */
[----:B---3--:R3:W-:Y:S04]  /*82fe0*/  @P4 STG.E desc[UR60][R140.64], R123 ;  /* 0x0000007b8c004986 */ /* 0x0087e8000c10193c */
[----:B------:R1:W-:Y:S01]  /*82ff0*/  @P3 STG.E desc[UR60][R162.64], R125 ;  /* 0x0000007da2003986 */ /* 0x0003e2000c10193c */
[----:B---3--:R-:W3:Y:S08]  /*83000*/  LDC R123, c[0x0][0x22c] ;  /* 0x00008b00ff7b7b82 */ /* 0x008ef00000000800 */
[----:B------:R-:W4:Y:S01]  /*83010*/  LDC R140, c[0x0][0x22c] ;  /* 0x00008b00ff8c7b82 */ /* 0x000f220000000800 */
[----:B--2---:R-:W-:-:S02]  /*83020*/  ISETP.LT.AND P2, PT, R9, R142, !P0 ;  /* 0x0000008e0900720c */ /* 0x004fc40004741270 */
[----:B------:R-:W2:Y:S05]  /*83030*/  LDL.LU R9, [R1+0x2338] ;  /* 0x0023380001097983 */ /* 0x000eaa0000300800 */
[----:B------:R-:W4:Y:S01]  /*83040*/  LDC R142, c[0x0][0x22c] ;  /* 0x00008b00ff8e7b82 */ /* 0x000f220000000800 */
[----:B------:R-:W-:Y:S02]  /*83050*/  ISETP.LT.AND P4, PT, R136, R139, !P0 ;  /* 0x0000008b8800720c */ /* 0x000fe40004781270 */
[----:B------:R-:W4:Y:S01]  /*83060*/  LDL.LU R136, [R1+0x2334] ;  /* 0x0023340001887983 */ /* 0x000f220000300800 */
[----:B-1----:R-:W-:-:S03]  /*83070*/  ISETP.LT.AND P3, PT, R8, R56, !P0 ;  /* 0x000000380800720c */ /* 0x002fc60004761270 */
[----:B------:R-:W3:Y:S04]  /*83080*/  LDL.LU R56, [R1+0x2330] ;  /* 0x0023300001387983 */ /* 0x000ee80000300800 */
[----:B------:R-:W4:Y:S01]  /*83090*/  LDL.LU R8, [R1+0x232c] ;  /* 0x00232c0001087983 */ /* 0x000f220000300800 */
[----:B------:R-:W-:Y:S02]  /*830a0*/  ISETP.LT.AND P6, PT, R122, R124, !P0 ;  /* 0x0000007c7a00720c */ /* 0x000fe400047c1270 */
[----:B------:R-:W1:Y:S01]  /*830b0*/  LDC R122, c[0x0][0x22c] ;  /* 0x00008b00ff7a7b82 */ /* 0x000e620000000800 */
[----:B------:R1:W-:Y:S04]  /*830c0*/  @P2 STG.E desc[UR60][R160.64], R57 ;  /* 0x00000039a0002986 */ /* 0x0003e8000c10193c */
[----:B------:R-:W4:Y:S03]  /*830d0*/  LDL.LU.64 R162, [R1+0x2f8] ;  /* 0x0002f80001a27983 */ /* 0x000f260000300a00 */
[----:B------:R-:W4:Y:S01]  /*830e0*/  LDC R124, c[0x0][0x22c] ;  /* 0x00008b00ff7c7b82 */ /* 0x000f220000000800 */
[----:B------:R-:W4:Y:S04]  /*830f0*/  LDL.LU R125, [R1+0x984] ;  /* 0x00098400017d7983 */ /* 0x000f280000300800 */
[----:B------:R2:W-:Y:S03]  /*83100*/  @P4 STG.E desc[UR60][R158.64], R11 ;  /* 0x0000000b9e004986 */ /* 0x0005e6000c10193c */
[----:B-1----:R-:W1:Y:S01]  /*83110*/  LDC R57, c[0x0][0x22c] ;  /* 0x00008b00ff397b82 */ /* 0x002e620000000800 */
[----:B------:R-:W-:Y:S04]  /*83120*/  @P6 STG.E desc[UR60][R156.64], R147 ;  /* 0x000000939c006986 */ /* 0x000fe8000c10193c */
[----:B------:R-:W-:Y:S01]  /*83130*/  @P3 STG.E desc[UR60][R144.64], R164 ;  /* 0x000000a490003986 */ /* 0x000fe2000c10193c */
[----:B------:R-:W-:-:S02]  /*83140*/  ISETP.LT.AND P5, PT, R138, R252, !P0 ;  /* 0x000000fc8a00720c */ /* 0x000fc400047a1270 */
[----:B------:R-:W1:Y:S11]  /*83150*/  LDC R252, c[0x0][0x22c] ;  /* 0x00008b00fffc7b82 */ /* 0x000e760000000800 */
[----:B------:R-:W-:Y:S01]  /*83160*/  @P5 STG.E desc[UR60][R166.64], R165 ;  /* 0x000000a5a6005986 */ /* 0x000fe2000c10193c */
[----:B--2---:R-:W-:-:S03]  /*83170*/  ISETP.LT.AND P2, PT, R9, R0, !P0 ;  /* 0x000000000900720c */ /* 0x004fc60004741270 */
[----:B------:R-:W2:Y:S01]  /*83180*/  LDL.LU R9, [R1+0x9e8] ;  /* 0x0009e80001097983 */ /* 0x000ea20000300800 */
[----:B------:R-:W1:Y:S03]  /*83190*/  LDC R0, c[0x0][0x22c] ;  /* 0x00008b00ff007b82 */ /* 0x000e660000000800 */
[----:B------:R-:W2:Y:S01]  /*831a0*/  LDL.LU R11, [R1+0x2328] ;  /* 0x00232800010b7983 */ /* 0x000ea20000300800 */
[----:B---3--:R-:W-:-:S05]  /*831b0*/  ISETP.LT.AND P3, PT, R56, R123, !P0 ;  /* 0x0000007b3800720c */ /* 0x008fca0004761270 */
[----:B----4-:R3:W-:Y:S01]  /*831c0*/  @P2 STG.E desc[UR60][R154.64], R10 ;  /* 0x0000000a9a002986 */ /* 0x0107e2000c10193c */
[----:B------:R-:W-:-:S03]  /*831d0*/  ISETP.LT.AND P2, PT, R8, R122, !P0 ;  /* 0x0000007a0800720c */ /* 0x000fc60004741270 */
[----:B------:R-:W4:Y:S04]  /*831e0*/  LDL.LU R123, [R1+0x2324] ;  /* 0x00232400017b7983 */ /* 0x000f280000300800 */
[----:B------:R-:W4:Y:S04]  /*831f0*/  LDL.LU R56, [R1+0x2320] ;  /* 0x0023200001387983 */ /* 0x000f280000300800 */
[----:B------:R-:W1:Y:S01]  /*83200*/  LDL.LU R8, [R1+0x231c] ;  /* 0x00231c0001087983 */ /* 0x000e620000300800 */
[----:B------:R-:W-:Y:S01]  /*83210*/  ISETP.LT.AND P4, PT, R136, R137, !P0 ;  /* 0x000000898800720c */ /* 0x000fe20004781270 */
[----:B---3--:R-:W3:Y:S02]  /*83220*/  LDC R10, c[0x0][0x22c] ;  /* 0x00008b00ff0a7b82 */ /* 0x008ee40000000800 */
[----:B------:R-:W3:Y:S04]  /*83230*/  LDL.LU.64 R152, [R1+0x2e8] ;  /* 0x0002e80001987983 */ /* 0x000ee80000300a00 */
[----:B------:R-:W3:Y:S02]  /*83240*/  LDL.LU R146, [R1+0x988] ;  /* 0x0009880001927983 */ /* 0x000ee40000300800 */
[----:B------:R-:W3:Y:S02]  /*83250*/  LDC R137, c[0x0][0x22c] ;  /* 0x00008b00ff897b82 */ /* 0x000ee40000000800 */
[----:B------:R-:W3:Y:S04]  /*83260*/  LDL.LU.64 R138, [R1+0x2e0] ;  /* 0x0002e000018a7983 */ /* 0x000ee80000300a00 */
[----:B------:R-:W3:Y:S04]  /*83270*/  LDL.LU R122, [R1+0x9ec] ;  /* 0x0009ec00017a7983 */ /* 0x000ee80000300800 */
[----:B------:R-:W3:Y:S04]  /*83280*/  LDL.LU.64 R160, [R1+0x2d8] ;  /* 0x0002d80001a07983 */ /* 0x000ee80000300a00 */
[----:B------:R-:W3:Y:S04]  /*83290*/  LDL.LU R154, [R1+0x98c] ;  /* 0x00098c00019a7983 */ /* 0x000ee80000300800 */
[----:B------:R-:W3:Y:S04]  /*832a0*/  LDL.LU.64 R158, [R1+0x2d0] ;  /* 0x0002d000019e7983 */ /* 0x000ee80000300a00 */
[----:B------:R-:W3:Y:S04]  /*832b0*/  LDL.LU R155, [R1+0x900] ;  /* 0x00090000019b7983 */ /* 0x000ee80000300800 */
[----:B------:R-:W3:Y:S04]  /*832c0*/  LDL.LU.64 R156, [R1+0x2c8] ;  /* 0x0002c800019c7983 */ /* 0x000ee80000300a00 */
[----:B------:R2:W-:Y:S04]  /*832d0*/  @P4 STG.E desc[UR60][R162.64], R125 ;  /* 0x0000007da2004986 */ /* 0x0005e8000c10193c */
[----:B------:R-:W3:Y:S04]  /*832e0*/  LDL.LU R147, [R1+0x8c0] ;  /* 0x0008c00001937983 */ /* 0x000ee80000300800 */
[----:B--2---:R2:W-:Y:S01]  /*832f0*/  @P3 STG.E desc[UR60][R130.64], R9 ;  /* 0x0000000982003986 */ /* 0x0045e2000c10193c */
[----:B------:R-:W-:-:S03]  /*83300*/  ISETP.LT.AND P5, PT, R11, R124, !P0 ;  /* 0x0000007c0b00720c */ /* 0x000fc600047a1270 */
[----:B------:R-:W3:Y:S01]  /*83310*/  LDL.LU.64 R124, [R1+0x2c0] ;  /* 0x0002c000017c7983 */ /* 0x000ee20000300a00 */
[----:B------:R-:W3:Y:S03]  /*83320*/  LDC R11, c[0x0][0x22c] ;  /* 0x00008b00ff0b7b82 */ /* 0x000ee60000000800 */
[----:B--2---:R-:W2:Y:S04]  /*83330*/  LDL.LU R130, [R1+0x904] ;  /* 0x0009040001827983 */ /* 0x004ea80000300800 */
[----:B------:R-:W2:Y:S04]  /*83340*/  LDL.LU R136, [R1+0x2318] ;  /* 0x0023180001887983 */ /* 0x000ea80000300800 */
[----:B------:R-:W2:Y:S01]  /*83350*/  LDL.LU R9, [R1+0x2314] ;  /* 0x0023140001097983 */ /* 0x000ea20000300800 */
[----:B-1----:R-:W-:-:S03]  /*83360*/  ISETP.LT.AND P3, PT, R8, R0, !P0 ;  /* 0x000000000800720c */ /* 0x002fc60004761270 */
[----:B------:R-:W2:Y:S01]  /*83370*/  LDL.LU R8, [R1+0x2310] ;  /* 0x0023100001087983 */ /* 0x000ea20000300800 */
[----:B----4-:R-:W-:Y:S01]  /*83380*/  ISETP.LT.AND P6, PT, R123, R252, !P0 ;  /* 0x000000fc7b00720c */ /* 0x010fe200047c1270 */
[----:B------:R-:W1:Y:S02]  /*83390*/  LDC R0, c[0x0][0x22c] ;  /* 0x00008b00ff007b82 */ /* 0x000e640000000800 */
[----:B------:R-:W4:Y:S04]  /*833a0*/  LDL.LU.64 R144, [R1+0x2b8] ;  /* 0x0002b80001907983 */ /* 0x000f280000300a00 */
[----:B------:R-:W4:Y:S01]  /*833b0*/  LDL.LU R164, [R1+0x8c4] ;  /* 0x0008c40001a47983 */ /* 0x000f220000300800 */
[----:B------:R-:W-:Y:S01]  /*833c0*/  ISETP.LT.AND P4, PT, R56, R57, !P0 ;  /* 0x000000393800720c */ /* 0x000fe20004781270 */
[----:B------:R-:W1:Y:S02]  /*833d0*/  LDC R252, c[0x0][0x22c] ;  /* 0x00008b00fffc7b82 */ /* 0x000e640000000800 */
[----:B------:R-:W4:Y:S04]  /*833e0*/  LDL.LU.64 R166, [R1+0x2b0] ;  /* 0x0002b00001a67983 */ /* 0x000f280000300a00 */
[----:B------:R-:W4:Y:S04]  /*833f0*/  LDL.LU R165, [R1+0x908] ;  /* 0x0009080001a57983 */ /* 0x000f280000300800 */
[----:B------:R-:W4:Y:S04]  /*83400*/  LDL.LU.64 R162, [R1+0x2a8] ;  /* 0x0002a80001a27983 */ /* 0x000f280000300a00 */
[----:B------:R-:W4:Y:S04]  /*83410*/  LDL.LU R123, [R1+0x8c8] ;  /* 0x0008c800017b7983 */ /* 0x000f280000300800 */
[----:B------:R-:W4:Y:S04]  /*83420*/  LDL.LU.64 R56, [R1+0x2a0] ;  /* 0x0002a00001387983 */ /* 0x000f280000300a00 */
[----:B------:R-:W4:Y:S04]  /*83430*/  LDL.LU R131, [R1+0x90c] ;  /* 0x00090c0001837983 */ /* 0x000f280000300800 */
[----:B---3--:R3:W-:Y:S04]  /*83440*/  @P2 STG.E desc[UR60][R152.64], R146 ;  /* 0x0000009298002986 */ /* 0x0087e8000c10193c */
[----:B------:R3:W-:Y:S04]  /*83450*/  @P5 STG.E desc[UR60][R138.64], R122 ;  /* 0x0000007a8a005986 */ /* 0x0007e8000c10193c */
[----:B---3--:R-:W3:Y:S04]  /*83460*/  LDL.LU.64 R152, [R1+0x28a0] ;  /* 0x0028a00001987983 */ /* 0x008ee80000300a00 */
[----:B------:R-:W3:Y:S04]  /*83470*/  LDL.LU.64 R138, [R1+0x2898] ;  /* 0x00289800018a7983 */ /* 0x000ee80000300a00 */
[----:B------:R-:W3:Y:S04]  /*83480*/  LDL.LU R141, [R1+0x230c] ;  /* 0x00230c00018d7983 */ /* 0x000ee80000300800 */
[----:B------:R-:W1:Y:S04]  /*83490*/  LDL.LU R122, [R1+0x2308] ;  /* 0x00230800017a7983 */ /* 0x000e680000300800 */
[----:B------:R-:W-:Y:S04]  /*834a0*/  @P6 STG.E desc[UR60][R160.64], R154 ;  /* 0x0000009aa0006986 */ /* 0x000fe8000c10193c */
[----:B------:R2:W-:Y:S02]  /*834b0*/  @P4 STG.E desc[UR60][R158.64], R155 ;  /* 0x0000009b9e004986 */ /* 0x0005e4000c10193c */
[----:B--2---:R-:W-:-:S02]  /*834c0*/  ISETP.LT.AND P2, PT, R136, R140, !P0 ;  /* 0x0000008c8800720c */ /* 0x004fc40004741270 */
[----:B------:R-:W2:Y:S01]  /*834d0*/  LDL.LU R140, [R1+0x2304] ;  /* 0x00230400018c7983 */ /* 0x000ea20000300800 */
[----:B------:R-:W-:-:S03]  /*834e0*/  ISETP.LT.AND P4, PT, R9, R10, !P0 ;  /* 0x0000000a0900720c */ /* 0x000fc60004781270 */
[----:B------:R-:W2:Y:S01]  /*834f0*/  LDL.LU R136, [R1+0x2300] ;  /* 0x0023000001887983 */ /* 0x000ea20000300800 */
[----:B------:R-:W2:Y:S01]  /*83500*/  LDC R10, c[0x0][0x22c] ;  /* 0x00008b00ff0a7b82 */ /* 0x000ea20000000800 */
[----:B------:R-:W-:Y:S02]  /*83510*/  ISETP.LT.AND P6, PT, R8, R11, !P0 ;  /* 0x0000000b0800720c */ /* 0x000fe400047c1270 */
[----:B------:R-:W2:Y:S04]  /*83520*/  LDL.LU.64 R154, [R1+0x298] ;  /* 0x00029800019a7983 */ /* 0x000ea80000300a00 */
[----:B------:R-:W2:Y:S01]  /*83530*/  LDL.LU R9, [R1+0x8cc] ;  /* 0x0008cc0001097983 */ /* 0x000ea20000300800 */
[----:B------:R-:W2:Y:S03]  /*83540*/  LDC R11, c[0x0][0x22c] ;  /* 0x00008b00ff0b7b82 */ /* 0x000ea60000000800 */
[----:B------:R-:W2:Y:S04]  /*83550*/  LDL.LU R8, [R1+0x22fc] ;  /* 0x0022fc0001087983 */ /* 0x000ea80000300800 */
[----:B------:R-:W-:Y:S04]  /*83560*/  @P3 STG.E desc[UR60][R156.64], R147 ;  /* 0x000000939c003986 */ /* 0x000fe8000c10193c */
[----:B------:R4:W-:Y:S04]  /*83570*/  @P2 STG.E desc[UR60][R124.64], R130 ;  /* 0x000000827c002986 */ /* 0x0009e8000c10193c */
[----:B----4-:R-:W-:Y:S04]  /*83580*/  @P4 STG.E desc[UR60][R144.64], R164 ;  /* 0x000000a490004986 */ /* 0x010fe8000c10193c */
[----:B------:R-:W-:Y:S04]  /*83590*/  @P6 STG.E desc[UR60][R166.64], R165 ;  /* 0x000000a5a6006986 */ /* 0x000fe8000c10193c */
[----:B------:R-:W4:Y:S04]  /*835a0*/  LDL.LU.64 R124, [R1+0x290] ;  /* 0x00029000017c7983 */ /* 0x000f280000300a00 */
[----:B------:R-:W4:Y:S01]  /*835b0*/  LDL.LU R130, [R1+0x870] ;  /* 0x0008700001827983 */ /* 0x000f220000300800 */
[----:B---3--:R-:W-:-:S03]  /*835c0*/  ISETP.LT.AND P3, PT, R141, R142, !P0 ;  /* 0x0000008e8d00720c */ /* 0x008fc60004761270 */
[----:B------:R-:W3:Y:S01]  /*835d0*/  LDL.LU R142, [R1+0x22f8] ;  /* 0x0022f800018e7983 */ /* 0x000ee20000300800 */
[----:B-1----:R-:W-:Y:S02]  /*835e0*/  ISETP.LT.AND P5, PT, R122, R252, !P0 ;  /* 0x000000fc7a00720c */ /* 0x002fe400047a1270 */
[----:B------:R-:W1:Y:S07]  /*835f0*/  LDC R122, c[0x0][0x22c] ;  /* 0x00008b00ff7a7b82 */ /* 0x000e6e0000000800 */
[----:B------:R1:W-:Y:S01]  /*83600*/  @P3 STG.E desc[UR60][R162.64], R123 ;  /* 0x0000007ba2003986 */ /* 0x0003e2000c10193c */
[----:B------:R-:W3:Y:S03]  /*83610*/  LDC R252, c[0x0][0x22c] ;  /* 0x00008b00fffc7b82 */ /* 0x000ee60000000800 */
[----:B------:R2:W-:Y:S05]  /*83620*/  @P5 STG.E desc[UR60][R56.64], R131 ;  /* 0x0000008338005986 */ /* 0x0005ea000c10193c */
[----:B-1----:R-:W1:Y:S01]  /*83630*/  LDC R123, c[0x0][0x22c] ;  /* 0x00008b00ff7b7b82 */ /* 0x002e620000000800 */
[----:B--2---:R-:W-:-:S07]  /*83640*/  ISETP.LT.AND P2, PT, R140, R0, !P0 ;  /* 0x000000008c00720c */ /* 0x004fce0004741270 */
[----:B------:R-:W2:Y:S01]  /*83650*/  LDC R0, c[0x0][0x22c] ;  /* 0x00008b00ff007b82 */ /* 0x000ea20000000800 */
[----:B------:R-:W-:-:S07]  /*83660*/  ISETP.LT.AND P4, PT, R136, R137, !P0 ;  /* 0x000000898800720c */ /* 0x000fce0004781270 */
[----:B------:R-:W1:Y:S01]  /*83670*/  LDC R140, c[0x0][0x22c] ;  /* 0x00008b00ff8c7b82 */ /* 0x000e620000000800 */
[----:B------:R-:W-:Y:S02]  /*83680*/  ISETP.LT.AND P3, PT, R8, R10, !P0 ;  /* 0x0000000a0800720c */ /* 0x000fe40004761270 */
[----:B------:R-:W2:Y:S04]  /*83690*/  LDL.LU R8, [R1+0x22f4] ;  /* 0x0022f40001087983 */ /* 0x000ea80000300800 */
[----:B------:R-:W3:Y:S04]  /*836a0*/  LDL.LU R10, [R1+0x22f0] ;  /* 0x0022f000010a7983 */ /* 0x000ee80000300800 */
[----:B------:R-:W3:Y:S04]  /*836b0*/  LDL.LU.64 R136, [R1+0x288] ;  /* 0x0002880001887983 */ /* 0x000ee80000300a00 */
[----:B------:R-:W3:Y:S04]  /*836c0*/  LDL.LU R141, [R1+0x840] ;  /* 0x00084000018d7983 */ /* 0x000ee80000300800 */
[----:B------:R-:W3:Y:S04]  /*836d0*/  LDL.LU.64 R56, [R1+0x280] ;  /* 0x0002800001387983 */ /* 0x000ee80000300a00 */
[----:B------:R-:W3:Y:S04]  /*836e0*/  LDL.LU R158, [R1+0x874] ;  /* 0x00087400019e7983 */ /* 0x000ee80000300800 */
[----:B------:R-:W3:Y:S04]  /*836f0*/  LDL.LU.64 R160, [R1+0x278] ;  /* 0x0002780001a07983 */ /* 0x000ee80000300a00 */
[----:B------:R-:W3:Y:S04]  /*83700*/  LDL.LU R159, [R1+0x844] ;  /* 0x00084400019f7983 */ /* 0x000ee80000300800 */
[----:B------:R4:W-:Y:S04]  /*83710*/  @P2 STG.E desc[UR60][R154.64], R9 ;  /* 0x000000099a002986 */ /* 0x0009e8000c10193c */
[----:B----4-:R-:W4:Y:S04]  /*83720*/  LDL.LU R9, [R1+0x22ec] ;  /* 0x0022ec0001097983 */ /* 0x010f280000300800 */
[----:B------:R-:W4:Y:S04]  /*83730*/  LDL.LU.64 R156, [R1+0x270] ;  /* 0x00027000019c7983 */ /* 0x000f280000300a00 */
[----:B------:R-:W4:Y:S04]  /*83740*/  LDL.LU R166, [R1+0x878] ;  /* 0x0008780001a67983 */ /* 0x000f280000300800 */
[----:B------:R-:W4:Y:S04]  /*83750*/  LDL.LU.64 R146, [R1+0x268] ;  /* 0x0002680001927983 */ /* 0x000f280000300a00 */
[----:B------:R-:W4:Y:S04]  /*83760*/  LDL.LU R167, [R1+0x848] ;  /* 0x0008480001a77983 */ /* 0x000f280000300800 */
[----:B------:R-:W4:Y:S04]  /*83770*/  LDL.LU.64 R154, [R1+0x260] ;  /* 0x00026000019a7983 */ /* 0x000f280000300a00 */
[----:B------:R-:W4:Y:S04]  /*83780*/  LDL.LU R131, [R1+0x87c] ;  /* 0x00087c0001837983 */ /* 0x000f280000300800 */
[----:B------:R1:W-:Y:S01]  /*83790*/  @P4 STG.E desc[UR60][R124.64], R130 ;  /* 0x000000827c004986 */ /* 0x0003e2000c10193c */
[----:B--2---:R-:W-:-:S03]  /*837a0*/  ISETP.LT.AND P6, PT, R8, R11, !P0 ;  /* 0x0000000b0800720c */ /* 0x004fc600047c1270 */
[----:B------:R-:W2:Y:S01]  /*837b0*/  LDL.LU R8, [R1+0x22e8] ;  /* 0x0022e80001087983 */ /* 0x000ea20000300800 */
[----:B---3--:R-:W-:Y:S01]  /*837c0*/  ISETP.LT.AND P2, PT, R142, R143, !P0 ;  /* 0x0000008f8e00720c */ /* 0x008fe20004741270 */
[----:B------:R-:W3:Y:S01]  /*837d0*/  LDC R11, c[0x0][0x22c] ;  /* 0x00008b00ff0b7b82 */ /* 0x000ee20000000800 */
[----:B------:R-:W-:Y:S02]  /*837e0*/  ISETP.LT.AND P4, PT, R10, R122, !P0 ;  /* 0x0000007a0a00720c */ /* 0x000fe40004781270 */
[----:B------:R-:W3:Y:S04]  /*837f0*/  LDL.LU R122, [R1+0x22e4] ;  /* 0x0022e400017a7983 */ /* 0x000ee80000300800 */
[----:B------:R-:W3:Y:S01]  /*83800*/  LDL.LU.64 R144, [R1+0x258] ;  /* 0x0002580001907983 */ /* 0x000ee20000300a00 */
[----:B------:R-:W3:Y:S03]  /*83810*/  LDC R142, c[0x0][0x22c] ;  /* 0x00008b00ff8e7b82 */ /* 0x000ee60000000800 */
[----:B-1----:R-:W3:Y:S04]  /*83820*/  LDL.LU R130, [R1+0x84c] ;  /* 0x00084c0001827983 */ /* 0x002ee80000300800 */
[----:B------:R-:W3:Y:S01]  /*83830*/  LDL.LU R124, [R1+0x22e0] ;  /* 0x0022e000017c7983 */ /* 0x000ee20000300800 */
[----:B------:R-:W1:Y:S01]  /*83840*/  LDC R143, c[0x0][0x22c] ;  /* 0x00008b00ff8f7b82 */ /* 0x000e620000000800 */
[----:B----4-:R-:W-:-:S02]  /*83850*/  ISETP.LT.AND P5, PT, R9, R252, !P0 ;  /* 0x000000fc0900720c */ /* 0x010fc400047a1270 */
[----:B------:R-:W4:Y:S05]  /*83860*/  LDL.LU R9, [R1+0x22dc] ;  /* 0x0022dc0001097983 */ /* 0x000f2a0000300800 */
[----:B------:R-:W1:Y:S01]  /*83870*/  LDC R252, c[0x0][0x22c] ;  /* 0x00008b00fffc7b82 */ /* 0x000e620000000800 */
[----:B------:R-:W4:Y:S04]  /*83880*/  LDL.LU.64 R164, [R1+0x250] ;  /* 0x0002500001a47983 */ /* 0x000f280000300a00 */
[----:B------:R-:W4:Y:S04]  /*83890*/  LDL.LU R125, [R1+0x800] ;  /* 0x00080000017d7983 */ /* 0x000f280000300800 */
[----:B------:R-:W4:Y:S04]  /*838a0*/  LDL.LU.64 R162, [R1+0x248] ;  /* 0x0002480001a27983 */ /* 0x000f280000300a00 */
[----:B------:R-:W4:Y:S04]  /*838b0*/  LDL.LU R10, [R1+0x7c0] ;  /* 0x0007c000010a7983 */ /* 0x000f280000300800 */
[----:B------:R1:W-:Y:S04]  /*838c0*/  @P3 STG.E desc[UR60][R136.64], R141 ;  /* 0x0000008d88003986 */ /* 0x0003e8000c10193c */
[----:B------:R2:W-:Y:S04]  /*838d0*/  @P2 STG.E desc[UR60][R56.64], R158 ;  /* 0x0000009e38002986 */ /* 0x0005e8000c10193c */
[----:B-1----:R-:W4:Y:S04]  /*838e0*/  LDL.LU.64 R136, [R1+0x2890] ;  /* 0x0028900001887983 */ /* 0x002f280000300a00 */
[----:B------:R-:W-:Y:S04]  /*838f0*/  @P6 STG.E desc[UR60][R160.64], R159 ;  /* 0x0000009fa0006986 */ /* 0x000fe8000c10193c */
[----:B------:R-:W-:Y:S04]  /*83900*/  @P4 STG.E desc[UR60][R156.64], R166 ;  /* 0x000000a69c004986 */ /* 0x000fe8000c10193c */
[----:B------:R-:W-:Y:S01]  /*83910*/  @P5 STG.E desc[UR60][R146.64], R167 ;  /* 0x000000a792005986 */ /* 0x000fe2000c10193c */
[----:B--2---:R-:W-:-:S03]  /*83920*/  ISETP.LT.AND P3, PT, R8, R0, !P0 ;  /* 0x000000000800720c */ /* 0x004fc60004761270 */
[----:B------:R-:W2:Y:S01]  /*83930*/  LDL.LU R8, [R1+0x804] ;  /* 0x0008040001087983 */ /* 0x000ea20000300800 */
[----:B------:R-:W1:Y:S03]  /*83940*/  LDC R0, c[0x0][0x22c] ;  /* 0x00008b00ff007b82 */ /* 0x000e660000000800 */
[----:B------:R-:W2:Y:S04]  /*83950*/  LDL.LU.64 R56, [R1+0x2888] ;  /* 0x0028880001387983 */ /* 0x000ea80000300a00 */
[----:B------:R-:W2:Y:S01]  /*83960*/  LDL.LU R141, [R1+0x22d8] ;  /* 0x0022d800018d7983 */ /* 0x000ea20000300800 */
[----:B---3--:R-:W-:Y:S02]  /*83970*/  ISETP.LT.AND P2, PT, R122, R123, !P0 ;  /* 0x0000007b7a00720c */ /* 0x008fe40004741270 */
[----:B------:R-:W3:Y:S01]  /*83980*/  LDC R123, c[0x0][0x22c] ;  /* 0x00008b00ff7b7b82 */ /* 0x000ee20000000800 */
[----:B------:R-:W3:Y:S01]  /*83990*/  LDL.LU R122, [R1+0x22d4] ;  /* 0x0022d400017a7983 */ /* 0x000ee20000300800 */
[----:B------:R-:W-:-:S03]  /*839a0*/  ISETP.LT.AND P4, PT, R124, R140, !P0 ;  /* 0x0000008c7c00720c */ /* 0x000fc60004781270 */
[----:B------:R-:W1:Y:S03]  /*839b0*/  LDL.LU R140, [R1+0x22d0] ;  /* 0x0022d000018c7983 */ /* 0x000e660000300800 */
[----:B------:R-:W1:Y:S01]  /*839c0*/  LDC R124, c[0x0][0x22c] ;  /* 0x00008b00ff7c7b82 */ /* 0x000e620000000800 */
[----:B------:R4:W-:Y:S02]  /*839d0*/  @P3 STG.E desc[UR60][R154.64], R131 ;  /* 0x000000839a003986 */ /* 0x0009e4000c10193c */
[----:B----4-:R-:W-:-:S05]  /*839e0*/  ISETP.LT.AND P6, PT, R9, R11, !P0 ;  /* 0x0000000b0900720c */ /* 0x010fca00047c1270 */
[----:B------:R-:W4:Y:S01]  /*839f0*/  LDC R131, c[0x0][0x22c] ;  /* 0x00008b00ff837b82 */ /* 0x000f220000000800 */
[----:B------:R-:W4:Y:S04]  /*83a00*/  LDL.LU R9, [R1+0x22cc] ;  /* 0x0022cc0001097983 */ /* 0x000f280000300800 */
[----:B------:R-:W4:Y:S04]  /*83a10*/  LDL.LU.64 R154, [R1+0x238] ;  /* 0x00023800019a7983 */ /* 0x000f280000300a00 */
[----:B------:R-:W4:Y:S04]  /*83a20*/  LDL.LU R167, [R1+0x7c4] ;  /* 0x0007c40001a77983 */ /* 0x000f280000300800 */
[----:B------:R-:W4:Y:S04]  /*83a30*/  LDL.LU R11, [R1+0x808] ;  /* 0x00080800010b7983 */ /* 0x000f280000300800 */
[----:B------:R2:W-:Y:S04]  /*83a40*/  @P2 STG.E desc[UR60][R144.64], R130 ;  /* 0x0000008290002986 */ /* 0x0005e8000c10193c */
[----:B------:R-:W4:Y:S04]  /*83a50*/  LDL.LU.64 R160, [R1+0x228] ;  /* 0x0002280001a07983 */ /* 0x000f280000300a00 */
[----:B------:R-:W-:Y:S04]  /*83a60*/  @P4 STG.E desc[UR60][R164.64], R125 ;  /* 0x0000007da4004986 */ /* 0x000fe8000c10193c */
[----:B--2---:R-:W2:Y:S04]  /*83a70*/  LDL.LU R130, [R1+0x7c8] ;  /* 0x0007c80001827983 */ /* 0x004ea80000300800 */
[----:B------:R1:W-:Y:S01]  /*83a80*/  @P6 STG.E desc[UR60][R162.64], R10 ;  /* 0x0000000aa2006986 */ /* 0x0003e2000c10193c */
[----:B------:R-:W-:-:S02]  /*83a90*/  ISETP.LT.AND P3, PT, R141, R142, !P0 ;  /* 0x0000008e8d00720c */ /* 0x000fc40004761270 */
[----:B------:R-:W2:Y:S01]  /*83aa0*/  LDC R141, c[0x0][0x22c] ;  /* 0x00008b00ff8d7b82 */ /* 0x000ea20000000800 */
[----:B---3--:R-:W-:Y:S02]  /*83ab0*/  ISETP.LT.AND P5, PT, R122, R252, !P0 ;  /* 0x000000fc7a00720c */ /* 0x008fe400047a1270 */
[----:B-1----:R-:W-:-:S05]  /*83ac0*/  ISETP.LT.AND P2, PT, R140, R0, !P0 ;  /* 0x000000008c00720c */ /* 0x002fca0004741270 */
[----:B------:R-:W1:Y:S01]  /*83ad0*/  LDC R122, c[0x0][0x22c] ;  /* 0x00008b00ff7a7b82 */ /* 0x000e620000000800 */
[----:B------:R-:W3:Y:S04]  /*83ae0*/  LDL.LU R140, [R1+0x22c8] ;  /* 0x0022c800018c7983 */ /* 0x000ee80000300800 */
[----:B------:R-:W2:Y:S03]  /*83af0*/  LDL.LU.64 R162, [R1+0x220] ;  /* 0x0002200001a27983 */ /* 0x000ea60000300a00 */
[----:B------:R-:W1:Y:S01]  /*83b00*/  LDC R0, c[0x0][0x22c] ;  /* 0x00008b00ff007b82 */ /* 0x000e620000000800 */
[----:B------:R-:W2:Y:S04]  /*83b10*/  LDL.LU R10, [R1+0x80c] ;  /* 0x00080c00010a7983 */ /* 0x000ea80000300800 */
[----:B------:R-:W2:Y:S03]  /*83b20*/  LDL.LU R125, [R1+0x22c4] ;  /* 0x0022c400017d7983 */ /* 0x000ea60000300800 */
[----:B------:R-:W1:Y:S01]  /*83b30*/  LDC R252, c[0x0][0x22c] ;  /* 0x00008b00fffc7b82 */ /* 0x000e620000000800 */
[----:B------:R4:W-:Y:S02]  /*83b40*/  @P3 STG.E desc[UR60][R56.64], R8 ;  /* 0x0000000838003986 */ /* 0x0009e4000c10193c */
[----:B----4-:R-:W-:-:S02]  /*83b50*/  ISETP.LT.AND P4, PT, R9, R123, !P0 ;  /* 0x0000007b0900720c */ /* 0x010fc40004781270 */
        /* <DEDUP_REMOVED lines=11> */
[----:B-1----:R-:W2:Y:S04]  /*83c10*/  LDL.LU.64 R154, [R1+0x2880] ;  /* 0x00288000019a7983 */ /* 0x002ea80000300a00 */
[----:B------:R-:W4:Y:S01]  /*83c20*/  LDL.LU R142, [R1+0x22b8] ;  /* 0x0022b800018e7983 */ /* 0x000f220000300800 */
[----:B---3--:R-:W-:-:S03]  /*83c30*/  ISETP.LT.AND P3, PT, R140, R143, !P0 ;  /* 0x0000008f8c00720c */ /* 0x008fc60004761270 */
[----:B--2---:R1:W-:Y:S01]  /*83c40*/  @P2 STG.E desc[UR60][R154.64], R11 ;  /* 0x0000000b9a002986 */ /* 0x0043e2000c10193c */
[----:B------:R-:W-:Y:S02]  /*83c50*/  ISETP.LT.AND P2, PT, R125, R131, !P0 ;  /* 0x000000837d00720c */ /* 0x000fe40004741270 */
[----:B----4-:R-:W-:Y:S01]  /*83c60*/  ISETP.LT.AND P6, PT, R123, R124, !P0 ;  /* 0x0000007c7b00720c */ /* 0x010fe200047c1270 */
[----:B------:R-:W2:Y:S01]  /*83c70*/  LDL.LU R125, [R1+0x22b4] ;  /* 0x0022b400017d7983 */ /* 0x000ea20000300800 */
[----:B------:R-:W-:Y:S01]  /*83c80*/  ISETP.LT.AND P5, PT, R142, R252, !P0 ;  /* 0x000000fc8e00720c */ /* 0x000fe200047a1270 */
[----:B------:R-:W3:Y:S02]  /*83c90*/  LDC R131, c[0x0][0x22c] ;  /* 0x00008b00ff837b82 */ /* 0x000ee40000000800 */
[----:B------:R-:W4:Y:S04]  /*83ca0*/  LDL.LU.64 R166, [R1+0x1f8] ;  /* 0x0001f80001a67983 */ /* 0x000f280000300a00 */
[----:B-1----:R-:W4:Y:S02]  /*83cb0*/  LDL.LU R155, [R1+0x754] ;  /* 0x00075400019b7983 */ /* 0x002f240000300800 */
[----:B------:R-:W1:Y:S02]  /*83cc0*/  LDC R11, c[0x0][0x22c] ;  /* 0x00008b00ff0b7b82 */ /* 0x000e640000000800 */
[----:B------:R3:W-:Y:S01]  /*83cd0*/  @P4 STG.E desc[UR60][R160.64], R130 ;  /* 0x00000082a0004986 */ /* 0x0007e2000c10193c */
[----:B------:R-:W-:-:S03]  /*83ce0*/  ISETP.LT.AND P4, PT, R9, R122, !P0 ;  /* 0x0000007a0900720c */ /* 0x000fc60004781270 */
[----:B------:R-:W4:Y:S02]  /*83cf0*/  LDL.LU R140, [R1+0x22b0] ;  /* 0x0022b000018c7983 */ /* 0x000f240000300800 */
[----:B------:R-:W4:Y:S02]  /*83d00*/  LDC R124, c[0x0][0x22c] ;  /* 0x00008b00ff7c7b82 */ /* 0x000f240000000800 */
[----:B------:R-:W1:Y:S04]  /*83d10*/  LDL.LU R9, [R1+0x22ac] ;  /* 0x0022ac0001097983 */ /* 0x000e680000300800 */
[----:B------:R-:W4:Y:S02]  /*83d20*/  LDL.LU.64 R122, [R1+0x1f0] ;  /* 0x0001f000017a7983 */ /* 0x000f240000300a00 */
[----:B------:R-:W4:Y:S02]  /*83d30*/  LDC R252, c[0x0][0x22c] ;  /* 0x00008b00fffc7b82 */ /* 0x000f240000000800 */
[----:B---3--:R-:W3:Y:S04]  /*83d40*/  LDL.LU R130, [R1+0x788] ;  /* 0x0007880001827983 */ /* 0x008ee80000300800 */
[----:B------:R2:W-:Y:S02]  /*83d50*/  @P3 STG.E desc[UR60][R162.64], R10 ;  /* 0x0000000aa2003986 */ /* 0x0005e4000c10193c */
[----:B------:R-:W3:Y:S02]  /*83d60*/  LDC R154, c[0x0][0x22c] ;  /* 0x00008b00ff9a7b82 */ /* 0x000ee40000000800 */
[----:B------:R2:W-:Y:S06]  /*83d70*/  @P2 STG.E desc[UR60][R158.64], R8 ;  /* 0x000000089e002986 */ /* 0x0005ec000c10193c */
[----:B------:R-:W3:Y:S01]  /*83d80*/  LDC R161, c[0x0][0x22c] ;  /* 0x00008b00ffa17b82 */ /* 0x000ee20000000800 */
[----:B--2---:R-:W2:Y:S04]  /*83d90*/  LDL.LU.64 R162, [R1+0x1e8] ;  /* 0x0001e80001a27983 */ /* 0x004ea80000300a00 */
[----:B------:R-:W2:Y:S03]  /*83da0*/  LDL.LU R10, [R1+0x758] ;  /* 0x00075800010a7983 */ /* 0x000ea60000300800 */
[----:B------:R-:W2:Y:S01]  /*83db0*/  LDC R160, c[0x0][0x22c] ;  /* 0x00008b00ffa07b82 */ /* 0x000ea20000000800 */
[----:B------:R-:W-:Y:S04]  /*83dc0*/  @P6 STG.E desc[UR60][R156.64], R147 ;  /* 0x000000939c006986 */ /* 0x000fe8000c10193c */
[----:B------:R1:W-:Y:S04]  /*83dd0*/  @P4 STG.E desc[UR60][R144.64], R57 ;  /* 0x0000003990004986 */ /* 0x0003e8000c10193c */
[----:B------:R1:W-:Y:S01]  /*83de0*/  @P5 STG.E desc[UR60][R164.64], R56 ;  /* 0x00000038a4005986 */ /* 0x0003e2000c10193c */
[----:B------:R-:W-:-:S03]  /*83df0*/  ISETP.LT.AND P3, PT, R125, R0, !P0 ;  /* 0x000000007d00720c */ /* 0x000fc60004761270 */
[----:B------:R-:W2:Y:S01]  /*83e00*/  LDL.LU R125, [R1+0x22a8] ;  /* 0x0022a800017d7983 */ /* 0x000ea20000300800 */
[----:B------:R-:W2:Y:S03]  /*83e10*/  LDC R0, c[0x0][0x22c] ;  /* 0x00008b00ff007b82 */ /* 0x000ea60000000800 */
[----:B------:R-:W2:Y:S04]  /*83e20*/  LDL.LU R8, [R1+0x22a4] ;  /* 0x0022a40001087983 */ /* 0x000ea80000300800 */
[----:B-1----:R-:W2:Y:S01]  /*83e30*/  LDL.LU R57, [R1+0x22a0] ;  /* 0x0022a00001397983 */ /* 0x002ea20000300800 */
[----:B------:R-:W-:-:S03]  /*83e40*/  ISETP.LT.AND P4, PT, R9, R11, !P0 ;  /* 0x0000000b0900720c */ /* 0x000fc60004781270 */
[----:B------:R-:W2:Y:S04]  /*83e50*/  LDL.LU R11, [R1+0x229c] ;  /* 0x00229c00010b7983 */ /* 0x000ea80000300800 */
[----:B------:R-:W2:Y:S04]  /*83e60*/  LDL.LU.64 R142, [R1+0x1e0] ;  /* 0x0001e000018e7983 */ /* 0x000ea80000300a00 */
[----:B------:R-:W2:Y:S04]  /*83e70*/  LDL.LU R56, [R1+0x78c] ;  /* 0x00078c0001387983 */ /* 0x000ea80000300800 */
[----:B------:R-:W2:Y:S04]  /*83e80*/  LDL.LU.64 R164, [R1+0x1d8] ;  /* 0x0001d80001a47983 */ /* 0x000ea80000300a00 */
[----:B------:R-:W2:Y:S01]  /*83e90*/  LDL.LU R9, [R1+0x75c] ;  /* 0x00075c0001097983 */ /* 0x000ea20000300800 */
[----:B----4-:R-:W-:-:S03]  /*83ea0*/  ISETP.LT.AND P2, PT, R140, R141, !P0 ;  /* 0x0000008d8c00720c */ /* 0x010fc60004741270 */
[----:B------:R-:W-:Y:S04]  /*83eb0*/  @P3 STG.E desc[UR60][R166.64], R155 ;  /* 0x0000009ba6003986 */ /* 0x000fe8000c10193c */
[----:B------:R-:W4:Y:S06]  /*83ec0*/  LDL.LU.64 R140, [R1+0x1d0] ;  /* 0x0001d000018c7983 */ /* 0x000f2c0000300a00 */
[----:B---3--:R1:W-:Y:S04]  /*83ed0*/  @P2 STG.E desc[UR60][R122.64], R130 ;  /* 0x000000827a002986 */ /* 0x0083e8000c10193c */
[----:B--2---:R2:W-:Y:S01]  /*83ee0*/  @P4 STG.E desc[UR60][R162.64], R10 ;  /* 0x0000000aa2004986 */ /* 0x0045e2000c10193c */
[----:B------:R-:W-:-:S03]  /*83ef0*/  ISETP.LT.AND P3, PT, R125, R131, !P0 ;  /* 0x000000837d00720c */ /* 0x000fc60004761270 */
[----:B------:R-:W4:Y:S01]  /*83f00*/  LDL.LU R131, [R1+0x710] ;  /* 0x0007100001837983 */ /* 0x000f220000300800 */
[----:B------:R-:W-:-:S03]  /*83f10*/  ISETP.LT.AND P5, PT, R8, R124, !P0 ;  /* 0x0000007c0800720c */ /* 0x000fc600047a1270 */
[----:B------:R-:W3:Y:S04]  /*83f20*/  LDL.LU.64 R124, [R1+0x1c8] ;  /* 0x0001c800017c7983 */ /* 0x000ee80000300a00 */
[----:B------:R-:W3:Y:S01]  /*83f30*/  LDL.LU R8, [R1+0x6d0] ;  /* 0x0006d00001087983 */ /* 0x000ee20000300800 */
[----:B------:R-:W-:Y:S02]  /*83f40*/  ISETP.LT.AND P6, PT, R57, R252, !P0 ;  /* 0x000000fc3900720c */ /* 0x000fe400047c1270 */
[----:B------:R-:W4:Y:S01]  /*83f50*/  LDC R252, c[0x0][0x22c] ;  /* 0x00008b00fffc7b82 */ /* 0x000f220000000800 */
[----:B------:R-:W3:Y:S04]  /*83f60*/  LDL.LU R144, [R1+0x2298] ;  /* 0x0022980001907983 */ /* 0x000ee80000300800 */
[----:B-1----:R-:W3:Y:S04]  /*83f70*/  LDL.LU.64 R122, [R1+0x1c0] ;  /* 0x0001c000017a7983 */ /* 0x002ee80000300a00 */
[----:B------:R-:W3:Y:S04]  /*83f80*/  LDL.LU R130, [R1+0x714] ;  /* 0x0007140001827983 */ /* 0x000ee80000300800 */
[----:B------:R-:W3:Y:S04]  /*83f90*/  LDL.LU R57, [R1+0x2294] ;  /* 0x0022940001397983 */ /* 0x000ee80000300800 */
[----:B--2---:R-:W2:Y:S04]  /*83fa0*/  LDL.LU R163, [R1+0x2290] ;  /* 0x0022900001a37983 */ /* 0x004ea80000300800 */
[----:B------:R-:W2:Y:S04]  /*83fb0*/  LDL.LU.64 R158, [R1+0x1b8] ;  /* 0x0001b800019e7983 */ /* 0x000ea80000300a00 */
[----:B------:R-:W2:Y:S04]  /*83fc0*/  LDL.LU R145, [R1+0x6d4] ;  /* 0x0006d40001917983 */ /* 0x000ea80000300800 */
[----:B------:R-:W2:Y:S01]  /*83fd0*/  LDL.LU.64 R156, [R1+0x1b0] ;  /* 0x0001b000019c7983 */ /* 0x000ea20000300a00 */
[----:B------:R-:W-:-:S02]  /*83fe0*/  ISETP.LT.AND P2, PT, R11, R0, !P0 ;  /* 0x000000000b00720c */ /* 0x000fc40004741270 */
[----:B------:R-:W1:Y:S01]  /*83ff0*/  LDC R0, c[0x0][0x22c] ;  /* 0x00008b00ff007b82 */ /* 0x000e620000000800 */
[----:B------:R-:W2:Y:S04]  /*84000*/  LDL.LU R162, [R1+0x718] ;  /* 0x0007180001a27983 */ /* 0x000ea80000300800 */
[----:B------:R-:W2:Y:S04]  /*84010*/  LDL.LU.64 R146, [R1+0x1a8] ;  /* 0x0001a80001927983 */ /* 0x000ea80000300a00 */
[----:B------:R-:W2:Y:S04]  /*84020*/  LDL.LU R10, [R1+0x6d8] ;  /* 0x0006d800010a7983 */ /* 0x000ea80000300800 */
[----:B------:R-:W2:Y:S04]  /*84030*/  LDL.LU.64 R166, [R1+0x1a0] ;  /* 0x0001a00001a67983 */ /* 0x000ea80000300a00 */
[----:B------:R-:W2:Y:S04]  /*84040*/  LDL.LU R11, [R1+0x71c] ;  /* 0x00071c00010b7983 */ /* 0x000ea80000300800 */
[----:B------:R-:W2:Y:S04]  /*84050*/  LDL.LU R155, [R1+0x228c] ;  /* 0x00228c00019b7983 */ /* 0x000ea80000300800 */
[----:B------:R1:W-:Y:S04]  /*84060*/  @P3 STG.E desc[UR60][R142.64], R56 ;  /* 0x000000388e003986 */ /* 0x0003e8000c10193c */
[----:B------:R1:W-:Y:S04]  /*84070*/  @P5 STG.E desc[UR60][R164.64], R9 ;  /* 0x00000009a4005986 */ /* 0x0003e8000c10193c */
[----:B-1----:R-:W2:Y:S04]  /*84080*/  LDL.LU.64 R142, [R1+0x2878] ;  /* 0x00287800018e7983 */ /* 0x002ea80000300a00 */
[----:B------:R-:W2:Y:S04]  /*84090*/  LDL.LU R56, [R1+0x2288] ;  /* 0x0022880001387983 */ /* 0x000ea80000300800 */
[----:B------:R-:W2:Y:S04]  /*840a0*/  LDL.LU R9, [R1+0x2284] ;  /* 0x0022840001097983 */ /* 0x000ea80000300800 */
[----:B------:R-:W2:Y:S04]  /*840b0*/  LDL.LU.64 R164, [R1+0x198] ;  /* 0x0001980001a47983 */ /* 0x000ea80000300a00 */
[----:B----4-:R1:W-:Y:S01]  /*840c0*/  @P6 STG.E desc[UR60][R140.64], R131 ;  /* 0x000000838c006986 */ /* 0x0103e2000c10193c */
[----:B---3--:R-:W-:-:S02]  /*840d0*/  ISETP.LT.AND P3, PT, R57, R252, !P0 ;  /* 0x000000fc3900720c */ /* 0x008fc40004761270 */
[----:B------:R-:W2:Y:S01]  /*840e0*/  LDC R252, c[0x0][0x22c] ;  /* 0x00008b00fffc7b82 */ /* 0x000ea20000000800 */
[----:B------:R3:W-:Y:S01]  /*840f0*/  @P2 STG.E desc[UR60][R124.64], R8 ;  /* 0x000000087c002986 */ /* 0x0007e2000c10193c */
[----:B------:R-:W-:-:S03]  /*84100*/  ISETP.LT.AND P4, PT, R144, R154, !P0 ;  /* 0x0000009a9000720c */ /* 0x000fc60004781270 */
[----:B------:R-:W4:Y:S03]  /*84110*/  LDL.LU R154, [R1+0x6dc] ;  /* 0x0006dc00019a7983 */ /* 0x000f260000300800 */
[----:B------:R-:W4:Y:S01]  /*84120*/  LDC R144, c[0x0][0x22c] ;  /* 0x00008b00ff907b82 */ /* 0x000f220000000800 */
[----:B-1----:R-:W4:Y:S04]  /*84130*/  LDL.LU.64 R140, [R1+0x2870] ;  /* 0x00287000018c7983 */ /* 0x002f280000300a00 */
[----:B------:R-:W4:Y:S03]  /*84140*/  LDL.LU R131, [R1+0x2280] ;  /* 0x0022800001837983 */ /* 0x000f260000300800 */
[----:B------:R-:W1:Y:S01]  /*84150*/  LDC R57, c[0x0][0x22c] ;  /* 0x00008b00ff397b82 */ /* 0x000e620000000800 */
[----:B---3--:R-:W3:Y:S04]  /*84160*/  LDL.LU.64 R124, [R1+0x2868] ;  /* 0x00286800017c7983 */ /* 0x008ee80000300a00 */
[----:B------:R-:W3:Y:S01]  /*84170*/  LDL.LU R8, [R1+0x680] ;  /* 0x0006800001087983 */ /* 0x000ee20000300800 */
[----:B--2---:R-:W-:-:S02]  /*84180*/  ISETP.LT.AND P2, PT, R163, R252, !P0 ;  /* 0x000000fca300720c */ /* 0x004fc40004741270 */
[----:B------:R-:W2:Y:S01]  /*84190*/  LDC R252, c[0x0][0x22c] ;  /* 0x00008b00fffc7b82 */ /* 0x000ea20000000800 */
[----:B------:R1:W-:Y:S07]  /*841a0*/  @P4 STG.E desc[UR60][R122.64], R130 ;  /* 0x000000827a004986 */ /* 0x0003ee000c10193c */
[----:B------:R-:W3:Y:S01]  /*841b0*/  LDC R163, c[0x0][0x22c] ;  /* 0x00008b00ffa37b82 */ /* 0x000ee20000000800 */
[----:B-1----:R-:W3:Y:S04]  /*841c0*/  LDL.LU.64 R122, [R1+0x2860] ;  /* 0x00286000017a7983 */ /* 0x002ee80000300a00 */
[----:B------:R-:W4:Y:S01]  /*841d0*/  LDL.LU R130, [R1+0x227c] ;  /* 0x00227c0001827983 */ /* 0x000f220000300800 */
[----:B--2---:R-:W-:-:S03]  /*841e0*/  ISETP.LT.AND P5, PT, R9, R252, !P0 ;  /* 0x000000fc0900720c */ /* 0x004fc600047a1270 */
[----:B------:R-:W2:Y:S01]  /*841f0*/  LDL.LU R9, [R1+0x2278] ;  /* 0x0022780001097983 */ /* 0x000ea20000300800 */
[----:B------:R-:W-:Y:S01]  /*84200*/  ISETP.LT.AND P6, PT, R155, R161, !P0 ;  /* 0x000000a19b00720c */ /* 0x000fe200047c1270 */
[----:B------:R-:W1:Y:S01]  /*84210*/  LDC R252, c[0x0][0x22c] ;  /* 0x00008b00fffc7b82 */ /* 0x000e620000000800 */
[----:B------:R-:W-:Y:S01]  /*84220*/  ISETP.LT.AND P4, PT, R56, R160, !P0 ;  /* 0x000000a03800720c */ /* 0x000fe20004781270 */
[----:B------:R-:W-:Y:S04]  /*84230*/  @P3 STG.E desc[UR60][R158.64], R145 ;  /* 0x000000919e003986 */ /* 0x000fe8000c10193c */
[----:B------:R-:W3:Y:S02]  /*84240*/  LDL.LU R56, [R1+0x650] ;  /* 0x0006500001387983 */ /* 0x000ee40000300800 */
[----:B------:R-:W1:Y:S02]  /*84250*/  LDC R155, c[0x0][0x22c] ;  /* 0x00008b00ff9b7b82 */ /* 0x000e640000000800 */
[----:B------:R-:W-:Y:S04]  /*84260*/  @P2 STG.E desc[UR60][R156.64], R162 ;  /* 0x000000a29c002986 */ /* 0x000fe8000c10193c */
[----:B------:R1:W-:Y:S04]  /*84270*/  @P6 STG.E desc[UR60][R146.64], R10 ;  /* 0x0000000a92006986 */ /* 0x0003e8000c10193c */
[----:B------:R-:W3:Y:S04]  /*84280*/  LDL.LU.64 R160, [R1+0x180] ;  /* 0x0001800001a07983 */ /* 0x000ee80000300a00 */
[----:B------:R4:W-:Y:S04]  /*84290*/  @P4 STG.E desc[UR60][R166.64], R11 ;  /* 0x0000000ba6004986 */ /* 0x0009e8000c10193c */
[----:B-1----:R-:W3:Y:S04]  /*842a0*/  LDL.LU R10, [R1+0x684] ;  /* 0x00068400010a7983 */ /* 0x002ee80000300800 */
[----:B------:R-:W3:Y:S01]  /*842b0*/  LDL.LU R162, [R1+0x2274] ;  /* 0x0022740001a27983 */ /* 0x000ee20000300800 */
[----:B----4-:R-:W-:-:S03]  /*842c0*/  ISETP.LT.AND P2, PT, R130, R144, !P0 ;  /* 0x000000908200720c */ /* 0x010fc60004741270 */
[----:B------:R-:W4:Y:S04]  /*842d0*/  LDL.LU R130, [R1+0x2270] ;  /* 0x0022700001827983 */ /* 0x000f280000300800 */
[----:B------:R-:W4:Y:S04]  /*842e0*/  LDL.LU.64 R158, [R1+0x178] ;  /* 0x00017800019e7983 */ /* 0x000f280000300a00 */
[----:B------:R-:W4:Y:S01]  /*842f0*/  LDL.LU R11, [R1+0x654] ;  /* 0x00065400010b7983 */ /* 0x000f220000300800 */
[----:B--2---:R-:W-:-:S03]  /*84300*/  ISETP.LT.AND P4, PT, R9, R57, !P0 ;  /* 0x000000390900720c */ /* 0x004fc60004781270 */
[----:B------:R-:W2:Y:S01]  /*84310*/  LDL.LU R9, [R1+0x226c] ;  /* 0x00226c0001097983 */ /* 0x000ea20000300800 */
[----:B------:R-:W-:Y:S01]  /*84320*/  ISETP.LT.AND P3, PT, R131, R0, !P0 ;  /* 0x000000008300720c */ /* 0x000fe20004761270 */
[----:B------:R-:W1:Y:S02]  /*84330*/  LDC R57, c[0x0][0x22c] ;  /* 0x00008b00ff397b82 */ /* 0x000e640000000800 */
[----:B------:R3:W-:Y:S04]  /*84340*/  @P5 STG.E desc[UR60][R164.64], R154 ;  /* 0x0000009aa4005986 */ /* 0x0007e8000c10193c */
[----:B------:R-:W4:Y:S02]  /*84350*/  LDL.LU.64 R156, [R1+0x170] ;  /* 0x00017000019c7983 */ /* 0x000f240000300a00 */
[----:B------:R-:W1:Y:S04]  /*84360*/  LDC R0, c[0x0][0x22c] ;  /* 0x00008b00ff007b82 */ /* 0x000e680000000800 */
[----:B---3--:R3:W-:Y:S04]  /*84370*/  @P3 STG.E desc[UR60][R122.64], R8 ;  /* 0x000000087a003986 */ /* 0x0087e8000c10193c */
[----:B------:R-:W4:Y:S01]  /*84380*/  LDL.LU R154, [R1+0x688] ;  /* 0x00068800019a7983 */ /* 0x000f220000300800 */
[----:B------:R-:W1:Y:S03]  /*84390*/  LDC R131, c[0x0][0x22c] ;  /* 0x00008b00ff837b82 */ /* 0x000e660000000800 */
[----:B------:R-:W4:Y:S04]  /*843a0*/  LDL.LU.64 R146, [R1+0x168] ;  /* 0x0001680001927983 */ /* 0x000f280000300a00 */
[----:B---3--:R-:W3:Y:S04]  /*843b0*/  LDL.LU R122, [R1+0x2268] ;  /* 0x00226800017a7983 */ /* 0x008ee80000300800 */
[----:B------:R-:W3:Y:S04]  /*843c0*/  LDL.LU.64 R144, [R1+0x160] ;  /* 0x0001600001907983 */ /* 0x000ee80000300a00 */
[----:B------:R-:W3:Y:S04]  /*843d0*/  LDL.LU.64 R166, [R1+0x158] ;  /* 0x0001580001a67983 */ /* 0x000ee80000300a00 */
[----:B------:R-:W3:Y:S04]  /*843e0*/  LDL.LU R123, [R1+0x65c] ;  /* 0x00065c00017b7983 */ /* 0x000ee80000300800 */
[----:B------:R-:W1:Y:S04]  /*843f0*/  LDL.LU R8, [R1+0x2264] ;  /* 0x0022640001087983 */ /* 0x000e680000300800 */
[----:B------:R2:W-:Y:S04]  /*84400*/  @P2 STG.E desc[UR60][R124.64], R56 ;  /* 0x000000387c002986 */ /* 0x0005e8000c10193c */
[----:B------:R-:W3:Y:S04]  /*84410*/  LDL.LU.64 R164, [R1+0x150] ;  /* 0x0001500001a47983 */ /* 0x000ee80000300a00 */
[----:B--2---:R-:W2:Y:S01]  /*84420*/  LDL.LU R124, [R1+0x640] ;  /* 0x00064000017c7983 */ /* 0x004ea20000300800 */
[----:B------:R-:W-:Y:S01]  /*84430*/  ISETP.LT.AND P6, PT, R9, R252, !P0 ;  /* 0x000000fc0900720c */ /* 0x000fe200047c1270 */
[----:B------:R-:W2:Y:S02]  /*84440*/  LDC R125, c[0x0][0x22c] ;  /* 0x00008b00ff7d7b82 */ /* 0x000ea40000000800 */
[----:B------:R-:W2:Y:S04]  /*84450*/  LDL.LU R252, [R1+0x658] ;  /* 0x0006580001fc7983 */ /* 0x000ea80000300800 */
[----:B------:R-:W2:Y:S01]  /*84460*/  LDL.LU R56, [R1+0x2260] ;  /* 0x0022600001387983 */ /* 0x000ea20000300800 */
[----:B------:R-:W-:-:S02]  /*84470*/  ISETP.LT.AND P3, PT, R162, R163, !P0 ;  /* 0x000000a3a200720c */ /* 0x000fc40004761270 */
[----:B----4-:R-:W-:Y:S01]  /*84480*/  ISETP.LT.AND P5, PT, R130, R155, !P0 ;  /* 0x0000009b8200720c */ /* 0x010fe200047a1270 */
[----:B------:R-:W4:Y:S01]  /*84490*/  LDL.LU.64 R162, [R1+0x148] ;  /* 0x0001480001a27983 */ /* 0x000f220000300a00 */
[----:B------:R-:W2:Y:S03]  /*844a0*/  LDC R130, c[0x0][0x22c] ;  /* 0x00008b00ff827b82 */ /* 0x000ea60000000800 */
[----:B------:R-:W4:Y:S04]  /*844b0*/  LDL.LU R9, [R1+0x5f0] ;  /* 0x0005f00001097983 */ /* 0x000f280000300800 */
[----:B------:R-:W4:Y:S04]  /*844c0*/  LDL.LU R155, [R1+0x225c] ;  /* 0x00225c00019b7983 */ /* 0x000f280000300800 */
[----:B------:R1:W-:Y:S04]  /*844d0*/  @P4 STG.E desc[UR60][R160.64], R10 ;  /* 0x0000000aa0004986 */ /* 0x0003e8000c10193c */
[----:B-1----:R-:W4:Y:S04]  /*844e0*/  LDL.LU.64 R160, [R1+0x2858] ;  /* 0x0028580001a07983 */ /* 0x002f280000300a00 */
[----:B------:R-:W4:Y:S01]  /*844f0*/  LDL.LU R10, [R1+0x644] ;  /* 0x00064400010a7983 */ /* 0x000f220000300800 */
[----:B------:R-:W-:-:S03]  /*84500*/  ISETP.LT.AND P4, PT, R8, R0, !P0 ;  /* 0x000000000800720c */ /* 0x000fc60004781270 */
[----:B------:R-:W4:Y:S01]  /*84510*/  LDL.LU R0, [R1+0x68c] ;  /* 0x00068c0001007983 */ /* 0x000f220000300800 */
[----:B---3--:R-:W-:-:S03]  /*84520*/  ISETP.LT.AND P2, PT, R122, R131, !P0 ;  /* 0x000000837a00720c */ /* 0x008fc60004741270 */
[----:B------:R-:W3:Y:S04]  /*84530*/  LDL.LU R8, [R1+0x2258] ;  /* 0x0022580001087983 */ /* 0x000ee80000300800 */
[----:B------:R1:W-:Y:S04]  /*84540*/  @P3 STG.E desc[UR60][R158.64], R11 ;  /* 0x0000000b9e003986 */ /* 0x0003e8000c10193c */
[----:B------:R1:W-:Y:S04]  /*84550*/  @P5 STG.E desc[UR60][R156.64], R154 ;  /* 0x0000009a9c005986 */ /* 0x0003e8000c10193c */
[----:B-1----:R-:W3:Y:S04]  /*84560*/  LDL.LU.64 R158, [R1+0x2850] ;  /* 0x00285000019e7983 */ /* 0x002ee80000300a00 */
[----:B------:R-:W3:Y:S01]  /*84570*/  LDL.LU R122, [R1+0x2254] ;  /* 0x00225400017a7983 */ /* 0x000ee20000300800 */
[----:B------:R-:W1:Y:S03]  /*84580*/  LDC R154, c[0x0][0x22c] ;  /* 0x00008b00ff9a7b82 */ /* 0x000e660000000800 */
[----:B------:R-:W3:Y:S04]  /*84590*/  LDL.LU R11, [R1+0x2250] ;  /* 0x00225000010b7983 */ /* 0x000ee80000300800 */
[----:B------:R-:W3:Y:S04]  /*845a0*/  LDL.LU R131, [R1+0x5f4] ;  /* 0x0005f40001837983 */ /* 0x000ee80000300800 */
[----:B------:R-:W3:Y:S04]  /*845b0*/  LDL.LU.64 R156, [R1+0x2848] ;  /* 0x00284800019c7983 */ /* 0x000ee80000300a00 */
[----:B--2---:R2:W-:Y:S01]  /*845c0*/  @P6 STG.E desc[UR60][R146.64], R252 ;  /* 0x000000fc92006986 */ /* 0x0045e2000c10193c */
[----:B------:R-:W-:-:S03]  /*845d0*/  ISETP.LT.AND P3, PT, R56, R57, !P0 ;  /* 0x000000393800720c */ /* 0x000fc60004761270 */
[----:B--2---:R-:W2:Y:S01]  /*845e0*/  LDL.LU.64 R146, [R1+0x2840] ;  /* 0x0028400001927983 */ /* 0x004ea20000300a00 */
[----:B------:R-:W1:Y:S03]  /*845f0*/  LDC R252, c[0x0][0x22c] ;  /* 0x00008b00fffc7b82 */ /* 0x000e660000000800 */
[----:B------:R-:W2:Y:S04]  /*84600*/  LDL.LU R57, [R1+0x224c] ;  /* 0x00224c0001397983 */ /* 0x000ea80000300800 */
[----:B------:R-:W2:Y:S04]  /*84610*/  LDL.LU R56, [R1+0x5f8] ;  /* 0x0005f80001387983 */ /* 0x000ea80000300800 */
[----:B----4-:R4:W-:Y:S02]  /*84620*/  @P2 STG.E desc[UR60][R144.64], R0 ;  /* 0x0000000090002986 */ /* 0x0109e4000c10193c */
[----:B----4-:R-:W2:Y:S01]  /*84630*/  LDC R0, c[0x0][0x22c] ;  /* 0x00008b00ff007b82 */ /* 0x010ea20000000800 */
[----:B-1----:R-:W-:Y:S01]  /*84640*/  ISETP.LT.AND P2, PT, R155, R252, !P0 ;  /* 0x000000fc9b00720c */ /* 0x002fe20004741270 */
[----:B------:R-:W4:Y:S01]  /*84650*/  LDL.LU.64 R144, [R1+0x2838] ;  /* 0x0028380001907983 */ /* 0x000f220000300a00 */
[----:B---3--:R-:W-:-:S03]  /*84660*/  ISETP.LT.AND P6, PT, R8, R130, !P0 ;  /* 0x000000820800720c */ /* 0x008fc600047c1270 */
[----:B------:R1:W-:Y:S02]  /*84670*/  @P4 STG.E desc[UR60][R166.64], R123 ;  /* 0x0000007ba6004986 */ /* 0x0003e4000c10193c */
[----:B------:R-:W3:Y:S02]  /*84680*/  LDC R252, c[0x0][0x22c] ;  /* 0x00008b00fffc7b82 */ /* 0x000ee40000000800 */
[----:B------:R1:W-:Y:S01]  /*84690*/  @P3 STG.E desc[UR60][R164.64], R124 ;  /* 0x0000007ca4003986 */ /* 0x0003e2000c10193c */
[----:B------:R-:W-:-:S05]  /*846a0*/  ISETP.LT.AND P4, PT, R122, R125, !P0 ;  /* 0x0000007d7a00720c */ /* 0x000fca0004781270 */
[----:B------:R-:W4:Y:S01]  /*846b0*/  LDC R155, c[0x0][0x22c] ;  /* 0x00008b00ff9b7b82 */ /* 0x000f220000000800 */
[----:B-1----:R-:W4:Y:S04]  /*846c0*/  LDL.LU.64 R166, [R1+0x2830] ;  /* 0x0028300001a67983 */ /* 0x002f280000300a00 */
[----:B------:R-:W4:Y:S03]  /*846d0*/  LDL.LU R123, [R1+0x64c] ;  /* 0x00064c00017b7983 */ /* 0x000f260000300800 */
[----:B------:R-:W1:Y:S01]  /*846e0*/  LDC R130, c[0x0][0x22c] ;  /* 0x00008b00ff827b82 */ /* 0x000e620000000800 */
[----:B------:R-:W4:Y:S04]  /*846f0*/  LDL.LU R8, [R1+0x2248] ;  /* 0x0022480001087983 */ /* 0x000f280000300800 */
[----:B------:R-:W4:Y:S04]  /*84700*/  LDL.LU.64 R164, [R1+0x2828] ;  /* 0x0028280001a47983 */ /* 0x000f280000300a00 */
[----:B------:R-:W4:Y:S04]  /*84710*/  LDL.LU R122, [R1+0x2244] ;  /* 0x00224400017a7983 */ /* 0x000f280000300800 */
[----:B------:R-:W4:Y:S04]  /*84720*/  LDL.LU R125, [R1+0x5fc] ;  /* 0x0005fc00017d7983 */ /* 0x000f280000300800 */
[----:B------:R3:W-:Y:S01]  /*84730*/  @P2 STG.E desc[UR60][R162.64], R9 ;  /* 0x00000009a2002986 */ /* 0x0007e2000c10193c */
[----:B--2---:R-:W-:-:S03]  /*84740*/  ISETP.LT.AND P3, PT, R57, R0, !P0 ;  /* 0x000000003900720c */ /* 0x004fc60004761270 */
[----:B------:R-:W2:Y:S04]  /*84750*/  LDL.LU R0, [R1+0x648] ;  /* 0x0006480001007983 */ /* 0x000ea80000300800 */
[----:B---3--:R-:W3:Y:S01]  /*84760*/  LDL.LU.64 R162, [R1+0x2820] ;  /* 0x0028200001a27983 */ /* 0x008ee20000300a00 */
[----:B------:R-:W-:Y:S02]  /*84770*/  ISETP.LT.AND P5, PT, R11, R252, !P0 ;  /* 0x000000fc0b00720c */ /* 0x000fe400047a1270 */
[----:B------:R-:W1:Y:S01]  /*84780*/  LDC R252, c[0x0][0x22c] ;  /* 0x00008b00fffc7b82 */ /* 0x000e620000000800 */
[----:B------:R-:W2:Y:S04]  /*84790*/  LDL.LU R57, [R1+0x2240] ;  /* 0x0022400001397983 */ /* 0x000ea80000300800 */
[----:B------:R-:W1:Y:S03]  /*847a0*/  LDL.LU R124, [R1+0x223c] ;  /* 0x00223c00017c7983 */ /* 0x000e660000300800 */
[----:B------:R-:W2:Y:S01]  /*847b0*/  LDC R11, c[0x0][0x22c] ;  /* 0x00008b00ff0b7b82 */ /* 0x000ea20000000800 */
[----:B------:R-:W2:Y:S01]  /*847c0*/  LDL.LU R9, [R1+0x5c0] ;  /* 0x0005c00001097983 */ /* 0x000ea20000300800 */
[----:B----4-:R-:W-:-:S03]  /*847d0*/  ISETP.LT.AND P2, PT, R8, R154, !P0 ;  /* 0x0000009a0800720c */ /* 0x010fc60004741270 */
[----:B---3--:R3:W-:Y:S04]  /*847e0*/  @P6 STG.E desc[UR60][R162.64], R10 ;  /* 0x0000000aa2006986 */ /* 0x0087e8000c10193c */
[----:B------:R4:W-:Y:S04]  /*847f0*/  @P4 STG.E desc[UR60][R164.64], R131 ;  /* 0x00000083a4004986 */ /* 0x0009e8000c10193c */
[----:B---3--:R-:W3:Y:S04]  /*84800*/  LDL.LU R162, [R1+0x2818] ;  /* 0x0028180001a27983 */ /* 0x008ee80000300800 */
[----:B------:R-:W3:Y:S01]  /*84810*/  LDL.LU R10, [R1+0x2238] ;  /* 0x00223800010a7983 */ /* 0x000ee20000300800 */
[----:B-1----:R-:W-:Y:S01]  /*84820*/  ISETP.LT.AND P6, PT, R124, R130, !P0 ;  /* 0x000000827c00720c */ /* 0x002fe200047c1270 */
[----:B----4-:R-:W1:Y:S02]  /*84830*/  LDC R131, c[0x0][0x22c] ;  /* 0x00008b00ff837b82 */ /* 0x010e640000000800 */
[----:B------:R-:W4:Y:S04]  /*84840*/  LDL.LU R163, [R1+0x540] ;  /* 0x0005400001a37983 */ /* 0x000f280000300800 */
[----:B------:R-:W4:Y:S01]  /*84850*/  LDL.LU R8, [R1+0x222c] ;  /* 0x00222c0001087983 */ /* 0x000f220000300800 */
[----:B------:R-:W-:Y:S01]  /*84860*/  ISETP.LT.AND P4, PT, R122, R252, !P0 ;  /* 0x000000fc7a00720c */ /* 0x000fe20004781270 */
[----:B------:R-:W1:Y:S02]  /*84870*/  LDC R124, c[0x0][0x22c] ;  /* 0x00008b00ff7c7b82 */ /* 0x000e640000000800 */
[----:B------:R-:W4:Y:S04]  /*84880*/  LDL.LU.64 R164, [R1+0x2810] ;  /* 0x0028100001a47983 */ /* 0x000f280000300a00 */
[----:B------:R-:W4:Y:S02]  /*84890*/  LDL.LU R154, [R1+0x5c4] ;  /* 0x0005c400019a7983 */ /* 0x000f240000300800 */
[----:B------:R-:W4:Y:S02]  /*848a0*/  LDC R252, c[0x0][0x22c] ;  /* 0x00008b00fffc7b82 */ /* 0x000f240000000800 */
[----:B--2---:R2:W-:Y:S04]  /*848b0*/  @P5 STG.E desc[UR60][R166.64], R0 ;  /* 0x00000000a6005986 */ /* 0x0045e8000c10193c */
[----:B------:R2:W-:Y:S02]  /*848c0*/  @P3 STG.E desc[UR60][R144.64], R56 ;  /* 0x0000003890003986 */ /* 0x0005e4000c10193c */
[----:B------:R-:W1:Y:S02]  /*848d0*/  LDC R122, c[0x0][0x22c] ;  /* 0x00008b00ff7a7b82 */ /* 0x000e640000000800 */
[----:B--2---:R-:W2:Y:S06]  /*848e0*/  LDL.LU.64 R166, [R1+0x2808] ;  /* 0x0028080001a67983 */ /* 0x004eac0000300a00 */
[----:B------:R-:W1:Y:S01]  /*848f0*/  LDC R0, c[0x0][0x22c] ;  /* 0x00008b00ff007b82 */ /* 0x000e620000000800 */
[----:B------:R-:W2:Y:S04]  /*84900*/  LDL.LU.64 R144, [R1+0x2800] ;  /* 0x0028000001907983 */ /* 0x000ea80000300a00 */
[----:B------:R-:W1:Y:S01]  /*84910*/  LDL.LU R56, [R1+0x2228] ;  /* 0x0022280001387983 */ /* 0x000e620000300800 */
[----:B------:R-:W-:-:S03]  /*84920*/  ISETP.LT.AND P3, PT, R57, R155, !P0 ;  /* 0x0000009b3900720c */ /* 0x000fc60004761270 */
[----:B------:R-:W2:Y:S04]  /*84930*/  LDL.LU R57, [R1+0x548] ;  /* 0x0005480001397983 */ /* 0x000ea80000300800 */
[----:B------:R3:W-:Y:S04]  /*84940*/  @P2 STG.E desc[UR60][R146.64], R123 ;  /* 0x0000007b92002986 */ /* 0x0007e8000c10193c */
[----:B------:R4:W-:Y:S04]  /*84950*/  @P4 STG.E desc[UR60][R156.64], R125 ;  /* 0x0000007d9c004986 */ /* 0x0009e8000c10193c */
[----:B---3--:R-:W3:Y:S01]  /*84960*/  LDL.LU.64 R146, [R1+0x27f8] ;  /* 0x0027f80001927983 */ /* 0x008ee20000300a00 */
[----:B------:R-:W-:-:S03]  /*84970*/  ISETP.LT.AND P2, PT, R10, R11, !P0 ;  /* 0x0000000b0a00720c */ /* 0x000fc60004741270 */
[----:B------:R-:W2:Y:S04]  /*84980*/  LDL.LU R10, [R1+0x2210] ;  /* 0x00221000010a7983 */ /* 0x000ea80000300800 */
[----:B------:R-:W3:Y:S01]  /*84990*/  LDL.LU R11, [R1+0x2208] ;  /* 0x00220800010b7983 */ /* 0x000ee20000300800 */
[----:B----4-:R-:W-:-:S03]  /*849a0*/  ISETP.LT.AND P5, PT, R8, R252, !P0 ;  /* 0x000000fc0800720c */ /* 0x010fc600047a1270 */
[----:B------:R-:W4:Y:S04]  /*849b0*/  LDL.LU R252, [R1+0x5c8] ;  /* 0x0005c80001fc7983 */ /* 0x000f280000300800 */
[----:B------:R-:W4:Y:S04]  /*849c0*/  LDL.LU R155, [R1+0x5cc] ;  /* 0x0005cc00019b7983 */ /* 0x000f280000300800 */
[----:B------:R-:W4:Y:S04]  /*849d0*/  LDL.LU R130, [R1+0x54c] ;  /* 0x00054c0001827983 */ /* 0x000f280000300800 */
[----:B------:R-:W4:Y:S04]  /*849e0*/  LDL.LU R8, [R1+0x530] ;  /* 0x0005300001087983 */ /* 0x000f280000300800 */
[----:B------:R-:W4:Y:S01]  /*849f0*/  LDL.LU.64 R156, [R1+0x27f0] ;  /* 0x0027f000019c7983 */ /* 0x000f220000300a00 */
[----:B-1----:R-:W-:-:S03]  /*84a00*/  ISETP.LT.AND P4, PT, R56, R0, !P0 ;  /* 0x000000003800720c */ /* 0x002fc60004781270 */
[----:B------:R-:W4:Y:S04]  /*84a10*/  LDL.LU R0, [R1+0x544] ;  /* 0x0005440001007983 */ /* 0x000f280000300800 */
[----:B------:R-:W4:Y:S04]  /*84a20*/  LDL.LU R56, [R1+0x2204] ;  /* 0x0022040001387983 */ /* 0x000f280000300800 */
[----:B------:R-:W4:Y:S04]  /*84a30*/  LDL.LU R125, [R1+0x21f8] ;  /* 0x0021f800017d7983 */ /* 0x000f280000300800 */
[----:B------:R1:W-:Y:S04]  /*84a40*/  @P3 STG.E desc[UR60][R158.64], R9 ;  /* 0x000000099e003986 */ /* 0x0003e8000c10193c */
[----:B------:R1:W-:Y:S04]  /*84a50*/  @P6 STG.E desc[UR60][R160.64], R163 ;  /* 0x000000a3a0006986 */ /* 0x0003e8000c10193c */
[----:B-1----:R-:W4:Y:S04]  /*84a60*/  LDL.LU.64 R158, [R1+0x27e8] ;  /* 0x0027e800019e7983 */ /* 0x002f280000300a00 */
[----:B------:R-:W4:Y:S04]  /*84a70*/  LDL.LU R9, [R1+0x21f4] ;  /* 0x0021f40001097983 */ /* 0x000f280000300800 */
[----:B------:R-:W4:Y:S04]  /*84a80*/  LDL.LU R123, [R1+0x534] ;  /* 0x00053400017b7983 */ /* 0x000f280000300800 */
[----:B------:R-:W4:Y:S04]  /*84a90*/  LDL.LU.64 R160, [R1+0x27e0] ;  /* 0x0027e00001a07983 */ /* 0x000f280000300a00 */
[----:B------:R-:W4:Y:S04]  /*84aa0*/  LDL.LU R163, [R1+0x27d8] ;  /* 0x0027d80001a37983 */ /* 0x000f280000300800 */
[----:B------:R1:W-:Y:S01]  /*84ab0*/  @P2 STG.E desc[UR60][R140.64], R154 ;  /* 0x0000009a8c002986 */ /* 0x0003e2000c10193c */
[----:B--2---:R-:W-:-:S03]  /*84ac0*/  ISETP.LT.AND P3, PT, R10, R131, !P0 ;  /* 0x000000830a00720c */ /* 0x004fc60004761270 */
[----:B------:R-:W2:Y:S01]  /*84ad0*/  LDL.LU R10, [R1+0x21f0] ;  /* 0x0021f000010a7983 */ /* 0x000ea20000300800 */
[----:B------:R-:W2:Y:S01]  /*84ae0*/  LDC R131, c[0x0][0x22c] ;  /* 0x00008b00ff837b82 */ /* 0x000ea20000000800 */
[----:B---3--:R-:W-:Y:S02]  /*84af0*/  ISETP.LT.AND P2, PT, R11, R122, !P0 ;  /* 0x0000007a0b00720c */ /* 0x008fe40004741270 */
[----:B-1----:R-:W3:Y:S04]  /*84b00*/  LDL.LU.64 R140, [R1+0x27d0] ;  /* 0x0027d000018c7983 */ /* 0x002ee80000300a00 */
[----:B------:R-:W3:Y:S01]  /*84b10*/  LDL.LU R154, [R1+0x27c8] ;  /* 0x0027c800019a7983 */ /* 0x000ee20000300800 */
[----:B------:R-:W1:Y:S03]  /*84b20*/  LDC R122, c[0x0][0x22c] ;  /* 0x00008b00ff7a7b82 */ /* 0x000e660000000800 */
[----:B----4-:R4:W-:Y:S04]  /*84b30*/  @P5 STG.E desc[UR60][R142.64], R0 ;  /* 0x000000008e005986 */ /* 0x0109e8000c10193c */
[----:B----4-:R-:W4:Y:S01]  /*84b40*/  LDL.LU.64 R142, [R1+0x27c0] ;  /* 0x0027c000018e7983 */ /* 0x010f220000300a00 */
[----:B------:R-:W2:Y:S03]  /*84b50*/  LDC R0, c[0x0][0x22c] ;  /* 0x00008b00ff007b82 */ /* 0x000ea60000000800 */
[----:B------:R-:W3:Y:S04]  /*84b60*/  LDL.LU R11, [R1+0x21e8] ;  /* 0x0021e800010b7983 */ /* 0x000ee80000300800 */
[----:B------:R1:W-:Y:S02]  /*84b70*/  @P4 STG.E desc[UR60][R136.64], R252 ;  /* 0x000000fc88004986 */ /* 0x0003e4000c10193c */
[----:B-1----:R-:W1:Y:S01]  /*84b80*/  LDC R252, c[0x0][0x22c] ;  /* 0x00008b00fffc7b82 */ /* 0x002e620000000800 */
[----:B------:R-:W-:Y:S01]  /*84b90*/  ISETP.LT.AND P6, PT, R56, R124, !P0 ;  /* 0x0000007c3800720c */ /* 0x000fe200047c1270 */
[----:B------:R-:W4:Y:S04]  /*84ba0*/  LDL.LU.64 R136, [R1+0x27b8] ;  /* 0x0027b80001887983 */ /* 0x000f280000300a00 */
[----:B------:R1:W-:Y:S02]  /*84bb0*/  @P3 STG.E desc[UR60][R138.64], R57 ;  /* 0x000000398a003986 */ /* 0x0003e4000c10193c */
[----:B------:R-:W4:Y:S01]  /*84bc0*/  LDC R124, c[0x0][0x22c] ;  /* 0x00008b00ff7c7b82 */ /* 0x000f220000000800 */
[----:B-1----:R-:W-:Y:S01]  /*84bd0*/  ISETP.LT.AND P4, PT, R125, R252, !P0 ;  /* 0x000000fc7d00720c */ /* 0x002fe20004781270 */
[----:B------:R-:W4:Y:S06]  /*84be0*/  LDL.LU.64 R138, [R1+0x27b0] ;  /* 0x0027b000018a7983 */ /* 0x000f2c0000300a00 */
[----:B------:R-:W1:Y:S01]  /*84bf0*/  LDC R252, c[0x0][0x22c] ;  /* 0x00008b00fffc7b82 */ /* 0x000e620000000800 */
[----:B------:R-:W4:Y:S04]  /*84c00*/  LDL.LU R125, [R1+0x21e0] ;  /* 0x0021e000017d7983 */ /* 0x000f280000300800 */
[----:B------:R2:W-:Y:S03]  /*84c10*/  @P2 STG.E desc[UR60][R152.64], R155 ;  /* 0x0000009b98002986 */ /* 0x0005e6000c10193c */
[----:B------:R-:W4:Y:S01]  /*84c20*/  LDC R56, c[0x0][0x22c] ;  /* 0x00008b00ff387b82 */ /* 0x000f220000000800 */
[----:B------:R2:W-:Y:S07]  /*84c30*/  @P6 STG.E desc[UR60][R128.64], R130 ;  /* 0x0000008280006986 */ /* 0x0005ee000c10193c */
[----:B------:R-:W4:Y:S01]  /*84c40*/  LDC R57, c[0x0][0x22c] ;  /* 0x00008b00ff397b82 */ /* 0x000f220000000800 */
[----:B-1----:R-:W-:-:S02]  /*84c50*/  ISETP.LT.AND P5, PT, R9, R252, !P0 ;  /* 0x000000fc0900720c */ /* 0x002fc400047a1270 */
[----:B------:R-:W4:Y:S04]  /*84c60*/  LDL.LU R9, [R1+0x21dc] ;  /* 0x0021dc0001097983 */ /* 0x000f280000300800 */
[----:B------:R-:W4:Y:S04]  /*84c70*/  LDL.LU R252, [R1+0x21d8] ;  /* 0x0021d80001fc7983 */ /* 0x000f280000300800 */
[----:B------:R1:W-:Y:S01]  /*84c80*/  @P4 STG.E desc[UR60][R132.64], R8 ;  /* 0x0000000884004986 */ /* 0x0003e2000c10193c */
[----:B--2---:R-:W-:-:S03]  /*84c90*/  ISETP.LT.AND P3, PT, R10, R0, !P0 ;  /* 0x000000000a00720c */ /* 0x004fc60004761270 */
[----:B------:R-:W2:Y:S04]  /*84ca0*/  LDL.LU R10, [R1+0x21cc] ;  /* 0x0021cc00010a7983 */ /* 0x000ea80000300800 */
[----:B------:R-:W2:Y:S04]  /*84cb0*/  LDL.LU R0, [R1+0x538] ;  /* 0x0005380001007983 */ /* 0x000ea80000300800 */
[----:B------:R-:W2:Y:S04]  /*84cc0*/  LDL.LU.64 R152, [R1+0x27a8] ;  /* 0x0027a80001987983 */ /* 0x000ea80000300a00 */
[----:B------:R-:W2:Y:S04]  /*84cd0*/  LDL.LU R155, [R1+0x27a0] ;  /* 0x0027a000019b7983 */ /* 0x000ea80000300800 */
[----:B------:R-:W2:Y:S04]  /*84ce0*/  LDL.LU.64 R128, [R1+0x2798] ;  /* 0x0027980001807983 */ /* 0x000ea80000300a00 */
[----:B------:R-:W2:Y:S01]  /*84cf0*/  LDL.LU R130, [R1+0x2794] ;  /* 0x0027940001827983 */ /* 0x000ea20000300800 */
[----:B---3--:R-:W-:-:S03]  /*84d00*/  ISETP.LT.AND P2, PT, R11, R131, !P0 ;  /* 0x000000830b00720c */ /* 0x008fc60004741270 */
[----:B------:R-:W3:Y:S04]  /*84d10*/  LDL.LU R131, [R1+0x2790] ;  /* 0x0027900001837983 */ /* 0x000ee80000300800 */
[----:B------:R-:W3:Y:S04]  /*84d20*/  LDL.LU R11, [R1+0x21c8] ;  /* 0x0021c800010b7983 */ /* 0x000ee80000300800 */
[----:B-1----:R-:W3:Y:S04]  /*84d30*/  LDL.LU.64 R132, [R1+0x2788] ;  /* 0x0027880001847983 */ /* 0x002ee80000300a00 */
[----:B------:R-:W4:Y:S04]  /*84d40*/  LDL.LU R8, [R1+0x2780] ;  /* 0x0027800001087983 */ /* 0x000f280000300800 */
[----:B----4-:R1:W-:Y:S04]  /*84d50*/  @P5 STG.E desc[UR60][R134.64], R8 ;  /* 0x0000000886005986 */ /* 0x0103e8000c10193c */
[----:B-1----:R-:W4:Y:S04]  /*84d60*/  LDL.LU.64 R134, [R1+0x2778] ;  /* 0x0027780001867983 */ /* 0x002f280000300a00 */
[----:B------:R-:W2:Y:S04]  /*84d70*/  LDL.LU R8, [R1+0x21e4] ;  /* 0x0021e40001087983 */ /* 0x000ea80000300800 */
[----:B------:R1:W-:Y:S01]  /*84d80*/  @P3 STG.E desc[UR60][R120.64], R123 ;  /* 0x0000007b78003986 */ /* 0x0003e2000c10193c */
[----:B------:R-:W-:-:S02]  /*84d90*/  ISETP.LT.AND P3, PT, R125, R124, !P0 ;  /* 0x0000007c7d00720c */ /* 0x000fc40004761270 */
[----:B------:R-:W-:Y:S02]  /*84da0*/  ISETP.LT.AND P6, PT, R9, R56, !P0 ;  /* 0x000000380900720c */ /* 0x000fe400047c1270 */
[----:B--2---:R-:W-:Y:S02]  /*84db0*/  ISETP.LT.AND P4, PT, R8, R122, !P0 ;  /* 0x0000007a0800720c */ /* 0x004fe40004781270 */
[----:B------:R-:W2:Y:S04]  /*84dc0*/  LDL.LU R122, [R1+0x2770] ;  /* 0x00277000017a7983 */ /* 0x000ea80000300800 */
[----:B------:R-:W4:Y:S04]  /*84dd0*/  LDL.LU R8, [R1+0x21bc] ;  /* 0x0021bc0001087983 */ /* 0x000f280000300800 */
[----:B-1----:R-:W2:Y:S04]  /*84de0*/  LDL.LU.64 R120, [R1+0x2768] ;  /* 0x0027680001787983 */ /* 0x002ea80000300a00 */
[----:B------:R-:W2:Y:S04]  /*84df0*/  LDL.LU R123, [R1+0x2760] ;  /* 0x00276000017b7983 */ /* 0x000ea80000300800 */
[----:B------:R-:W2:Y:S04]  /*84e00*/  LDL.LU R124, [R1+0x275c] ;  /* 0x00275c00017c7983 */ /* 0x000ea80000300800 */
[----:B------:R-:W2:Y:S04]  /*84e10*/  LDL.LU R125, [R1+0x2758] ;  /* 0x00275800017d7983 */ /* 0x000ea80000300800 */
[----:B------:R-:W2:Y:S04]  /*84e20*/  LDL.LU R56, [R1+0x2754] ;  /* 0x0027540001387983 */ /* 0x000ea80000300800 */
[----:B------:R-:W3:Y:S04]  /*84e30*/  LDL.LU R9, [R1+0x2750] ;  /* 0x0027500001097983 */ /* 0x000ee80000300800 */
[----:B---3--:R1:W-:Y:S01]  /*84e40*/  @P2 STG.E desc[UR60][R126.64], R9 ;  /* 0x000000097e002986 */ /* 0x0083e2000c10193c */
[----:B------:R-:W-:-:S02]  /*84e50*/  ISETP.LT.AND P2, PT, R252, R57, !P0 ;  /* 0x00000039fc00720c */ /* 0x000fc40004741270 */
[----:B------:R-:W3:Y:S01]  /*84e60*/  LDC R252, c[0x0][0x22c] ;  /* 0x00008b00fffc7b82 */ /* 0x000ee20000000800 */
[----:B------:R4:W-:Y:S04]  /*84e70*/  @P4 STG.E desc[UR60][R58.64], R0 ;  /* 0x000000003a004986 */ /* 0x0009e8000c10193c */
[----:B-1----:R-:W2:Y:S03]  /*84e80*/  LDL.LU.64 R126, [R1+0x2748] ;  /* 0x00274800017e7983 */ /* 0x002ea60000300a00 */
[----:B----4-:R-:W1:Y:S01]  /*84e90*/  LDC R0, c[0x0][0x22c] ;  /* 0x00008b00ff007b82 */ /* 0x010e620000000800 */
[----:B------:R-:W4:Y:S04]  /*84ea0*/  LDL.LU R9, [R1+0x21b8] ;  /* 0x0021b80001097983 */ /* 0x000f280000300800 */
[----:B------:R-:W2:Y:S01]  /*84eb0*/  LDL.LU R57, [R1+0x2744] ;  /* 0x0027440001397983 */ /* 0x000ea20000300800 */
[----:B---3--:R-:W-:-:S03]  /*84ec0*/  ISETP.LT.AND P5, PT, R10, R252, !P0 ;  /* 0x000000fc0a00720c */ /* 0x008fc600047a1270 */
[----:B------:R-:W3:Y:S04]  /*84ed0*/  LDL.LU R10, [R1+0x2740] ;  /* 0x00274000010a7983 */ /* 0x000ee80000300800 */
[----:B------:R-:W4:Y:S04]  /*84ee0*/  LDL.LU R252, [R1+0x53c] ;  /* 0x00053c0001fc7983 */ /* 0x000f280000300800 */
[----:B------:R-:W2:Y:S01]  /*84ef0*/  LDL.LU.64 R58, [R1+0x2738] ;  /* 0x00273800013a7983 */ /* 0x000ea20000300a00 */
[----:B-1----:R-:W-:-:S03]  /*84f00*/  ISETP.LT.AND P4, PT, R11, R0, !P0 ;  /* 0x000000000b00720c */ /* 0x002fc60004781270 */
[----:B------:R-:W2:Y:S01]  /*84f10*/  LDL.LU R11, [R1+0x2730] ;  /* 0x00273000010b7983 */ /* 0x000ea20000300800 */
[----:B------:R-:W1:Y:S03]  /*84f20*/  LDC R0, c[0x0][0x22c] ;  /* 0x00008b00ff007b82 */ /* 0x000e660000000800 */
[----:B---3--:R3:W-:Y:S04]  /*84f30*/  @P3 STG.E desc[UR60][R60.64], R10 ;  /* 0x0000000a3c003986 */ /* 0x0087e8000c10193c */
[----:B----4-:R4:W-:Y:S04]  /*84f40*/  @P6 STG.E desc[UR60][R62.64], R252 ;  /* 0x000000fc3e006986 */ /* 0x0109e8000c10193c */
[----:B---3--:R-:W3:Y:S04]  /*84f50*/  LDL.LU.64 R60, [R1+0x2728] ;  /* 0x00272800013c7983 */ /* 0x008ee80000300a00 */
[----:B------:R-:W3:Y:S04]  /*84f60*/  LDL.LU R10, [R1+0x21ac] ;  /* 0x0021ac00010a7983 */ /* 0x000ee80000300800 */
[----:B----4-:R-:W4:Y:S04]  /*84f70*/  LDL.LU.64 R62, [R1+0x2720] ;  /* 0x00272000013e7983 */ /* 0x010f280000300a00 */
[----:B------:R-:W3:Y:S04]  /*84f80*/  LDL.LU R252, [R1+0x21a4] ;  /* 0x0021a40001fc7983 */ /* 0x000ee80000300800 */
[----:B--2---:R2:W-:Y:S04]  /*84f90*/  @P2 STG.E desc[UR60][R20.64], R11 ;  /* 0x0000000b14002986 */ /* 0x0045e8000c10193c */
[----:B--2---:R-:W2:Y:S04]  /*84fa0*/  LDL.LU.64 R20, [R1+0x2718] ;  /* 0x0027180001147983 */ /* 0x004ea80000300a00 */
[----:B------:R-:W4:Y:S01]  /*84fb0*/  LDL.LU R11, [R1+0x21b0] ;  /* 0x0021b000010b7983 */ /* 0x000f220000300800 */
[----:B-1----:R-:W-:-:S02]  /*84fc0*/  ISETP.LT.AND P3, PT, R8, R0, !P0 ;  /* 0x000000000800720c */ /* 0x002fc40004761270 */
[----:B------:R-:W1:Y:S08]  /*84fd0*/  LDC R8, c[0x0][0x22c] ;  /* 0x00008b00ff087b82 */ /* 0x000e700000000800 */
[----:B------:R-:W3:Y:S01]  /*84fe0*/  LDC R0, c[0x0][0x22c] ;  /* 0x00008b00ff007b82 */ /* 0x000ee20000000800 */
[----:B--2---:R2:W-:Y:S04]  /*84ff0*/  @P5 STG.E desc[UR60][R12.64], R20 ;  /* 0x000000140c005986 */ /* 0x0045e8000c10193c */
[----:B--2---:R-:W2:Y:S04]  /*85000*/  LDL.LU.64 R12, [R1+0x2710] ;  /* 0x00271000010c7983 */ /* 0x004ea80000300a00 */
[----:B------:R-:W3:Y:S01]  /*85010*/  LDL.LU R20, [R1+0x21b4] ;  /* 0x0021b40001147983 */ /* 0x000ee20000300800 */
[----:B-1----:R-:W-:-:S02]  /*85020*/  ISETP.LT.AND P2, PT, R9, R8, !P0 ;  /* 0x000000080900720c */ /* 0x002fc40004741270 */
[----:B------:R-:W4:Y:S08]  /*85030*/  LDC R9, c[0x0][0x22c] ;  /* 0x00008b00ff097b82 */ /* 0x000f300000000800 */
[----:B------:R-:W1:Y:S01]  /*85040*/  LDC R8, c[0x0][0x22c] ;  /* 0x00008b00ff087b82 */ /* 0x000e620000000800 */
[----:B--2---:R2:W-:Y:S07]  /*85050*/  @P4 STG.E desc[UR60][R48.64], R12 ;  /* 0x0000000c30004986 */ /* 0x0045ee000c10193c */
[----:B--2---:R-:W3:Y:S01]  /*85060*/  LDC R12, c[0x0][0x22c] ;  /* 0x00008b00ff0c7b82 */ /* 0x004ee20000000800 */
[----:B------:R-:W2:Y:S04]  /*85070*/  LDL.LU.64 R48, [R1+0x2708] ;  /* 0x0027080001307983 */ /* 0x000ea80000300a00 */
[----:B------:R4:W-:Y:S04]  /*85080*/  @P3 STG.E desc[UR60][R50.64], R21 ;  /* 0x0000001532003986 */ /* 0x0009e8000c10193c */
[----:B------:R1:W-:Y:S04]  /*85090*/  @P2 STG.E desc[UR60][R22.64], R13 ;  /* 0x0000000d16002986 */ /* 0x0003e8000c10193c */
[----:B----4-:R-:W4:Y:S04]  /*850a0*/  LDL.LU.64 R50, [R1+0x2700] ;  /* 0x0027000001327983 */ /* 0x010f280000300a00 */
[----:B------:R-:W2:Y:S01]  /*850b0*/  LDL.LU R21, [R1+0x21a0] ;  /* 0x0021a00001157983 */ /* 0x000ea20000300800 */
[----:B---3--:R-:W-:Y:S01]  /*850c0*/  ISETP.LT.AND P4, PT, R20, R12, !P0 ;  /* 0x0000000c1400720c */ /* 0x008fe20004781270 */
[----:B-1----:R-:W1:Y:S02]  /*850d0*/  LDC R13, c[0x0][0x22c] ;  /* 0x00008b00ff0d7b82 */ /* 0x002e640000000800 */
[----:B------:R-:W3:Y:S04]  /*850e0*/  LDL.LU R20, [R1+0x2188] ;  /* 0x0021880001147983 */ /* 0x000ee80000300800 */
[----:B------:R-:W4:Y:S01]  /*850f0*/  LDL.LU.64 R22, [R1+0x26f8] ;  /* 0x0026f80001167983 */ /* 0x000f220000300a00 */
[----:B------:R-:W-:-:S02]  /*85100*/  ISETP.LT.AND P3, PT, R252, R0, !P0 ;  /* 0x00000000fc00720c */ /* 0x000fc40004761270 */
[----:B------:R-:W2:Y:S01]  /*85110*/  LDC R252, c[0x0][0x22c] ;  /* 0x00008b00fffc7b82 */ /* 0x000ea20000000800 */
[----:B------:R-:W-:-:S07]  /*85120*/  ISETP.LT.AND P5, PT, R11, R9, !P0 ;  /* 0x000000090b00720c */ /* 0x000fce00047a1270 */
[----:B------:R-:W1:Y:S08]  /*85130*/  LDC R11, c[0x0][0x22c] ;  /* 0x00008b00ff0b7b82 */ /* 0x000e700000000800 */
[----:B------:R-:W3:Y:S08]  /*85140*/  LDC R12, c[0x0][0x22c] ;  /* 0x00008b00ff0c7b82 */ /* 0x000ef00000000800 */
[----:B------:R-:W3:Y:S08]  /*85150*/  LDC R9, c[0x0][0x22c] ;  /* 0x00008b00ff097b82 */ /* 0x000ef00000000800 */
[----:B------:R-:W3:Y:S01]  /*85160*/  LDC R0, c[0x0][0x22c] ;  /* 0x00008b00ff007b82 */ /* 0x000ee20000000800 */
[----:B--2---:R-:W-:-:S02]  /*85170*/  ISETP.LT.AND P2, PT, R21, R252, !P0 ;  /* 0x000000fc1500720c */ /* 0x004fc40004741270 */
[----:B------:R-:W2:Y:S04]  /*85180*/  LDL.LU R252, [R1+0x2180] ;  /* 0x0021800001fc7983 */ /* 0x000ea80000300800 */
[----:B------:R-:W2:Y:S04]  /*85190*/  LDL.LU R21, [R1+0x217c] ;  /* 0x00217c0001157983 */ /* 0x000ea80000300800 */
[----:B----4-:R4:W-:Y:S04]  /*851a0*/  @P4 STG.E desc[UR60][R14.64], R22 ;  /* 0x000000160e004986 */ /* 0x0109e8000c10193c */
[----:B----4-:R-:W4:Y:S01]  /*851b0*/  LDL.LU.64 R14, [R1+0x26f0] ;  /* 0x0026f000010e7983 */ /* 0x010f220000300a00 */
[----:B-1----:R-:W-:-:S02]  /*851c0*/  ISETP.LT.AND P6, PT, R10, R11, !P0 ;  /* 0x0000000b0a00720c */ /* 0x002fc400047c1270 */
[----:B------:R-:W2:Y:S01]  /*851d0*/  LDC R10, c[0x0][0x22c] ;  /* 0x00008b00ff0a7b82 */ /* 0x000ea20000000800 */
[----:B------:R-:W3:Y:S07]  /*851e0*/  LDL.LU R22, [R1+0x218c] ;  /* 0x00218c0001167983 */ /* 0x000eee0000300800 */
[----:B------:R-:W1:Y:S01]  /*851f0*/  LDC R11, c[0x0][0x22c] ;  /* 0x00008b00ff0b7b82 */ /* 0x000e620000000800 */
[----:B----4-:R4:W-:Y:S04]  /*85200*/  @P5 STG.E desc[UR60][R52.64], R14 ;  /* 0x0000000e34005986 */ /* 0x0109e8000c10193c */
[----:B------:R1:W-:Y:S04]  /*85210*/  @P6 STG.E desc[UR60][R24.64], R23 ;  /* 0x0000001718006986 */ /* 0x0003e8000c10193c */
[----:B----4-:R-:W4:Y:S04]  /*85220*/  LDL.LU.64 R52, [R1+0x26e8] ;  /* 0x0026e80001347983 */ /* 0x010f280000300a00 */
[----:B-1----:R-:W4:Y:S04]  /*85230*/  LDL.LU.64 R24, [R1+0x26e0] ;  /* 0x0026e00001187983 */ /* 0x002f280000300a00 */
[----:B------:R-:W4:Y:S04]  /*85240*/  LDL.LU R23, [R1+0x2194] ;  /* 0x0021940001177983 */ /* 0x000f280000300800 */
[----:B------:R-:W4:Y:S04]  /*85250*/  LDL.LU R14, [R1+0x2178] ;  /* 0x00217800010e7983 */ /* 0x000f280000300800 */
[----:B------:R1:W-:Y:S04]  /*85260*/  @P3 STG.E desc[UR60][R28.64], R15 ;  /* 0x0000000f1c003986 */ /* 0x0003e8000c10193c */
[----:B-1----:R-:W4:Y:S01]  /*85270*/  LDL.LU.64 R28, [R1+0x26d8] ;  /* 0x0026d800011c7983 */ /* 0x002f220000300a00 */
[----:B---3--:R-:W-:-:S02]  /*85280*/  ISETP.LT.AND P3, PT, R22, R12, !P0 ;  /* 0x0000000c1600720c */ /* 0x008fc40004761270 */
[----:B------:R-:W-:Y:S01]  /*85290*/  ISETP.LT.AND P6, PT, R20, R9, !P0 ;  /* 0x000000091400720c */ /* 0x000fe200047c1270 */
[----:B------:R-:W1:Y:S01]  /*852a0*/  LDC R12, c[0x0][0x22c] ;  /* 0x00008b00ff0c7b82 */ /* 0x000e620000000800 */
[----:B--2---:R-:W-:-:S07]  /*852b0*/  ISETP.LT.AND P5, PT, R21, R10, !P0 ;  /* 0x0000000a1500720c */ /* 0x004fce00047a1270 */
[----:B------:R-:W2:Y:S08]  /*852c0*/  LDC R10, c[0x0][0x22c] ;  /* 0x00008b00ff0a7b82 */ /* 0x000eb00000000800 */
[----:B------:R-:W3:Y:S01]  /*852d0*/  LDC R9, c[0x0][0x22c] ;  /* 0x00008b00ff097b82 */ /* 0x000ee20000000800 */
[----:B----4-:R-:W-:-:S07]  /*852e0*/  ISETP.LT.AND P4, PT, R23, R8, !P0 ;  /* 0x000000081700720c */ /* 0x010fce0004781270 */
[----:B------:R-:W4:Y:S01]  /*852f0*/  LDC R8, c[0x0][0x22c] ;  /* 0x00008b00ff087b82 */ /* 0x000f220000000800 */
[----:B------:R1:W-:Y:S05]  /*85300*/  @P2 STG.E desc[UR60][R54.64], R28 ;  /* 0x0000001c36002986 */ /* 0x0003ea000c10193c */
[----:B------:R2:W-:Y:S04]  /*85310*/  @P4 STG.E desc[UR60][R26.64], R24 ;  /* 0x000000181a004986 */ /* 0x0005e8000c10193c */
[----:B-1----:R-:W3:Y:S04]  /*85320*/  LDL.LU.64 R54, [R1+0x26d0] ;  /* 0x0026d00001367983 */ /* 0x002ee80000300a00 */
[----:B------:R-:W4:Y:S04]  /*85330*/  LDL.LU R20, [R1+0x2170] ;  /* 0x0021700001147983 */ /* 0x000f280000300800 */
[----:B------:R-:W3:Y:S04]  /*85340*/  LDL.LU R23, [R1+0x216c] ;  /* 0x00216c0001177983 */ /* 0x000ee80000300800 */
[----:B--2---:R-:W2:Y:S04]  /*85350*/  LDL.LU.64 R26, [R1+0x26c8] ;  /* 0x0026c800011a7983 */ /* 0x004ea80000300a00 */
[----:B------:R-:W3:Y:S04]  /*85360*/  LDL.LU R22, [R1+0x2164] ;  /* 0x0021640001167983 */ /* 0x000ee80000300800 */
[----:B------:R-:W3:Y:S04]  /*85370*/  LDL.LU R21, [R1+0x2160] ;  /* 0x0021600001157983 */ /* 0x000ee80000300800 */
[----:B------:R-:W3:Y:S04]  /*85380*/  LDL.LU R15, [R1+0x215c] ;  /* 0x00215c00010f7983 */ /* 0x000ee80000300800 */
[----:B------:R1:W-:Y:S04]  /*85390*/  @P3 STG.E desc[UR60][R30.64], R29 ;  /* 0x0000001d1e003986 */ /* 0x0003e8000c10193c */
[----:B-1----:R-:W2:Y:S01]  /*853a0*/  LDL.LU.64 R30, [R1+0x26c0] ;  /* 0x0026c000011e7983 */ /* 0x002ea20000300a00 */
[----:B------:R-:W-:-:S02]  /*853b0*/  ISETP.LT.AND P2, PT, R252, R11, !P0 ;  /* 0x0000000bfc00720c */ /* 0x000fc40004741270 */
[----:B------:R-:W-:Y:S01]  /*853c0*/  ISETP.LT.AND P4, PT, R14, R0, !P0 ;  /* 0x000000000e00720c */ /* 0x000fe20004781270 */
[----:B------:R1:W-:Y:S01]  /*853d0*/  @P6 STG.E desc[UR60][R40.64], R25 ;  /* 0x0000001928006986 */ /* 0x0003e2000c10193c */
[----:B------:R-:W3:Y:S08]  /*853e0*/  LDC R11, c[0x0][0x22c] ;  /* 0x00008b00ff0b7b82 */ /* 0x000ef00000000800 */
[----:B------:R-:W3:Y:S01]  /*853f0*/  LDC R0, c[0x0][0x22c] ;  /* 0x00008b00ff007b82 */ /* 0x000ee20000000800 */
[----:B-1----:R-:W3:Y:S04]  /*85400*/  LDL.LU.64 R40, [R1+0x26b8] ;  /* 0x0026b80001287983 */ /* 0x002ee80000300a00 */
[----:B------:R-:W3:Y:S01]  /*85410*/  LDL.LU R14, [R1+0x2158] ;  /* 0x00215800010e7983 */ /* 0x000ee20000300800 */
[----:B----4-:R-:W-:-:S02]  /*85420*/  ISETP.LT.AND P3, PT, R20, R13, !P0 ;  /* 0x0000000d1400720c */ /* 0x010fc40004761270 */
[----:B------:R-:W1:Y:S01]  /*85430*/  LDC R13, c[0x0][0x22c] ;  /* 0x00008b00ff0d7b82 */ /* 0x000e620000000800 */
[----:B--2---:R2:W-:Y:S04]  /*85440*/  @P2 STG.E desc[UR60][R42.64], R30 ;  /* 0x0000001e2a002986 */ /* 0x0045e8000c10193c */
[----:B------:R4:W-:Y:S04]  /*85450*/  @P5 STG.E desc[UR60][R44.64], R26 ;  /* 0x0000001a2c005986 */ /* 0x0009e8000c10193c */
[----:B------:R1:W-:Y:S04]  /*85460*/  @P4 STG.E desc[UR60][R36.64], R31 ;  /* 0x0000001f24004986 */ /* 0x0003e8000c10193c */
[----:B--2---:R-:W2:Y:S04]  /*85470*/  LDL.LU.64 R42, [R1+0x26b0] ;  /* 0x0026b000012a7983 */ /* 0x004ea80000300a00 */
[----:B----4-:R-:W4:Y:S04]  /*85480*/  LDL.LU.64 R44, [R1+0x26a8] ;  /* 0x0026a800012c7983 */ /* 0x010f280000300a00 */
[----:B------:R-:W2:Y:S04]  /*85490*/  LDL.LU R20, [R1+0x2154] ;  /* 0x0021540001147983 */ /* 0x000ea80000300800 */
[----:B-1----:R-:W4:Y:S04]  /*854a0*/  LDL.LU.64 R36, [R1+0x26a0] ;  /* 0x0026a00001247983 */ /* 0x002f280000300a00 */
[----:B------:R1:W-:Y:S04]  /*854b0*/  @P3 STG.E desc[UR60][R32.64], R27 ;  /* 0x0000001b20003986 */ /* 0x0003e8000c10193c */
[----:B-1----:R-:W2:Y:S01]  /*854c0*/  LDL.LU.64 R32, [R1+0x2698] ;  /* 0x0026980001207983 */ /* 0x002ea20000300a00 */
[----:B---3--:R-:W-:-:S02]  /*854d0*/  ISETP.LT.AND P2, PT, R23, R8, !P0 ;  /* 0x000000081700720c */ /* 0x008fc40004741270 */
[----:B------:R-:W-:Y:S01]  /*854e0*/  ISETP.LT.AND P4, PT, R22, R12, !P0 ;  /* 0x0000000c1600720c */ /* 0x000fe20004781270 */
[----:B------:R-:W1:Y:S01]  /*854f0*/  LDC R8, c[0x0][0x22c] ;  /* 0x00008b00ff087b82 */ /* 0x000e620000000800 */
[----:B------:R-:W-:Y:S02]  /*85500*/  ISETP.LT.AND P6, PT, R15, R11, !P0 ;  /* 0x0000000b0f00720c */ /* 0x000fe400047c1270 */
[----:B------:R-:W3:Y:S01]  /*85510*/  LDL.LU R15, [R1+0x2144] ;  /* 0x00214400010f7983 */ /* 0x000ee20000300800 */
[----:B------:R-:W-:Y:S02]  /*85520*/  ISETP.LT.AND P3, PT, R14, R10, !P0 ;  /* 0x0000000a0e00720c */ /* 0x000fe40004761270 */
[----:B------:R-:W-:Y:S02]  /*85530*/  ISETP.LT.AND P5, PT, R21, R9, !P0 ;  /* 0x000000091500720c */ /* 0x000fe400047a1270 */
[----:B------:R-:W1:Y:S08]  /*85540*/  LDC R9, c[0x0][0x22c] ;  /* 0x00008b00ff097b82 */ /* 0x000e700000000800 */
[----:B------:R-:W1:Y:S08]  /*85550*/  LDC R11, c[0x0][0x22c] ;  /* 0x00008b00ff0b7b82 */ /* 0x000e700000000800 */
[----:B------:R-:W1:Y:S08]  /*85560*/  LDC R12, c[0x0][0x22c] ;  /* 0x00008b00ff0c7b82 */ /* 0x000e700000000800 */
[----:B------:R-:W1:Y:S01]  /*85570*/  LDC R10, c[0x0][0x22c] ;  /* 0x00008b00ff0a7b82 */ /* 0x000e620000000800 */
[----:B----4-:R4:W-:Y:S01]  /*85580*/  @P2 STG.E desc[UR60][R46.64], R36 ;  /* 0x000000242e002986 */ /* 0x0109e2000c10193c */
[----:B--2---:R-:W-:-:S06]  /*85590*/  ISETP.LT.AND P2, PT, R20, R0, !P0 ;  /* 0x000000001400720c */ /* 0x004fcc0004741270 */
[----:B------:R-:W2:Y:S01]  /*855a0*/  LDC R0, c[0x0][0x22c] ;  /* 0x00008b00ff007b82 */ /* 0x000ea20000000800 */
[----:B----4-:R-:W4:Y:S04]  /*855b0*/  LDL.LU.64 R46, [R1+0x2690] ;  /* 0x00269000012e7983 */ /* 0x010f280000300a00 */
[----:B------:R-:W2:Y:S04]  /*855c0*/  LDL.LU R14, [R1+0x2140] ;  /* 0x00214000010e7983 */ /* 0x000ea80000300800 */
[----:B------:R-:W1:Y:S04]  /*855d0*/  LDL.LU R21, [R1+0x213c] ;  /* 0x00213c0001157983 */ /* 0x000e680000300800 */
[----:B------:R-:W4:Y:S04]  /*855e0*/  LDL.LU R26, [R1+0x2134] ;  /* 0x00213400011a7983 */ /* 0x000f280000300800 */
[----:B------:R-:W2:Y:S04]  /*855f0*/  LDL.LU R20, [R1+0x2130] ;  /* 0x0021300001147983 */ /* 0x000ea80000300800 */
[----:B------:R3:W-:Y:S04]  /*85600*/  @P4 STG.E desc[UR60][R38.64], R32 ;  /* 0x0000002026004986 */ /* 0x0007e8000c10193c */
[----:B---3--:R-:W3:Y:S04]  /*85610*/  LDL.LU.64 R38, [R1+0x2688] ;  /* 0x0026880001267983 */ /* 0x008ee80000300a00 */
[----:B------:R-:W4:Y:S04]  /*85620*/  LDL.LU R25, [R1+0x212c] ;  /* 0x00212c0001197983 */ /* 0x000f280000300800 */
[----:B------:R-:W4:Y:S04]  /*85630*/  LDL.LU R24, [R1+0x2128] ;  /* 0x0021280001187983 */ /* 0x000f280000300800 */
[----:B------:R1:W-:Y:S04]  /*85640*/  @P5 STG.E desc[UR60][R34.64], R37 ;  /* 0x0000002522005986 */ /* 0x0003e8000c10193c */
[----:B-1----:R-:W4:Y:S01]  /*85650*/  LDL.LU.64 R34, [R1+0x2680] ;  /* 0x0026800001227983 */ /* 0x002f220000300a00 */
[----:B------:R-:W-:-:S03]  /*85660*/  ISETP.LT.AND P4, PT, R15, R13, !P0 ;  /* 0x0000000d0f00720c */ /* 0x000fc60004781270 */
[----:B------:R-:W4:Y:S04]  /*85670*/  LDL.LU R23, [R1+0x2120] ;  /* 0x0021200001177983 */ /* 0x000f280000300800 */
[----:B------:R-:W-:Y:S04]  /*85680*/  @P6 STG.E desc[UR60][R250.64], R33 ;  /* 0x00000021fa006986 */ /* 0x000fe8000c10193c */
[----:B------:R-:W4:Y:S04]  /*85690*/  LDL.LU R22, [R1+0x2118] ;  /* 0x0021180001167983 */ /* 0x000f280000300800 */
[----:B------:R-:W4:Y:S01]  /*856a0*/  LDL.LU R15, [R1+0x2114] ;  /* 0x00211400010f7983 */ /* 0x000f220000300800 */
[----:B------:R-:W-:-:S02]  /*856b0*/  ISETP.LT.AND P6, PT, R21, R9, !P0 ;  /* 0x000000091500720c */ /* 0x000fc400047c1270 */
[----:B------:R-:W1:Y:S01]  /*856c0*/  LDC R9, c[0x0][0x22c] ;  /* 0x00008b00ff097b82 */ /* 0x000e620000000800 */
[----:B--2---:R-:W-:Y:S01]  /*856d0*/  ISETP.LT.AND P5, PT, R20, R11, !P0 ;  /* 0x0000000b1400720c */ /* 0x004fe200047a1270 */
[----:B---3--:R2:W-:Y:S01]  /*856e0*/  @P3 STG.E desc[UR60][R4.64], R38 ;  /* 0x0000002604003986 */ /* 0x0085e2000c10193c */
[----:B------:R-:W-:-:S05]  /*856f0*/  ISETP.LT.AND P3, PT, R14, R8, !P0 ;  /* 0x000000080e00720c */ /* 0x000fca0004761270 */
[----:B------:R-:W3:Y:S01]  /*85700*/  LDC R8, c[0x0][0x22c] ;  /* 0x00008b00ff087b82 */ /* 0x000ee20000000800 */
[----:B------:R-:W3:Y:S04]  /*85710*/  LDL.LU R14, [R1+0x2108] ;  /* 0x00210800010e7983 */ /* 0x000ee80000300800 */
[----:B------:R-:W3:Y:S04]  /*85720*/  LDL.LU R21, [R1+0x2104] ;  /* 0x0021040001157983 */ /* 0x000ee80000300800 */
[----:B------:R-:W3:Y:S01]  /*85730*/  LDL.LU R20, [R1+0x2100] ;  /* 0x0021000001147983 */ /* 0x000ee20000300800 */
[----:B--2---:R-:W2:Y:S03]  /*85740*/  LDC R4, c[0x0][0x22c] ;  /* 0x00008b00ff047b82 */ /* 0x004ea60000000800 */
[----:B------:R-:W2:Y:S05]  /*85750*/  LDL.LU R13, [R1+0x20fc] ;  /* 0x0020fc00010d7983 */ /* 0x000eaa0000300800 */
[----:B------:R-:W2:Y:S01]  /*85760*/  LDC R5, c[0x0][0x22c] ;  /* 0x00008b00ff057b82 */ /* 0x000ea20000000800 */
[----:B----4-:R4:W-:Y:S01]  /*85770*/  @P2 STG.E desc[UR60][R6.64], R34 ;  /* 0x0000002206002986 */ /* 0x0109e2000c10193c */
[----:B------:R-:W-:-:S03]  /*85780*/  ISETP.LT.AND P2, PT, R26, R12, !P0 ;  /* 0x0000000c1a00720c */ /* 0x000fc60004741270 */
[----:B------:R-:W-:Y:S04]  /*85790*/  @P4 STG.E desc[UR60][R16.64], R39 ;  /* 0x0000002710004986 */ /* 0x000fe8000c10193c */
[----:B------:R1:W-:Y:S01]  /*857a0*/  @P3 STG.E desc[UR60][R18.64], R35 ;  /* 0x0000002312003986 */ /* 0x0003e2000c10193c */
[----:B----4-:R-:W4:Y:S03]  /*857b0*/  LDC R7, c[0x0][0x22c] ;  /* 0x00008b00ff077b82 */ /* 0x010f260000000800 */
[----:B-1----:R-:W2:Y:S05]  /*857c0*/  LDL.LU R18, [R1+0x20f8] ;  /* 0x0020f80001127983 */ /* 0x002eaa0000300800 */
[----:B------:R-:W1:Y:S01]  /*857d0*/  LDC R6, c[0x0][0x22c] ;  /* 0x00008b00ff067b82 */ /* 0x000e620000000800 */
[----:B------:R-:W2:Y:S04]  /*857e0*/  LDL.LU R17, [R1+0x20ec] ;  /* 0x0020ec0001117983 */ /* 0x000ea80000300800 */
[----:B------:R-:W2:Y:S01]  /*857f0*/  LDL.LU R12, [R1+0x20e8] ;  /* 0x0020e800010c7983 */ /* 0x000ea20000300800 */
[----:B------:R-:W-:-:S02]  /*85800*/  ISETP.LT.AND P4, PT, R25, R0, !P0 ;  /* 0x000000001900720c */ /* 0x000fc40004781270 */
[----:B------:R-:W-:Y:S01]  /*85810*/  ISETP.LT.AND P3, PT, R24, R10, !P0 ;  /* 0x0000000a1800720c */ /* 0x000fe20004761270 */
[----:B------:R-:W2:Y:S01]  /*85820*/  LDC R0, c[0x0][0x22c] ;  /* 0x00008b00ff007b82 */ /* 0x000ea20000000800 */
[----:B------:R-:W-:Y:S04]  /*85830*/  @P6 STG.E desc[UR60][R64.64], R44 ;  /* 0x0000002c40006986 */ /* 0x000fe8000c10193c */
[----:B------:R-:W-:Y:S01]  /*85840*/  @P2 STG.E desc[UR60][R66.64], R40 ;  /* 0x0000002842002986 */ /* 0x000fe2000c10193c */
[----:B---3--:R-:W-:Y:S02]  /*85850*/  ISETP.LT.AND P2, PT, R23, R8, !P0 ;  /* 0x000000081700720c */ /* 0x008fe40004741270 */
[----:B------:R-:W3:Y:S01]  /*85860*/  LDC R8, c[0x0][0x22c] ;  /* 0x00008b00ff087b82 */ /* 0x000ee20000000800 */
[----:B------:R-:W-:Y:S01]  /*85870*/  @P5 STG.E desc[UR60][R68.64], R45 ;  /* 0x0000002d44005986 */ /* 0x000fe2000c10193c */
[----:B----4-:R-:W-:-:S03]  /*85880*/  ISETP.LT.AND P6, PT, R15, R7, !P0 ;  /* 0x000000070f00720c */ /* 0x010fc600047c1270 */
[----:B------:R-:W-:Y:S03]  /*85890*/  @P4 STG.E desc[UR60][R70.64], R41 ;  /* 0x0000002946004986 */ /* 0x000fe6000c10193c */
[----:B------:R-:W4:Y:S01]  /*858a0*/  LDC R7, c[0x0][0x22c] ;  /* 0x00008b00ff077b82 */ /* 0x000f220000000800 */
[----:B------:R-:W-:Y:S04]  /*858b0*/  @P3 STG.E desc[UR60][R72.64], R46 ;  /* 0x0000002e48003986 */ /* 0x000fe8000c10193c */
[----:B------:R-:W4:Y:S01]  /*858c0*/  LDL.LU R15, [R1+0x20e0] ;  /* 0x0020e000010f7983 */ /* 0x000f220000300800 */
[----:B------:R-:W-:Y:S02]  /*858d0*/  ISETP.LT.AND P4, PT, R22, R9, !P0 ;  /* 0x000000091600720c */ /* 0x000fe40004781270 */
[----:B------:R-:W4:Y:S01]  /*858e0*/  LDC R9, c[0x0][0x22c] ;  /* 0x00008b00ff097b82 */ /* 0x000f220000000800 */
[----:B------:R-:W-:Y:S10]  /*858f0*/  @P2 STG.E desc[UR60][R74.64], R42 ;  /* 0x0000002a4a002986 */ /* 0x000ff4000c10193c */
[----:B------:R-:W-:Y:S04]  /*85900*/  @P4 STG.E desc[UR60][R76.64], R47 ;  /* 0x0000002f4c004986 */ /* 0x000fe8000c10193c */
[----:B------:R-:W-:Y:S01]  /*85910*/  @P6 STG.E desc[UR60][R78.64], R43 ;  /* 0x0000002b4e006986 */ /* 0x000fe2000c10193c */
[----:B-1----:R-:W-:-:S03]  /*85920*/  ISETP.LT.AND P3, PT, R14, R6, !P0 ;  /* 0x000000060e00720c */ /* 0x002fc60004761270 */
[----:B------:R-:W4:Y:S01]  /*85930*/  LDL.LU R14, [R1+0x20dc] ;  /* 0x0020dc00010e7983 */ /* 0x000f220000300800 */
[----:B------:R-:W1:Y:S01]  /*85940*/  LDC R6, c[0x0][0x22c] ;  /* 0x00008b00ff067b82 */ /* 0x000e620000000800 */
[----:B--2---:R-:W-:Y:S02]  /*85950*/  ISETP.LT.AND P5, PT, R21, R4, !P0 ;  /* 0x000000041500720c */ /* 0x004fe400047a1270 */
[----:B------:R-:W2:Y:S01]  /*85960*/  LDL.LU R11, [R1+0x20d8] ;  /* 0x0020d800010b7983 */ /* 0x000ea20000300800 */
[----:B------:R-:W-:-:S03]  /*85970*/  ISETP.LT.AND P2, PT, R20, R0, !P0 ;  /* 0x000000001400720c */ /* 0x000fc60004741270 */
[----:B------:R-:W2:Y:S01]  /*85980*/  LDL.LU R10, [R1+0x20d0] ;  /* 0x0020d000010a7983 */ /* 0x000ea20000300800 */
[----:B------:R-:W1:Y:S01]  /*85990*/  LDC R4, c[0x0][0x22c] ;  /* 0x00008b00ff047b82 */ /* 0x000e620000000800 */
[----:B------:R-:W-:Y:S02]  /*859a0*/  ISETP.LT.AND P4, PT, R13, R5, !P0 ;  /* 0x000000050d00720c */ /* 0x000fe40004781270 */
[----:B------:R-:W2:Y:S04]  /*859b0*/  LDL.LU R16, [R1+0x20cc] ;  /* 0x0020cc0001107983 */ /* 0x000ea80000300800 */
[----:B------:R-:W-:Y:S01]  /*859c0*/  @P3 STG.E desc[UR60][R80.64], R52 ;  /* 0x0000003450003986 */ /* 0x000fe2000c10193c */
[----:B------:R-:W2:Y:S03]  /*859d0*/  LDC R0, c[0x0][0x22c] ;  /* 0x00008b00ff007b82 */ /* 0x000ea60000000800 */
[----:B------:R-:W2:Y:S04]  /*859e0*/  LDL.LU R13, [R1+0x20c4] ;  /* 0x0020c400010d7983 */ /* 0x000ea80000300800 */
[----:B------:R-:W-:Y:S01]  /*859f0*/  @P5 STG.E desc[UR60][R82.64], R48 ;  /* 0x0000003052005986 */ /* 0x000fe2000c10193c */
[----:B------:R-:W2:Y:S03]  /*85a00*/  LDC R5, c[0x0][0x22c] ;  /* 0x00008b00ff057b82 */ /* 0x000ea60000000800 */
[----:B------:R-:W-:Y:S01]  /*85a10*/  @P2 STG.E desc[UR60][R84.64], R53 ;  /* 0x0000003554002986 */ /* 0x000fe2000c10193c */
[----:B---3--:R-:W-:-:S03]  /*85a20*/  ISETP.LT.AND P3, PT, R18, R8, !P0 ;  /* 0x000000081200720c */ /* 0x008fc60004761270 */
[----:B------:R-:W3:Y:S01]  /*85a30*/  LDL.LU R18, [R1+0x20bc] ;  /* 0x0020bc0001127983 */ /* 0x000ee20000300800 */
[----:B------:R-:W2:Y:S01]  /*85a40*/  LDC R8, c[0x0][0x22c] ;  /* 0x00008b00ff087b82 */ /* 0x000ea20000000800 */
[----:B----4-:R-:W-:Y:S02]  /*85a50*/  ISETP.LT.AND P6, PT, R17, R7, !P0 ;  /* 0x000000071100720c */ /* 0x010fe400047c1270 */
[----:B------:R-:W4:Y:S01]  /*85a60*/  LDL.LU R17, [R1+0x20b8] ;  /* 0x0020b80001117983 */ /* 0x000f220000300800 */
[----:B-1----:R-:W-:-:S03]  /*85a70*/  ISETP.LT.AND P2, PT, R12, R6, !P0 ;  /* 0x000000060c00720c */ /* 0x002fc60004741270 */
[----:B------:R-:W3:Y:S01]  /*85a80*/  LDL.LU R12, [R1+0x20b0] ;  /* 0x0020b000010c7983 */ /* 0x000ee20000300800 */
[----:B------:R-:W1:Y:S03]  /*85a90*/  LDC R7, c[0x0][0x22c] ;  /* 0x00008b00ff077b82 */ /* 0x000e660000000800 */
[----:B------:R-:W-:Y:S04]  /*85aa0*/  @P4 STG.E desc[UR60][R86.64], R49 ;  /* 0x0000003156004986 */ /* 0x000fe8000c10193c */
[----:B------:R-:W-:Y:S01]  /*85ab0*/  @P3 STG.E desc[UR60][R88.64], R54 ;  /* 0x0000003658003986 */ /* 0x000fe2000c10193c */
[----:B------:R-:W4:Y:S03]  /*85ac0*/  LDC R6, c[0x0][0x22c] ;  /* 0x00008b00ff067b82 */ /* 0x000f260000000800 */
[----:B------:R-:W-:Y:S01]  /*85ad0*/  @P6 STG.E desc[UR60][R90.64], R50 ;  /* 0x000000325a006986 */ /* 0x000fe2000c10193c */
[----:B------:R-:W-:-:S03]  /*85ae0*/  ISETP.LT.AND P5, PT, R15, R4, !P0 ;  /* 0x000000040f00720c */ /* 0x000fc600047a1270 */
[----:B------:R-:W4:Y:S01]  /*85af0*/  LDL.LU R15, [R1+0x20ac] ;  /* 0x0020ac00010f7983 */ /* 0x000f220000300800 */
[----:B------:R-:W3:Y:S03]  /*85b00*/  LDC R4, c[0x0][0x22c] ;  /* 0x00008b00ff047b82 */ /* 0x000ee60000000800 */
[----:B------:R-:W-:Y:S06]  /*85b10*/  @P2 STG.E desc[UR60][R92.64], R55 ;  /* 0x000000375c002986 */ /* 0x000fec000c10193c */
[----:B------:R-:W-:Y:S01]  /*85b20*/  @P5 STG.E desc[UR60][R94.64], R51 ;  /* 0x000000335e005986 */ /* 0x000fe2000c10193c */
[----:B--2---:R-:W-:-:S02]  /*85b30*/  ISETP.LT.AND P4, PT, R14, R0, !P0 ;  /* 0x000000000e00720c */ /* 0x004fc40004781270 */
[----:B------:R-:W3:Y:S01]  /*85b40*/  LDC R0, c[0x0][0x22c] ;  /* 0x00008b00ff007b82 */ /* 0x000ee20000000800 */
[----:B------:R-:W-:Y:S02]  /*85b50*/  ISETP.LT.AND P3, PT, R11, R5, !P0 ;  /* 0x000000050b00720c */ /* 0x000fe40004761270 */
[----:B------:R-:W2:Y:S01]  /*85b60*/  LDL.LU R11, [R1+0x20a4] ;  /* 0x0020a400010b7983 */ /* 0x000ea20000300800 */
[----:B------:R-:W-:-:S03]  /*85b70*/  ISETP.LT.AND P2, PT, R10, R8, !P0 ;  /* 0x000000080a00720c */ /* 0x000fc60004741270 */
[----:B------:R-:W2:Y:S01]  /*85b80*/  LDL.LU R14, [R1+0x20a0] ;  /* 0x0020a000010e7983 */ /* 0x000ea20000300800 */
[----:B------:R-:W4:Y:S03]  /*85b90*/  LDC R5, c[0x0][0x22c] ;  /* 0x00008b00ff057b82 */ /* 0x000f260000000800 */
[----:B------:R-:W-:Y:S01]  /*85ba0*/  @P4 STG.E desc[UR60][R96.64], R60 ;  /* 0x0000003c60004986 */ /* 0x000fe2000c10193c */
[----:B-1----:R-:W-:-:S03]  /*85bb0*/  ISETP.LT.AND P4, PT, R16, R7, !P0 ;  /* 0x000000071000720c */ /* 0x002fc60004781270 */
[----:B------:R-:W2:Y:S01]  /*85bc0*/  LDL.LU R10, [R1+0x209c] ;  /* 0x00209c00010a7983 */ /* 0x000ea20000300800 */
[----:B------:R-:W2:Y:S01]  /*85bd0*/  LDC R8, c[0x0][0x22c] ;  /* 0x00008b00ff087b82 */ /* 0x000ea20000000800 */
[----:B------:R-:W-:Y:S02]  /*85be0*/  ISETP.LT.AND P6, PT, R13, R9, !P0 ;  /* 0x000000090d00720c */ /* 0x000fe400047c1270 */
[----:B------:R-:W-:Y:S04]  /*85bf0*/  @P3 STG.E desc[UR60][R98.64], R56 ;  /* 0x0000003862003986 */ /* 0x000fe8000c10193c */
[----:B------:R-:W2:Y:S01]  /*85c00*/  LDL.LU R16, [R1+0x2090] ;  /* 0x0020900001107983 */ /* 0x000ea20000300800 */
[----:B------:R-:W1:Y:S03]  /*85c10*/  LDC R7, c[0x0][0x22c] ;  /* 0x00008b00ff077b82 */ /* 0x000e660000000800 */
[----:B------:R-:W-:Y:S04]  /*85c20*/  @P2 STG.E desc[UR60][R100.64], R61 ;  /* 0x0000003d64002986 */ /* 0x000fe8000c10193c */
[----:B------:R-:W2:Y:S01]  /*85c30*/  LDL.LU R13, [R1+0x208c] ;  /* 0x00208c00010d7983 */ /* 0x000ea20000300800 */
[----:B------:R-:W1:Y:S01]  /*85c40*/  LDC R9, c[0x0][0x22c] ;  /* 0x00008b00ff097b82 */ /* 0x000e620000000800 */
[----:B---3--:R-:W-:-:S02]  /*85c50*/  ISETP.LT.AND P2, PT, R12, R0, !P0 ;  /* 0x000000000c00720c */ /* 0x008fc40004741270 */
[----:B------:R-:W3:Y:S01]  /*85c60*/  LDL.LU R12, [R1+0x2088] ;  /* 0x00208800010c7983 */ /* 0x000ee20000300800 */
[----:B------:R-:W-:-:S04]  /*85c70*/  ISETP.LT.AND P3, PT, R18, R4, !P0 ;  /* 0x000000041200720c */ /* 0x000fc80004761270 */
[----:B------:R-:W1:Y:S01]  /*85c80*/  LDC R0, c[0x0][0x22c] ;  /* 0x00008b00ff007b82 */ /* 0x000e620000000800 */
[----:B------:R-:W-:Y:S04]  /*85c90*/  @P4 STG.E desc[UR60][R102.64], R57 ;  /* 0x0000003966004986 */ /* 0x000fe8000c10193c */
[----:B------:R-:W3:Y:S01]  /*85ca0*/  LDL.LU R19, [R1+0x2080] ;  /* 0x0020800001137983 */ /* 0x000ee20000300800 */
[----:B----4-:R-:W-:Y:S02]  /*85cb0*/  ISETP.LT.AND P5, PT, R17, R6, !P0 ;  /* 0x000000061100720c */ /* 0x010fe400047a1270 */
[----:B------:R-:W4:Y:S01]  /*85cc0*/  LDC R4, c[0x0][0x22c] ;  /* 0x00008b00ff047b82 */ /* 0x000f220000000800 */
[----:B------:R-:W-:Y:S01]  /*85cd0*/  @P6 STG.E desc[UR60][R104.64], R62 ;  /* 0x0000003e68006986 */ /* 0x000fe2000c10193c */
[----:B------:R-:W-:-:S06]  /*85ce0*/  ISETP.LT.AND P4, PT, R15, R5, !P0 ;  /* 0x000000050f00720c */ /* 0x000fcc0004781270 */
[----:B------:R-:W3:Y:S01]  /*85cf0*/  LDC R6, c[0x0][0x22c] ;  /* 0x00008b00ff067b82 */ /* 0x000ee20000000800 */
[----:B------:R-:W3:Y:S07]  /*85d00*/  LDL.LU R15, [R1+0x207c] ;  /* 0x00207c00010f7983 */ /* 0x000eee0000300800 */
[----:B------:R-:W3:Y:S01]  /*85d10*/  LDC R5, c[0x0][0x22c] ;  /* 0x00008b00ff057b82 */ /* 0x000ee20000000800 */
[----:B------:R-:W-:Y:S04]  /*85d20*/  @P3 STG.E desc[UR60][R106.64], R58 ;  /* 0x0000003a6a003986 */ /* 0x000fe8000c10193c */
[----:B------:R-:W-:Y:S04]  /*85d30*/  @P5 STG.E desc[UR60][R108.64], R63 ;  /* 0x0000003f6c005986 */ /* 0x000fe8000c10193c */
[----:B------:R-:W-:Y:S04]  /*85d40*/  @P2 STG.E desc[UR60][R110.64], R59 ;  /* 0x0000003b6e002986 */ /* 0x000fe8000c10193c */
[----:B------:R-:W-:Y:S01]  /*85d50*/  @P4 STG.E desc[UR60][R112.64], R124 ;  /* 0x0000007c70004986 */ /* 0x000fe2000c10193c */
[----:B--2---:R-:W-:-:S03]  /*85d60*/  ISETP.LT.AND P3, PT, R11, R8, !P0 ;  /* 0x000000080b00720c */ /* 0x004fc60004761270 */
[----:B------:R-:W2:Y:S01]  /*85d70*/  LDL.LU R11, [R1+0x2078] ;  /* 0x00207800010b7983 */ /* 0x000ea20000300800 */
[----:B------:R-:W2:Y:S01]  /*85d80*/  LDC R8, c[0x0][0x22c] ;  /* 0x00008b00ff087b82 */ /* 0x000ea20000000800 */
[----:B-1----:R-:W-:Y:S02]  /*85d90*/  ISETP.LT.AND P6, PT, R14, R7, !P0 ;  /* 0x000000070e00720c */ /* 0x002fe400047c1270 */
[----:B------:R-:W2:Y:S04]  /*85da0*/  LDL.LU R18, [R1+0x2074] ;  /* 0x0020740001127983 */ /* 0x000ea80000300800 */
[----:B------:R-:W2:Y:S01]  /*85db0*/  LDL.LU R14, [R1+0x2068] ;  /* 0x00206800010e7983 */ /* 0x000ea20000300800 */
[----:B------:R-:W1:Y:S01]  /*85dc0*/  LDC R7, c[0x0][0x22c] ;  /* 0x00008b00ff077b82 */ /* 0x000e620000000800 */
[----:B------:R-:W-:-:S02]  /*85dd0*/  ISETP.LT.AND P2, PT, R10, R9, !P0 ;  /* 0x000000090a00720c */ /* 0x000fc40004741270 */
[----:B------:R-:W2:Y:S04]  /*85de0*/  LDL.LU R10, [R1+0x2060] ;  /* 0x00206000010a7983 */ /* 0x000ea80000300800 */
[----:B------:R-:W2:Y:S01]  /*85df0*/  LDL.LU R17, [R1+0x205c] ;  /* 0x00205c0001117983 */ /* 0x000ea20000300800 */
[----:B------:R-:W2:Y:S03]  /*85e00*/  LDC R9, c[0x0][0x22c] ;  /* 0x00008b00ff097b82 */ /* 0x000ea60000000800 */
[----:B------:R-:W-:Y:S01]  /*85e10*/  @P3 STG.E desc[UR60][R114.64], R120 ;  /* 0x0000007872003986 */ /* 0x000fe2000c10193c */
[----:B------:R-:W-:-:S03]  /*85e20*/  ISETP.LT.AND P4, PT, R13, R0, !P0 ;  /* 0x000000000d00720c */ /* 0x000fc60004781270 */
[----:B------:R-:W2:Y:S01]  /*85e30*/  LDL.LU R13, [R1+0x2058] ;  /* 0x00205800010d7983 */ /* 0x000ea20000300800 */
[----:B----4-:R-:W-:Y:S01]  /*85e40*/  ISETP.LT.AND P5, PT, R16, R4, !P0 ;  /* 0x000000041000720c */ /* 0x010fe200047a1270 */
[----:B------:R-:W4:Y:S08]  /*85e50*/  LDC R0, c[0x0][0x22c] ;  /* 0x00008b00ff007b82 */ /* 0x000f300000000800 */
[----:B------:R-:W4:Y:S01]  /*85e60*/  LDC R4, c[0x0][0x22c] ;  /* 0x00008b00ff047b82 */ /* 0x000f220000000800 */
[----:B---3--:R-:W-:-:S02]  /*85e70*/  ISETP.LT.AND P3, PT, R12, R5, !P0 ;  /* 0x000000050c00720c */ /* 0x008fc40004761270 */
[----:B------:R-:W3:Y:S05]  /*85e80*/  LDL.LU R12, [R1+0x2054] ;  /* 0x00205400010c7983 */ /* 0x000eea0000300800 */
[----:B------:R-:W4:Y:S01]  /*85e90*/  LDC R5, c[0x0][0x22c] ;  /* 0x00008b00ff057b82 */ /* 0x000f220000000800 */
[----:B------:R-:W-:Y:S04]  /*85ea0*/  @P6 STG.E desc[UR60][R116.64], R125 ;  /* 0x0000007d74006986 */ /* 0x000fe8000c10193c */
[----:B------:R-:W-:Y:S01]  /*85eb0*/  @P2 STG.E desc[UR60][R118.64], R121 ;  /* 0x0000007976002986 */ /* 0x000fe2000c10193c */
[----:B------:R-:W-:-:S02]  /*85ec0*/  ISETP.LT.AND P2, PT, R19, R6, !P0 ;  /* 0x000000061300720c */ /* 0x000fc40004741270 */
[----:B------:R-:W4:Y:S01]  /*85ed0*/  LDC R6, c[0x0][0x22c] ;  /* 0x00008b00ff067b82 */ /* 0x000f220000000800 */
[----:B------:R-:W-:Y:S04]  /*85ee0*/  @P5 STG.E desc[UR60][R148.64], R126 ;  /* 0x0000007e94005986 */ /* 0x000fe8000c10193c */
[----:B------:R-:W3:Y:S01]  /*85ef0*/  LDL.LU R16, [R1+0x204c] ;  /* 0x00204c0001107983 */ /* 0x000ee20000300800 */
[----:B-1----:R-:W-:-:S03]  /*85f00*/  ISETP.LT.AND P5, PT, R15, R7, !P0 ;  /* 0x000000070f00720c */ /* 0x002fc600047a1270 */
[----:B------:R-:W3:Y:S01]  /*85f10*/  LDL.LU R15, [R1+0x2048] ;  /* 0x00204800010f7983 */ /* 0x000ee20000300800 */
[----:B------:R-:W3:Y:S03]  /*85f20*/  LDC R7, c[0x0][0x22c] ;  /* 0x00008b00ff077b82 */ /* 0x000ee60000000800 */
[----:B------:R-:W-:Y:S04]  /*85f30*/  @P4 STG.E desc[UR60][R150.64], R122 ;  /* 0x0000007a96004986 */ /* 0x000fe8000c10193c */
[----:B------:R-:W-:Y:S04]  /*85f40*/  @P3 STG.E desc[UR60][R168.64], R127 ;  /* 0x0000007fa8003986 */ /* 0x000fe8000c10193c */
[----:B------:R-:W-:Y:S04]  /*85f50*/  @P2 STG.E desc[UR60][R170.64], R123 ;  /* 0x0000007baa002986 */ /* 0x000fe8000c10193c */
[----:B------:R-:W-:Y:S01]  /*85f60*/  @P5 STG.E desc[UR60][R172.64], R132 ;  /* 0x00000084ac005986 */ /* 0x000fe2000c10193c */
[----:B--2---:R-:W-:-:S03]  /*85f70*/  ISETP.LT.AND P6, PT, R11, R8, !P0 ;  /* 0x000000080b00720c */ /* 0x004fc600047c1270 */
[----:B------:R-:W2:Y:S01]  /*85f80*/  LDL.LU R11, [R1+0x2044] ;  /* 0x00204400010b7983 */ /* 0x000ea20000300800 */
[----:B------:R-:W1:Y:S01]  /*85f90*/  LDC R8, c[0x0][0x22c] ;  /* 0x00008b00ff087b82 */ /* 0x000e620000000800 */
[----:B----4-:R-:W-:Y:S02]  /*85fa0*/  ISETP.LT.AND P3, PT, R18, R4, !P0 ;  /* 0x000000041200720c */ /* 0x010fe40004761270 */
[----:B------:R-:W-:Y:S02]  /*85fb0*/  ISETP.LT.AND P4, PT, R14, R9, !P0 ;  /* 0x000000090e00720c */ /* 0x000fe40004781270 */
[----:B------:R-:W4:Y:S03]  /*85fc0*/  LDL.LU R14, [R1+0x203c] ;  /* 0x00203c00010e7983 */ /* 0x000f260000300800 */
[----:B------:R-:W1:Y:S01]  /*85fd0*/  LDC R4, c[0x0][0x22c] ;  /* 0x00008b00ff047b82 */ /* 0x000e620000000800 */
[----:B------:R-:W-:Y:S01]  /*85fe0*/  ISETP.LT.AND P2, PT, R10, R0, !P0 ;  /* 0x000000000a00720c */ /* 0x000fe20004741270 */
[----:B------:R-:W-:Y:S04]  /*85ff0*/  @P6 STG.E desc[UR60][R174.64], R128 ;  /* 0x00000080ae006986 */ /* 0x000fe8000c10193c */
[----:B------:R-:W-:Y:S02]  /*86000*/  @P3 STG.E desc[UR60][R176.64], R133 ;  /* 0x00000085b0003986 */ /* 0x000fe4000c10193c */
[----:B------:R-:W2:Y:S02]  /*86010*/  LDC R0, c[0x0][0x22c] ;  /* 0x00008b00ff007b82 */ /* 0x000ea40000000800 */
[----:B------:R-:W4:Y:S04]  /*86020*/  LDL.LU R10, [R1+0x2038] ;  /* 0x00203800010a7983 */ /* 0x000f280000300800 */
[----:B------:R-:W-:Y:S01]  /*86030*/  @P4 STG.E desc[UR60][R178.64], R129 ;  /* 0x00000081b2004986 */ /* 0x000fe2000c10193c */
[----:B------:R-:W-:Y:S01]  /*86040*/  ISETP.LT.AND P5, PT, R17, R5, !P0 ;  /* 0x000000051100720c */ /* 0x000fe200047a1270 */
[----:B------:R-:W4:Y:S01]  /*86050*/  LDC R9, c[0x0][0x22c] ;  /* 0x00008b00ff097b82 */ /* 0x000f220000000800 */
[----:B------:R-:W-:-:S02]  /*86060*/  ISETP.LT.AND P3, PT, R13, R6, !P0 ;  /* 0x000000060d00720c */ /* 0x000fc40004761270 */
[----:B------:R-:W4:Y:S05]  /*86070*/  LDL.LU R13, [R1+0x202c] ;  /* 0x00202c00010d7983 */ /* 0x000f2a0000300800 */
[----:B------:R-:W4:Y:S01]  /*86080*/  LDC R5, c[0x0][0x22c] ;  /* 0x00008b00ff057b82 */ /* 0x000f220000000800 */
[----:B---3--:R-:W-:Y:S01]  /*86090*/  ISETP.LT.AND P4, PT, R12, R7, !P0 ;  /* 0x000000070c00720c */ /* 0x008fe20004781270 */
[----:B------:R-:W-:Y:S06]  /*860a0*/  @P2 STG.E desc[UR60][R180.64], R134 ;  /* 0x00000086b4002986 */ /* 0x000fec000c10193c */
[----:B------:R-:W3:Y:S01]  /*860b0*/  LDC R7, c[0x0][0x22c] ;  /* 0x00008b00ff077b82 */ /* 0x000ee20000000800 */
[----:B------:R-:W3:Y:S04]  /*860c0*/  LDL.LU R12, [R1+0x2028] ;  /* 0x00202800010c7983 */ /* 0x000ee80000300800 */
[----:B------:R-:W-:Y:S03]  /*860d0*/  @P5 STG.E desc[UR60][R182.64], R130 ;  /* 0x00000082b6005986 */ /* 0x000fe6000c10193c */
[----:B------:R-:W3:Y:S01]  /*860e0*/  LDC R6, c[0x0][0x22c] ;  /* 0x00008b00ff067b82 */ /* 0x000ee20000000800 */
[----:B------:R-:W-:Y:S01]  /*860f0*/  @P3 STG.E desc[UR60][R184.64], R135 ;  /* 0x00000087b8003986 */ /* 0x000fe2000c10193c */
[----:B-1----:R-:W-:-:S03]  /*86100*/  ISETP.LT.AND P2, PT, R16, R8, !P0 ;  /* 0x000000081000720c */ /* 0x002fc60004741270 */
[----:B------:R-:W3:Y:S03]  /*86110*/  LDL.LU R18, [R1+0x2024] ;  /* 0x0020240001127983 */ /* 0x000ee60000300800 */
[----:B------:R-:W1:Y:S01]  /*86120*/  LDC R8, c[0x0][0x22c] ;  /* 0x00008b00ff087b82 */ /* 0x000e620000000800 */
[----:B------:R-:W-:Y:S01]  /*86130*/  ISETP.LT.AND P5, PT, R15, R4, !P0 ;  /* 0x000000040f00720c */ /* 0x000fe200047a1270 */
[----:B------:R-:W-:Y:S06]  /*86140*/  @P4 STG.E desc[UR60][R186.64], R131 ;  /* 0x00000083ba004986 */ /* 0x000fec000c10193c */
[----:B------:R-:W1:Y:S01]  /*86150*/  LDC R4, c[0x0][0x22c] ;  /* 0x00008b00ff047b82 */ /* 0x000e620000000800 */
[----:B------:R-:W3:Y:S04]  /*86160*/  LDL.LU R17, [R1+0x2018] ;  /* 0x0020180001117983 */ /* 0x000ee80000300800 */
[----:B------:R-:W3:Y:S04]  /*86170*/  LDL.LU R16, [R1+0x2014] ;  /* 0x0020140001107983 */ /* 0x000ee80000300800 */
[----:B------:R-:W-:Y:S04]  /*86180*/  @P2 STG.E desc[UR60][R188.64], R152 ;  /* 0x00000098bc002986 */ /* 0x000fe8000c10193c */
[----:B------:R-:W-:Y:S01]  /*86190*/  @P5 STG.E desc[UR60][R190.64], R136 ;  /* 0x00000088be005986 */ /* 0x000fe2000c10193c */
[----:B--2---:R-:W-:-:S03]  /*861a0*/  ISETP.LT.AND P3, PT, R11, R0, !P0 ;  /* 0x000000000b00720c */ /* 0x004fc60004761270 */
[----:B------:R-:W2:Y:S01]  /*861b0*/  LDL.LU R11, [R1+0x200c] ;  /* 0x00200c00010b7983 */ /* 0x000ea20000300800 */
[----:B------:R-:W1:Y:S03]  /*861c0*/  LDC R0, c[0x0][0x22c] ;  /* 0x00008b00ff007b82 */ /* 0x000e660000000800 */
[----:B------:R-:W2:Y:S01]  /*861d0*/  LDL.LU R15, [R1+0x2008] ;  /* 0x00200800010f7983 */ /* 0x000ea20000300800 */
[----:B----4-:R-:W-:-:S03]  /*861e0*/  ISETP.LT.AND P4, PT, R14, R5, !P0 ;  /* 0x000000050e00720c */ /* 0x010fc60004781270 */
[----:B------:R-:W4:Y:S01]  /*861f0*/  LDL.LU R14, [R1+0x2000] ;  /* 0x00200000010e7983 */ /* 0x000f220000300800 */
[----:B------:R-:W4:Y:S03]  /*86200*/  LDC R5, c[0x0][0x22c] ;  /* 0x00008b00ff057b82 */ /* 0x000f260000000800 */
[----:B------:R-:W-:Y:S06]  /*86210*/  @P3 STG.E desc[UR60][R192.64], R153 ;  /* 0x00000099c0003986 */ /* 0x000fec000c10193c */
[----:B------:R-:W-:Y:S01]  /*86220*/  @P4 STG.E desc[UR60][R194.64], R137 ;  /* 0x00000089c2004986 */ /* 0x000fe2000c10193c */
[----:B---3--:R-:W-:-:S03]  /*86230*/  ISETP.LT.AND P3, PT, R13, R7, !P0 ;  /* 0x000000070d00720c */ /* 0x008fc60004761270 */
[----:B------:R-:W3:Y:S01]  /*86240*/  LDL.LU R13, [R1+0x1ffc] ;  /* 0x001ffc00010d7983 */ /* 0x000ee20000300800 */
[----:B------:R-:W-:Y:S01]  /*86250*/  ISETP.LT.AND P2, PT, R10, R6, !P0 ;  /* 0x000000060a00720c */ /* 0x000fe20004741270 */
[----:B------:R-:W3:Y:S08]  /*86260*/  LDC R7, c[0x0][0x22c] ;  /* 0x00008b00ff077b82 */ /* 0x000ef00000000800 */
[----:B------:R-:W2:Y:S01]  /*86270*/  LDC R6, c[0x0][0x22c] ;  /* 0x00008b00ff067b82 */ /* 0x000ea20000000800 */
[----:B-1----:R-:W-:-:S02]  /*86280*/  ISETP.LT.AND P4, PT, R12, R4, !P0 ;  /* 0x000000040c00720c */ /* 0x002fc40004781270 */
[----:B------:R-:W3:Y:S05]  /*86290*/  LDL.LU R12, [R1+0x1fec] ;  /* 0x001fec00010c7983 */ /* 0x000eea0000300800 */
[----:B------:R-:W4:Y:S01]  /*862a0*/  LDC R10, c[0x0][0x22c] ;  /* 0x00008b00ff0a7b82 */ /* 0x000f220000000800 */
[----:B------:R-:W3:Y:S04]  /*862b0*/  LDL.LU R27, [R1+0x1fe8] ;  /* 0x001fe800011b7983 */ /* 0x000ee80000300800 */
[----:B------:R-:W3:Y:S03]  /*862c0*/  LDL.LU R26, [R1+0x1fe4] ;  /* 0x001fe400011a7983 */ /* 0x000ee60000300800 */
[----:B------:R-:W1:Y:S01]  /*862d0*/  LDC R4, c[0x0][0x22c] ;  /* 0x00008b00ff047b82 */ /* 0x000e620000000800 */
[----:B------:R-:W3:Y:S04]  /*862e0*/  LDL.LU R25, [R1+0x1fdc] ;  /* 0x001fdc0001197983 */ /* 0x000ee80000300800 */
[----:B------:R-:W3:Y:S04]  /*862f0*/  LDL.LU R20, [R1+0xe20] ;  /* 0x000e200001147983 */ /* 0x000ee80000300800 */
[----:B------:R-:W3:Y:S01]  /*86300*/  LDL.LU R24, [R1+0x1fd8] ;  /* 0x001fd80001187983 */ /* 0x000ee20000300800 */
[----:B------:R-:W-:-:S02]  /*86310*/  ISETP.LT.AND P5, PT, R18, R8, !P0 ;  /* 0x000000081200720c */ /* 0x000fc400047a1270 */
[----:B------:R-:W-:Y:S01]  /*86320*/  ISETP.LT.AND P6, PT, R17, R0, !P0 ;  /* 0x000000001100720c */ /* 0x000fe200047c1270 */
[----:B------:R-:W3:Y:S01]  /*86330*/  LDL.LU R23, [R1+0x1fc4] ;  /* 0x001fc40001177983 */ /* 0x000ee20000300800 */
[----:B------:R-:W1:Y:S03]  /*86340*/  LDC R8, c[0x0][0x22c] ;  /* 0x00008b00ff087b82 */ /* 0x000e660000000800 */
[----:B------:R-:W3:Y:S04]  /*86350*/  LDL.LU R22, [R1+0x1fc0] ;  /* 0x001fc00001167983 */ /* 0x000ee80000300800 */
[----:B------:R-:W-:Y:S01]  /*86360*/  @P2 STG.E desc[UR60][R196.64], R154 ;  /* 0x0000009ac4002986 */ /* 0x000fe2000c10193c */
[----:B------:R-:W-:Y:S01]  /*86370*/  ISETP.LT.AND P2, PT, R16, R9, !P0 ;  /* 0x000000091000720c */ /* 0x000fe20004741270 */
[----:B------:R-:W1:Y:S02]  /*86380*/  LDC R0, c[0x0][0x22c] ;  /* 0x00008b00ff007b82 */ /* 0x000e640000000800 */
[----:B------:R-:W3:Y:S04]  /*86390*/  LDL.LU R21, [R1+0x1fbc] ;  /* 0x001fbc0001157983 */ /* 0x000ee80000300800 */
[----:B------:R-:W3:Y:S02]  /*863a0*/  LDL.LU R19, [R1+0x1fb8] ;  /* 0x001fb80001137983 */ /* 0x000ee40000300800 */
[----:B------:R-:W1:Y:S02]  /*863b0*/  LDC R9, c[0x0][0x22c] ;  /* 0x00008b00ff097b82 */ /* 0x000e640000000800 */
[----:B------:R-:W3:Y:S04]  /*863c0*/  LDL.LU R18, [R1+0x1fb0] ;  /* 0x001fb00001127983 */ /* 0x000ee80000300800 */
[----:B------:R-:W-:Y:S04]  /*863d0*/  @P3 STG.E desc[UR60][R198.64], R138 ;  /* 0x0000008ac6003986 */ /* 0x000fe8000c10193c */
[----:B------:R-:W-:Y:S04]  /*863e0*/  @P4 STG.E desc[UR60][R200.64], R155 ;  /* 0x0000009bc8004986 */ /* 0x000fe8000c10193c */
[----:B------:R-:W3:Y:S04]  /*863f0*/  LDL.LU R17, [R1+0x1fac] ;  /* 0x001fac0001117983 */ /* 0x000ee80000300800 */
[----:B------:R-:W-:Y:S04]  /*86400*/  @P5 STG.E desc[UR60][R202.64], R139 ;  /* 0x0000008bca005986 */ /* 0x000fe8000c10193c */
[----:B------:R-:W3:Y:S04]  /*86410*/  LDL.LU R16, [R1+0x1fa8] ;  /* 0x001fa80001107983 */ /* 0x000ee80000300800 */
[----:B------:R-:W-:Y:S04]  /*86420*/  @P6 STG.E desc[UR60][R204.64], R140 ;  /* 0x0000008ccc006986 */ /* 0x000fe8000c10193c */
[----:B------:R-:W-:Y:S01]  /*86430*/  @P2 STG.E desc[UR60][R206.64], R160 ;  /* 0x000000a0ce002986 */ /* 0x000fe2000c10193c */
[----:B--2---:R-:W-:-:S03]  /*86440*/  ISETP.LT.AND P4, PT, R15, R6, !P0 ;  /* 0x000000060f00720c */ /* 0x004fc60004781270 */
[----:B------:R-:W2:Y:S01]  /*86450*/  LDL.LU R15, [R1+0x1f9c] ;  /* 0x001f9c00010f7983 */ /* 0x000ea20000300800 */
[----:B----4-:R-:W-:-:S03]  /*86460*/  ISETP.LT.AND P5, PT, R14, R10, !P0 ;  /* 0x0000000a0e00720c */ /* 0x010fc600047a1270 */
[----:B------:R-:W4:Y:S01]  /*86470*/  LDL.LU R14, [R1+0x1f94] ;  /* 0x001f9400010e7983 */ /* 0x000f220000300800 */
[----:B---3--:R-:W-:-:S03]  /*86480*/  ISETP.LT.AND P6, PT, R13, R7, !P0 ;  /* 0x000000070d00720c */ /* 0x008fc600047c1270 */
[----:B------:R-:W3:Y:S01]  /*86490*/  LDL.LU R13, [R1+0x1f90] ;  /* 0x001f9000010d7983 */ /* 0x000ee20000300800 */
[----:B-1----:R-:W-:-:S03]  /*864a0*/  ISETP.LT.AND P2, PT, R12, R4, !P0 ;  /* 0x000000040c00720c */ /* 0x002fc60004741270 */
[----:B------:R-:W3:Y:S04]  /*864b0*/  LDL.LU R12, [R1+0x1f88] ;  /* 0x001f8800010c7983 */ /* 0x000ee80000300800 */
[----:B------:R-:W3:Y:S01]  /*864c0*/  LDL.LU R10, [R1+0x1f84] ;  /* 0x001f8400010a7983 */ /* 0x000ee20000300800 */
[----:B------:R-:W-:Y:S02]  /*864d0*/  ISETP.LT.AND P3, PT, R11, R5, !P0 ;  /* 0x000000050b00720c */ /* 0x000fe40004761270 */
[----:B------:R-:W1:Y:S01]  /*864e0*/  LDC R11, c[0x0][0x22c] ;  /* 0x00008b00ff0b7b82 */ /* 0x000e620000000800 */
[----:B------:R1:W1:Y:S07]  /*864f0*/  LDS.128 R4, [R20] ;  /* 0x0000000014047984 */ /* 0x00026e0000000c00 */
[----:B-1----:R-:W1:Y:S03]  /*86500*/  LDC R20, c[0x0][0x22c] ;  /* 0x00008b00ff147b82 */ /* 0x002e660000000800 */
[----:B------:R1:W-:Y:S01]  /*86510*/  @P3 STG.E desc[UR60][R208.64], R141 ;  /* 0x0000008dd0003986 */ /* 0x0003e2000c10193c */
[----:B------:R-:W-:-:S03]  /*86520*/  ISETP.LT.AND P3, PT, R27, R8, !P0 ;  /* 0x000000081b00720c */ /* 0x000fc60004761270 */
[----:B------:R1:W-:Y:S01]  /*86530*/  @P4 STG.E desc[UR60][R210.64], R161 ;  /* 0x000000a1d2004986 */ /* 0x0003e2000c10193c */
[----:B------:R-:W-:-:S03]  /*86540*/  ISETP.LT.AND P4, PT, R26, R0, !P0 ;  /* 0x000000001a00720c */ /* 0x000fc60004781270 */
[----:B------:R1:W-:Y:S01]  /*86550*/  @P5 STG.E desc[UR60][R212.64], R142 ;  /* 0x0000008ed4005986 */ /* 0x0003e2000c10193c */
[----:B------:R-:W-:-:S03]  /*86560*/  ISETP.LT.AND P5, PT, R25, R9, !P0 ;  /* 0x000000091900720c */ /* 0x000fc600047a1270 */
[----:B------:R1:W-:Y:S01]  /*86570*/  @P6 STG.E desc[UR60][R214.64], R162 ;  /* 0x000000a2d6006986 */ /* 0x0003e2000c10193c */
[----:B------:R-:W-:-:S03]  /*86580*/  ISETP.LT.AND P6, PT, R24, R11, !P0 ;  /* 0x0000000b1800720c */ /* 0x000fc600047c1270 */
[----:B------:R1:W-:Y:S04]  /*86590*/  @P2 STG.E desc[UR60][R216.64], R143 ;  /* 0x0000008fd8002986 */ /* 0x0003e8000c10193c */
[----:B------:R2:W-:Y:S01]  /*865a0*/  @P3 STG.E desc[UR60][R218.64], R163 ;  /* 0x000000a3da003986 */ /* 0x0005e2000c10193c */
[----:B-1----:R-:W-:-:S03]  /*865b0*/  ISETP.LT.AND P2, PT, R23, R20, !P0 ;  /* 0x000000141700720c */ /* 0x002fc60004741270 */
[----:B------:R1:W-:Y:S01]  /*865c0*/  @P4 STG.E desc[UR60][R220.64], R156 ;  /* 0x0000009cdc004986 */ /* 0x0003e2000c10193c */
[-C--:B------:R-:W-:Y:S02]  /*865d0*/  ISETP.LT.AND P3, PT, R22, R20.reuse, !P0 ;  /* 0x000000141600720c */ /* 0x080fe40004761270 */
[-C--:B------:R-:W-:Y:S01]  /*865e0*/  ISETP.LT.AND P4, PT, R21, R20.reuse, !P0 ;  /* 0x000000141500720c */ /* 0x080fe20004781270 */
        /* <DEDUP_REMOVED lines=9> */
[----:B------:R1:W-:Y:S04]  /*86680*/  @P4 STG.E desc[UR60][R232.64], R159 ;  /* 0x0000009fe8004986 */ /* 0x0003e8000c10193c */
[----:B------:R1:W-:Y:S04]  /*86690*/  @P5 STG.E desc[UR60][R234.64], R147 ;  /* 0x00000093ea005986 */ /* 0x0003e8000c10193c */
[----:B------:R1:W-:Y:S04]  /*866a0*/  @P6 STG.E desc[UR60][R236.64], R164 ;  /* 0x000000a4ec006986 */ /* 0x0003e8000c10193c */
[----:B------:R1:W-:Y:S04]  /*866b0*/  @P1 STG.E desc[UR60][R238.64], R4 ;  /* 0x00000004ee001986 */ /* 0x0003e8000c10193c */
[----:B------:R1:W-:Y:S01]  /*866c0*/  @P2 STG.E desc[UR60][R240.64], R165 ;  /* 0x000000a5f0002986 */ /* 0x0003e2000c10193c */
[----:B--2---:R-:W-:-:S02]  /*866d0*/  ISETP.LT.AND P3, PT, R15, R20, !P0 ;  /* 0x000000140f00720c */ /* 0x004fc40004761270 */
[----:B----4-:R-:W-:-:S11]  /*866e0*/  ISETP.LT.AND P4, PT, R14, R20, !P0 ;  /* 0x000000140e00720c */ /* 0x010fd60004781270 */
[----:B------:R1:W-:Y:S01]  /*866f0*/  @P3 STG.E desc[UR60][R242.64], R5 ;  /* 0x00000005f2003986 */ /* 0x0003e2000c10193c */
[----:B---3--:R-:W-:-:S03]  /*86700*/  ISETP.LT.AND P5, PT, R13, R20, !P0 ;  /* 0x000000140d00720c */ /* 0x008fc600047a1270 */
[----:B------:R1:W-:Y:S01]  /*86710*/  @P4 STG.E desc[UR60][R244.64], R166 ;  /* 0x000000a6f4004986 */ /* 0x0003e2000c10193c */
[-C--:B------:R-:W-:Y:S02]  /*86720*/  ISETP.LT.AND P6, PT, R12, R20.reuse, !P0 ;  /* 0x000000140c00720c */ /* 0x080fe400047c1270 */
[----:B------:R-:W-:-:S07]  /*86730*/  ISETP.LT.AND P0, PT, R10, R20, !P0 ;  /* 0x000000140a00720c */ /* 0x000fce0004701270 */
[----:B------:R1:W-:Y:S04]  /*86740*/  @P5 STG.E desc[UR60][R246.64], R6 ;  /* 0x00000006f6005986 */ /* 0x0003e8000c10193c */
[----:B------:R1:W-:Y:S02]  /*86750*/  @P6 STG.E desc[UR60][R248.64], R167 ;  /* 0x000000a7f8006986 */ /* 0x0003e4000c10193c */
[----:B------:R-:W-:Y:S05]  /*86760*/  @!P0 EXIT ;  /* 0x000000000000894d */ /* 0x000fea0003800000 */
[----:B------:R-:W-:Y:S01]  /*86770*/  STG.E desc[UR60][R2.64], R7 ;  /* 0x0000000702007986 */ /* 0x000fe2000c10193c */
[----:B------:R-:W-:Y:S05]  /*86780*/  EXIT ;  /* 0x000000000000794d */ /* 0x000fea0003800000 */
.L_x_2:
[----:B------:R-:W-:-:S00]  /*86790*/  BRA `(.L_x_2) ;  /* 0xfffffffc00fc7947 */ /* 0x000fc0000383ffff */
[----:B------:R-:W-:-:S00]  /*867a0*/  NOP ;  /* 0x0000000000007918 */ /* 0x000fc00000000000 */
        /* <DEDUP_REMOVED lines=13> */
.L_x_3:


//--------------------- .nv.shared.matmul_kernel  --------------------------
	.section	.nv.shared.matmul_kernel,"aw",@nobits
	.sectionflags	@""
	.align	16
	.zero		1024


//--------------------- .nv.shared.reserved.0     --------------------------
	.section	.nv.shared.reserved.0,"aw",@nobits
	.weak		__nv_reservedSMEM_offset_0_alias
	.size		__nv_reservedSMEM_offset_0_alias, 0, 0
	.other		__nv_reservedSMEM_offset_0_alias,@"STO_CUDA_RESERVED_SHARED STV_DEFAULT"
__nv_reservedSMEM_offset_0_alias:
	.zero		0


//--------------------- .nv.constant0.matmul_kernel --------------------------
	.section	.nv.constant0.matmul_kernel,"a",@progbits
	.sectionflags	@""
	.align	4
.nv.constant0.matmul_kernel:
	.zero		608


//--------------------- SYMBOLS --------------------------

	.type		.nv.reservedSmem.offset0,@object
	.size		.nv.reservedSmem.offset0,0x4
